//
// Generated by NVIDIA NVVM Compiler
//
// Compiler Build ID: CL-36424714
// Cuda compilation tools, release 13.0, V13.0.88
// Based on NVVM 20.0.0
//

.version 9.0
.target sm_100
.address_size 64

.func  (.param .b64 func_retval0) __internal_accurate_pow
(
	.param .b64 __internal_accurate_pow_param_0
)
;
.global .align 4 .b8 __cudart_i2opi_f[24] = {65, 144, 67, 60, 153, 149, 98, 219, 192, 221, 52, 245, 209, 87, 39, 252, 41, 21, 68, 78, 110, 131, 249, 162};
.global .align 16 .b8 __cudart_sin_cos_coeffs[128] = {70, 210, 176, 44, 241, 229, 90, 190, 146, 227, 172, 105, 227, 29, 199, 62, 161, 98, 219, 25, 160, 1, 42, 191, 24, 8, 17, 17, 17, 17, 129, 63, 84, 85, 85, 85, 85, 85, 197, 191, 0, 0, 0, 0, 0, 0, 0, 0, 0, 0, 0, 0, 0, 0, 0, 0, 100, 129, 253, 32, 131, 255, 168, 189, 40, 133, 239, 193, 167, 238, 33, 62, 217, 230, 6, 142, 79, 126, 146, 190, 233, 188, 221, 25, 160, 1, 250, 62, 71, 93, 193, 22, 108, 193, 86, 191, 81, 85, 85, 85, 85, 85, 165, 63, 0, 0, 0, 0, 0, 0, 224, 191, 0, 0, 0, 0, 0, 0, 240, 63};

.func _Z22CUDA_compute_motion_1dfffffffRf(
	.param .b32 _Z22CUDA_compute_motion_1dfffffffRf_param_0,
	.param .b32 _Z22CUDA_compute_motion_1dfffffffRf_param_1,
	.param .b64 _Z22CUDA_compute_motion_1dfffffffRf_param_2
)
{
	.reg .pred 	%p<24>;
	.reg .b32 	%r<2>;
	.reg .b32 	%f<68>;
	.reg .b64 	%rd<3>;
	.reg .b64 	%fd<18>;

	ld.param.f32 	%f12, [_Z22CUDA_compute_motion_1dfffffffRf_param_0];
	ld.param.f32 	%f14, [_Z22CUDA_compute_motion_1dfffffffRf_param_1];
	ld.param.u64 	%rd2, [_Z22CUDA_compute_motion_1dfffffffRf_param_2];
	cvta.to.local.u64 	%rd1, %rd2;
	setp.neu.f32 	%p1, %f12, 0f00000000;
	setp.neu.f32 	%p2, %f14, 0f00000000;
	or.pred  	%p3, %p1, %p2;
	abs.f32 	%f15, %f12;
	setp.lt.f32 	%p4, %f15, 0f47C34F80;
	and.pred  	%p5, %p3, %p4;
	abs.f32 	%f16, %f14;
	setp.lt.f32 	%p6, %f16, 0f47C34F80;
	and.pred  	%p7, %p5, %p6;
	@%p7 bra 	$L__BB0_2;
	mov.b32 	%r1, 0;
	st.local.u32 	[%rd1], %r1;
	bra.uni 	$L__BB0_19;
$L__BB0_2:
	add.f32 	%f17, %f14, 0f00000000;
	cvt.f64.f32 	%fd3, %f17;
	mul.f64 	%fd4, %fd3, 0d3FE0000000000000;
	abs.f64 	%fd1, %fd4;
	cvt.f64.f32 	%fd2, %f16;
	mul.f32 	%f18, %f12, %f14;
	setp.gt.f32 	%p8, %f18, 0f00000000;
	@%p8 bra 	$L__BB0_5;
	setp.leu.f32 	%p9, %f16, 0f00000000;
	@%p9 bra 	$L__BB0_7;
	mul.f64 	%fd8, %fd1, %fd2;
	div.rn.f64 	%fd9, %fd8, 0d40A7700000000000;
	cvt.rn.f32.f64 	%f37, %fd9;
	setp.lt.f32 	%p12, %f15, %f37;
	@%p12 bra 	$L__BB0_5;
	bra.uni 	$L__BB0_6;
$L__BB0_5:
	div.rn.f32 	%f57, %f16, 0f453B8000;
	mul.f32 	%f58, %f14, %f14;
	div.rn.f32 	%f59, %f58, 0f45BB8000;
	copysign.f32 	%f60, %f14, %f59;
	add.f32 	%f61, %f12, %f60;
	{ // callseq 0, 0
	.param .b32 param0;
	st.param.f32 	[param0], %f61;
	.param .b32 param1;
	st.param.f32 	[param1], 0f00000000;
	.param .b64 param2;
	st.param.b64 	[param2], %rd2;
	call.uni 
	_Z22CUDA_compute_motion_1dfffffffRf, 
	(
	param0, 
	param1, 
	param2
	);
	} // callseq 0
	ld.local.f32 	%f62, [%rd1];
	add.f32 	%f63, %f57, %f62;
	div.rn.f32 	%f64, %f63, 0f3FA00000;
	st.local.f32 	[%rd1], %f64;
	bra.uni 	$L__BB0_19;
$L__BB0_6:
	mul.f32 	%f38, %f14, 0f453B8000;
	fma.rn.f32 	%f39, %f15, 0f45BB8000, 0f00000000;
	mul.f32 	%f40, %f39, 0f453B8000;
	fma.rn.f32 	%f41, %f14, %f38, %f40;
	div.rn.f32 	%f42, %f41, 0f45BB8000;
	sqrt.rn.f32 	%f43, %f42;
	sub.f32 	%f44, %f43, %f16;
	div.rn.f32 	%f45, %f44, 0f453B8000;
	setp.lt.f32 	%p13, %f45, 0f00000000;
	selp.f32 	%f8, 0f00000000, %f45, %p13;
	fma.rn.f32 	%f46, %f8, 0f453B8000, %f16;
	div.rn.f32 	%f9, %f46, 0f453B8000;
	bra.uni 	$L__BB0_10;
$L__BB0_7:
	mov.f32 	%f19, 0f00000000;
	sub.f32 	%f20, %f19, %f14;
	abs.f32 	%f21, %f20;
	cvt.f64.f32 	%fd5, %f21;
	mul.f64 	%fd6, %fd1, %fd5;
	div.rn.f64 	%fd7, %fd6, 0d40A7700000000000;
	cvt.rn.f32.f64 	%f22, %fd7;
	setp.geu.f32 	%p10, %f15, %f22;
	@%p10 bra 	$L__BB0_9;
	mul.f32 	%f33, %f15, 0f45BB8000;
	fma.rn.f32 	%f34, %f14, %f14, %f33;
	sqrt.rn.f32 	%f35, %f34;
	sub.f32 	%f36, %f35, %f16;
	div.rn.f32 	%f8, %f36, 0f453B8000;
	mov.f32 	%f9, 0f00000000;
	bra.uni 	$L__BB0_10;
$L__BB0_9:
	mul.f32 	%f23, %f14, 0f453B8000;
	fma.rn.f32 	%f24, %f15, 0f45BB8000, 0f00000000;
	mul.f32 	%f25, %f24, 0f453B8000;
	fma.rn.f32 	%f26, %f14, %f23, %f25;
	div.rn.f32 	%f27, %f26, 0f45BB8000;
	sqrt.rn.f32 	%f28, %f27;
	sub.f32 	%f29, %f28, %f16;
	div.rn.f32 	%f30, %f29, 0f453B8000;
	setp.lt.f32 	%p11, %f30, 0f00000000;
	selp.f32 	%f8, 0f00000000, %f30, %p11;
	fma.rn.f32 	%f31, %f8, 0f453B8000, %f16;
	div.rn.f32 	%f9, %f31, 0f453B8000;
$L__BB0_10:
	fma.rn.f32 	%f48, %f8, 0f453B8000, %f16;
	setp.leu.f32 	%p14, %f48, 0f453B8000;
	mov.f32 	%f11, 0f00000000;
	@%p14 bra 	$L__BB0_12;
	mul.f32 	%f49, %f14, %f14;
	mov.f32 	%f50, 0f4B095440;
	sub.f32 	%f51, %f50, %f49;
	div.rn.f32 	%f52, %f51, 0f45BB8000;
	add.f32 	%f53, %f52, 0f44BB8000;
	sub.f32 	%f54, %f15, %f53;
	div.rn.f32 	%f11, %f54, 0f453B8000;
$L__BB0_12:
	add.f64 	%fd10, %fd2, 0d4044000000000000;
	setp.leu.f64 	%p15, %fd10, 0d40A7700000000000;
	setp.leu.f32 	%p16, %f11, 0f3CCCCCCD;
	or.pred  	%p17, %p15, %p16;
	@%p17 bra 	$L__BB0_14;
	add.f32 	%f56, %f9, %f11;
	st.local.f32 	[%rd1], %f56;
	bra.uni 	$L__BB0_19;
$L__BB0_14:
	setp.geu.f32 	%p18, %f8, 0f3CCCCCCD;
	setp.neu.f32 	%p19, %f9, 0f00000000;
	or.pred  	%p20, %p18, %p19;
	@%p20 bra 	$L__BB0_16;
	st.local.f32 	[%rd1], %f8;
	bra.uni 	$L__BB0_19;
$L__BB0_16:
	setp.geu.f32 	%p21, %f8, 0f3CCCCCCD;
	setp.leu.f32 	%p22, %f9, 0f00000000;
	or.pred  	%p23, %p21, %p22;
	@%p23 bra 	$L__BB0_18;
	st.local.f32 	[%rd1], %f9;
	bra.uni 	$L__BB0_19;
$L__BB0_18:
	cvt.f64.f32 	%fd11, %f8;
	cvt.f64.f32 	%fd12, %f11;
	div.rn.f64 	%fd13, %fd12, 0d3FF199999999999A;
	add.f64 	%fd14, %fd13, %fd11;
	cvt.f64.f32 	%fd15, %f9;
	div.rn.f64 	%fd16, %fd15, 0d3FF199999999999A;
	add.f64 	%fd17, %fd16, %fd14;
	cvt.rn.f32.f64 	%f55, %fd17;
	st.local.f32 	[%rd1], %f55;
$L__BB0_19:
	ret;

}
	// .globl	_Z24calculateAllInterInfoV10P6PlayerP5PointP5nTypeiddb
.visible .entry _Z24calculateAllInterInfoV10P6PlayerP5PointP5nTypeiddb(
	.param .u64 .ptr .align 1 _Z24calculateAllInterInfoV10P6PlayerP5PointP5nTypeiddb_param_0,
	.param .u64 .ptr .align 1 _Z24calculateAllInterInfoV10P6PlayerP5PointP5nTypeiddb_param_1,
	.param .u64 .ptr .align 1 _Z24calculateAllInterInfoV10P6PlayerP5PointP5nTypeiddb_param_2,
	.param .u32 _Z24calculateAllInterInfoV10P6PlayerP5PointP5nTypeiddb_param_3,
	.param .f64 _Z24calculateAllInterInfoV10P6PlayerP5PointP5nTypeiddb_param_4,
	.param .f64 _Z24calculateAllInterInfoV10P6PlayerP5PointP5nTypeiddb_param_5,
	.param .u8 _Z24calculateAllInterInfoV10P6PlayerP5PointP5nTypeiddb_param_6
)
{
	.local .align 4 .b8 	__local_depot1[32];
	.reg .b64 	%SP;
	.reg .b64 	%SPL;
	.reg .pred 	%p<574>;
	.reg .b16 	%rs<32>;
	.reg .b32 	%r<894>;
	.reg .b32 	%f<749>;
	.reg .b64 	%rd<378>;
	.reg .b64 	%fd<1198>;

	mov.u64 	%SPL, __local_depot1;
	cvta.local.u64 	%SP, %SPL;
	ld.param.u64 	%rd89, [_Z24calculateAllInterInfoV10P6PlayerP5PointP5nTypeiddb_param_0];
	ld.param.u64 	%rd90, [_Z24calculateAllInterInfoV10P6PlayerP5PointP5nTypeiddb_param_1];
	cvta.to.global.u64 	%rd92, %rd89;
	add.u64 	%rd93, %SP, 4;
	add.u64 	%rd1, %SPL, 4;
	add.u64 	%rd2, %SPL, 4;
	add.u64 	%rd3, %SPL, 4;
	add.u64 	%rd4, %SPL, 4;
	mov.u32 	%r1, %ctaid.x;
	mov.u32 	%r229, %ctaid.y;
	mov.u32 	%r230, %tid.x;
	shr.u32 	%r231, %r230, 4;
	mul.wide.u32 	%rd97, %r1, 20;
	add.s64 	%rd5, %rd92, %rd97;
	ld.global.f32 	%f1, [%rd5];
	cvt.f64.f32 	%fd160, %f1;
	mad.lo.s32 	%r232, %r231, 175, 350;
	cvt.rn.f64.u32 	%fd161, %r232;
	shl.b32 	%r233, %r229, 1;
	cvt.rn.f64.u32 	%fd162, %r233;
	div.rn.f64 	%fd163, %fd162, 0d4028000000000000;
	{
	.reg .b32 %temp; 
	mov.b64 	{%temp, %r234}, %fd163;
	}
	shl.b32 	%r235, %r234, 1;
	setp.gt.u32 	%p15, %r235, -2038431744;
	mov.f64 	%fd164, 0d0000000000000000;
	mul.rn.f64 	%fd165, %fd163, %fd164;
	selp.f64 	%fd166, %fd165, %fd163, %p15;
	{
	.reg .b32 %temp; 
	mov.b64 	{%r236, %temp}, %fd166;
	}
	{
	.reg .b32 %temp; 
	mov.b64 	{%temp, %r237}, %fd166;
	}
	add.s32 	%r238, %r237, 1048576;
	mov.b64 	%fd167, {%r236, %r238};
	cvt.rni.f64.f64 	%fd168, %fd167;
	cvt.rzi.s64.f64 	%rd98, %fd168;
	cvt.u32.u64 	%r239, %rd98;
	fma.rn.f64 	%fd169, %fd168, 0dBFE0000000000000, %fd166;
	mul.f64 	%fd170, %fd169, 0d3CA1A62633145C07;
	fma.rn.f64 	%fd171, %fd169, 0d400921FB54442D18, %fd170;
	add.s32 	%r240, %r239, 1;
	shl.b32 	%r241, %r240, 6;
	cvt.u64.u32 	%rd99, %r241;
	and.b64  	%rd100, %rd99, 64;
	mov.u64 	%rd101, __cudart_sin_cos_coeffs;
	add.s64 	%rd102, %rd101, %rd100;
	mul.rn.f64 	%fd172, %fd171, %fd171;
	and.b64  	%rd103, %rd98, 1;
	setp.eq.b64 	%p16, %rd103, 1;
	selp.f64 	%fd173, 0d3DE5DB65F9785EBA, 0dBDA8FF8320FD8164, %p16;
	ld.global.nc.v2.f64 	{%fd174, %fd175}, [%rd102];
	fma.rn.f64 	%fd176, %fd173, %fd172, %fd174;
	fma.rn.f64 	%fd177, %fd176, %fd172, %fd175;
	ld.global.nc.v2.f64 	{%fd178, %fd179}, [%rd102+16];
	fma.rn.f64 	%fd180, %fd177, %fd172, %fd178;
	fma.rn.f64 	%fd181, %fd180, %fd172, %fd179;
	ld.global.nc.v2.f64 	{%fd182, %fd183}, [%rd102+32];
	fma.rn.f64 	%fd184, %fd181, %fd172, %fd182;
	fma.rn.f64 	%fd185, %fd184, %fd172, %fd183;
	fma.rn.f64 	%fd186, %fd185, %fd171, %fd171;
	fma.rn.f64 	%fd187, %fd185, %fd172, 0d3FF0000000000000;
	selp.f64 	%fd188, %fd186, %fd187, %p16;
	and.b32  	%r242, %r240, 2;
	setp.eq.s32 	%p17, %r242, 0;
	sub.f64 	%fd189, %fd164, %fd188;
	selp.f64 	%fd190, %fd188, %fd189, %p17;
	fma.rn.f64 	%fd191, %fd190, %fd161, %fd160;
	cvt.rn.f32.f64 	%f723, %fd191;
	ld.global.f32 	%f3, [%rd5+4];
	cvt.f64.f32 	%fd192, %f3;
	{
	.reg .b32 %temp; 
	mov.b64 	{%r243, %temp}, %fd163;
	}
	add.s32 	%r244, %r234, 1048576;
	mov.b64 	%fd193, {%r243, %r244};
	cvt.rni.f64.f64 	%fd194, %fd193;
	cvt.rzi.s64.f64 	%rd104, %fd194;
	cvt.u32.u64 	%r245, %rd104;
	fma.rn.f64 	%fd195, %fd194, 0dBFE0000000000000, %fd163;
	mul.f64 	%fd196, %fd195, 0d3CA1A62633145C07;
	fma.rn.f64 	%fd197, %fd195, 0d400921FB54442D18, %fd196;
	shl.b64 	%rd105, %rd104, 6;
	and.b64  	%rd106, %rd105, 64;
	add.s64 	%rd107, %rd101, %rd106;
	mul.rn.f64 	%fd198, %fd197, %fd197;
	and.b64  	%rd108, %rd104, 1;
	setp.eq.b64 	%p18, %rd108, 1;
	selp.f64 	%fd199, 0dBDA8FF8320FD8164, 0d3DE5DB65F9785EBA, %p18;
	ld.global.nc.v2.f64 	{%fd200, %fd201}, [%rd107];
	fma.rn.f64 	%fd202, %fd199, %fd198, %fd200;
	fma.rn.f64 	%fd203, %fd202, %fd198, %fd201;
	ld.global.nc.v2.f64 	{%fd204, %fd205}, [%rd107+16];
	fma.rn.f64 	%fd206, %fd203, %fd198, %fd204;
	fma.rn.f64 	%fd207, %fd206, %fd198, %fd205;
	ld.global.nc.v2.f64 	{%fd208, %fd209}, [%rd107+32];
	fma.rn.f64 	%fd210, %fd207, %fd198, %fd208;
	fma.rn.f64 	%fd211, %fd210, %fd198, %fd209;
	fma.rn.f64 	%fd212, %fd211, %fd197, %fd197;
	fma.rn.f64 	%fd213, %fd211, %fd198, 0d3FF0000000000000;
	selp.f64 	%fd214, %fd213, %fd212, %p18;
	and.b32  	%r246, %r245, 2;
	setp.eq.s32 	%p19, %r246, 0;
	sub.f64 	%fd215, %fd164, %fd214;
	selp.f64 	%fd216, %fd214, %fd215, %p19;
	cvt.rzi.f64.f64 	%fd217, %fd163;
	setp.eq.f64 	%p20, %fd163, %fd217;
	selp.f64 	%fd218, %fd165, %fd216, %p20;
	fma.rn.f64 	%fd219, %fd218, %fd161, %fd192;
	cvt.rn.f32.f64 	%f722, %fd219;
	abs.f32 	%f5, %f723;
	setp.geu.f32 	%p21, %f5, 0f457A0000;
	abs.f32 	%f180, %f722;
	setp.geu.f32 	%p22, %f180, 0f451C4000;
	or.pred  	%p23, %p21, %p22;
	mov.pred 	%p571, 0;
	@%p23 bra 	$L__BB1_4;
	setp.lt.f32 	%p25, %f723, 0fC5480000;
	setp.gt.f32 	%p26, %f723, 0fC58CA000;
	setp.lt.f32 	%p27, %f180, 0f44A28000;
	and.pred  	%p28, %p25, %p27;
	and.pred  	%p29, %p28, %p26;
	@%p29 bra 	$L__BB1_4;
	setp.gt.f32 	%p31, %f723, 0f45480000;
	setp.lt.f32 	%p32, %f723, 0f458CA000;
	setp.lt.f32 	%p33, %f180, 0f44A28000;
	and.pred  	%p34, %p32, %p33;
	and.pred  	%p35, %p34, %p31;
	@%p35 bra 	$L__BB1_4;
	ld.global.u8 	%rs7, [%rd5+16];
	setp.ne.s16 	%p571, %rs7, 0;
$L__BB1_4:
	ld.param.u32 	%r826, [_Z24calculateAllInterInfoV10P6PlayerP5PointP5nTypeiddb_param_3];
	setp.ne.s32 	%p36, %r1, %r826;
	mov.pred 	%p572, %p571;
	@%p36 bra 	$L__BB1_9;
	setp.lt.f32 	%p37, %f723, 0fC4FA0000;
	setp.gt.f32 	%p38, %f723, 0fC58CA000;
	setp.lt.f32 	%p39, %f180, 0f451C4000;
	and.pred  	%p40, %p37, %p39;
	and.pred  	%p41, %p40, %p38;
	@%p41 bra 	$L__BB1_7;
	setp.geu.f32 	%p42, %f180, 0f451C4000;
	setp.leu.f32 	%p43, %f723, 0f44FA0000;
	setp.geu.f32 	%p44, %f723, 0f458CA000;
	or.pred  	%p45, %p44, %p42;
	or.pred  	%p46, %p45, %p43;
	mov.pred 	%p572, %p571;
	@%p46 bra 	$L__BB1_9;
$L__BB1_7:
	setp.geu.f32 	%p48, %f5, 0f453B8000;
	setp.geu.f32 	%p49, %f722, 0f44BB8000;
	mov.pred 	%p572, 0;
	or.pred  	%p50, %p48, %p49;
	@%p50 bra 	$L__BB1_9;
	setp.gt.f32 	%p51, %f722, 0fC4BB8000;
	and.pred  	%p572, %p51, %p571;
$L__BB1_9:
	ld.global.f32 	%f7, [%rd5+8];
	ld.global.f32 	%f8, [%rd5+12];
	cvta.to.local.u64 	%rd6, %rd93;
	add.u64 	%rd110, %SP, 0;
	add.u64 	%rd7, %SPL, 0;
	mov.b32 	%r247, 0;
	st.local.u32 	[%rd6], %r247;
	st.local.u32 	[%rd7], %r247;
	cvt.f64.f32 	%fd220, %f8;
	add.f64 	%fd1, %fd220, 0d3EE4F8B588E368F1;
	cvt.f64.f32 	%fd221, %f7;
	add.f64 	%fd2, %fd221, 0d3EE4F8B588E368F1;
	abs.f64 	%fd3, %fd2;
	abs.f64 	%fd4, %fd1;
	setp.leu.f64 	%p52, %fd4, %fd3;
	setp.gt.f64 	%p53, %fd4, %fd3;
	selp.f64 	%fd5, %fd4, %fd3, %p53;
	selp.f64 	%fd222, %fd3, %fd4, %p53;
	div.rn.f64 	%fd223, %fd222, %fd5;
	mul.f64 	%fd224, %fd223, %fd223;
	fma.rn.f64 	%fd225, %fd224, 0dBEF53E1D2A25FF7E, 0d3F2D3B63DBB65B49;
	fma.rn.f64 	%fd226, %fd225, %fd224, 0dBF5312788DDE082E;
	fma.rn.f64 	%fd227, %fd226, %fd224, 0d3F6F9690C8249315;
	fma.rn.f64 	%fd228, %fd227, %fd224, 0dBF82CF5AABC7CF0D;
	fma.rn.f64 	%fd229, %fd228, %fd224, 0d3F9162B0B2A3BFDE;
	fma.rn.f64 	%fd230, %fd229, %fd224, 0dBF9A7256FEB6FC6B;
	fma.rn.f64 	%fd231, %fd230, %fd224, 0d3FA171560CE4A489;
	fma.rn.f64 	%fd232, %fd231, %fd224, 0dBFA4F44D841450E4;
	fma.rn.f64 	%fd233, %fd232, %fd224, 0d3FA7EE3D3F36BB95;
	fma.rn.f64 	%fd234, %fd233, %fd224, 0dBFAAD32AE04A9FD1;
	fma.rn.f64 	%fd235, %fd234, %fd224, 0d3FAE17813D66954F;
	fma.rn.f64 	%fd236, %fd235, %fd224, 0dBFB11089CA9A5BCD;
	fma.rn.f64 	%fd237, %fd236, %fd224, 0d3FB3B12B2DB51738;
	fma.rn.f64 	%fd238, %fd237, %fd224, 0dBFB745D022F8DC5C;
	fma.rn.f64 	%fd239, %fd238, %fd224, 0d3FBC71C709DFE927;
	fma.rn.f64 	%fd240, %fd239, %fd224, 0dBFC2492491FA1744;
	fma.rn.f64 	%fd241, %fd240, %fd224, 0d3FC99999999840D2;
	fma.rn.f64 	%fd242, %fd241, %fd224, 0dBFD555555555544C;
	mul.f64 	%fd243, %fd224, %fd242;
	fma.rn.f64 	%fd6, %fd243, %fd223, %fd223;
	@%p52 bra 	$L__BB1_11;
	{
	.reg .b32 %temp; 
	mov.b64 	{%temp, %r249}, %fd2;
	}
	setp.lt.s32 	%p55, %r249, 0;
	neg.f64 	%fd246, %fd6;
	selp.f64 	%fd247, %fd6, %fd246, %p55;
	add.f64 	%fd1174, %fd247, 0d3FF921FB54442D18;
	bra.uni 	$L__BB1_12;
$L__BB1_11:
	{
	.reg .b32 %temp; 
	mov.b64 	{%temp, %r248}, %fd2;
	}
	setp.lt.s32 	%p54, %r248, 0;
	mov.f64 	%fd244, 0d400921FB54442D18;
	sub.f64 	%fd245, %fd244, %fd6;
	selp.f64 	%fd1174, %fd245, %fd6, %p54;
$L__BB1_12:
	add.rn.f64 	%fd10, %fd3, %fd4;
	setp.neu.f64 	%p56, %fd5, 0d0000000000000000;
	@%p56 bra 	$L__BB1_14;
	{
	.reg .b32 %temp; 
	mov.b64 	{%temp, %r251}, %fd2;
	}
	setp.lt.s32 	%p59, %r251, 0;
	selp.f64 	%fd1175, 0d400921FB54442D18, 0d0000000000000000, %p59;
	bra.uni 	$L__BB1_15;
$L__BB1_14:
	setp.eq.f64 	%p57, %fd3, %fd4;
	{
	.reg .b32 %temp; 
	mov.b64 	{%temp, %r250}, %fd2;
	}
	setp.lt.s32 	%p58, %r250, 0;
	selp.f64 	%fd248, 0d4002D97C7F3321D2, 0d3FE921FB54442D18, %p58;
	selp.f64 	%fd1175, %fd248, %fd1174, %p57;
$L__BB1_15:
	sub.f32 	%f181, %f3, %f722;
	cvt.f64.f32 	%fd249, %f181;
	add.f64 	%fd14, %fd249, 0d3EE4F8B588E368F1;
	sub.f32 	%f182, %f1, %f723;
	cvt.f64.f32 	%fd250, %f182;
	add.f64 	%fd15, %fd250, 0d3EE4F8B588E368F1;
	abs.f64 	%fd16, %fd15;
	abs.f64 	%fd17, %fd14;
	setp.leu.f64 	%p60, %fd17, %fd16;
	setp.gt.f64 	%p61, %fd17, %fd16;
	selp.f64 	%fd18, %fd17, %fd16, %p61;
	selp.f64 	%fd251, %fd16, %fd17, %p61;
	div.rn.f64 	%fd252, %fd251, %fd18;
	mul.f64 	%fd253, %fd252, %fd252;
	fma.rn.f64 	%fd254, %fd253, 0dBEF53E1D2A25FF7E, 0d3F2D3B63DBB65B49;
	fma.rn.f64 	%fd255, %fd254, %fd253, 0dBF5312788DDE082E;
	fma.rn.f64 	%fd256, %fd255, %fd253, 0d3F6F9690C8249315;
	fma.rn.f64 	%fd257, %fd256, %fd253, 0dBF82CF5AABC7CF0D;
	fma.rn.f64 	%fd258, %fd257, %fd253, 0d3F9162B0B2A3BFDE;
	fma.rn.f64 	%fd259, %fd258, %fd253, 0dBF9A7256FEB6FC6B;
	fma.rn.f64 	%fd260, %fd259, %fd253, 0d3FA171560CE4A489;
	fma.rn.f64 	%fd261, %fd260, %fd253, 0dBFA4F44D841450E4;
	fma.rn.f64 	%fd262, %fd261, %fd253, 0d3FA7EE3D3F36BB95;
	fma.rn.f64 	%fd263, %fd262, %fd253, 0dBFAAD32AE04A9FD1;
	fma.rn.f64 	%fd264, %fd263, %fd253, 0d3FAE17813D66954F;
	fma.rn.f64 	%fd265, %fd264, %fd253, 0dBFB11089CA9A5BCD;
	fma.rn.f64 	%fd266, %fd265, %fd253, 0d3FB3B12B2DB51738;
	fma.rn.f64 	%fd267, %fd266, %fd253, 0dBFB745D022F8DC5C;
	fma.rn.f64 	%fd268, %fd267, %fd253, 0d3FBC71C709DFE927;
	fma.rn.f64 	%fd269, %fd268, %fd253, 0dBFC2492491FA1744;
	fma.rn.f64 	%fd270, %fd269, %fd253, 0d3FC99999999840D2;
	fma.rn.f64 	%fd271, %fd270, %fd253, 0dBFD555555555544C;
	mul.f64 	%fd272, %fd253, %fd271;
	fma.rn.f64 	%fd19, %fd272, %fd252, %fd252;
	@%p60 bra 	$L__BB1_17;
	{
	.reg .b32 %temp; 
	mov.b64 	{%temp, %r253}, %fd15;
	}
	setp.lt.s32 	%p63, %r253, 0;
	neg.f64 	%fd275, %fd19;
	selp.f64 	%fd276, %fd19, %fd275, %p63;
	add.f64 	%fd1176, %fd276, 0d3FF921FB54442D18;
	bra.uni 	$L__BB1_18;
$L__BB1_17:
	{
	.reg .b32 %temp; 
	mov.b64 	{%temp, %r252}, %fd15;
	}
	setp.lt.s32 	%p62, %r252, 0;
	mov.f64 	%fd273, 0d400921FB54442D18;
	sub.f64 	%fd274, %fd273, %fd19;
	selp.f64 	%fd1176, %fd274, %fd19, %p62;
$L__BB1_18:
	setp.neu.f64 	%p64, %fd18, 0d0000000000000000;
	@%p64 bra 	$L__BB1_20;
	{
	.reg .b32 %temp; 
	mov.b64 	{%temp, %r255}, %fd15;
	}
	setp.lt.s32 	%p67, %r255, 0;
	selp.f64 	%fd1177, 0d400921FB54442D18, 0d0000000000000000, %p67;
	bra.uni 	$L__BB1_21;
$L__BB1_20:
	setp.eq.f64 	%p65, %fd16, %fd17;
	{
	.reg .b32 %temp; 
	mov.b64 	{%temp, %r254}, %fd15;
	}
	setp.lt.s32 	%p66, %r254, 0;
	selp.f64 	%fd277, 0d4002D97C7F3321D2, 0d3FE921FB54442D18, %p66;
	selp.f64 	%fd1177, %fd277, %fd1176, %p65;
$L__BB1_21:
	ld.param.s8 	%rs20, [_Z24calculateAllInterInfoV10P6PlayerP5PointP5nTypeiddb_param_6];
	add.rn.f64 	%fd278, %fd16, %fd17;
	cvta.to.global.u64 	%rd111, %rd90;
	setp.nan.f64 	%p68, %fd278, %fd278;
	copysign.f64 	%fd279, %fd14, %fd1177;
	selp.f64 	%fd280, %fd278, %fd279, %p68;
	copysign.f64 	%fd281, %fd1, %fd1175;
	setp.nan.f64 	%p69, %fd10, %fd10;
	selp.f64 	%fd282, %fd10, %fd281, %p69;
	sub.f64 	%fd283, %fd282, %fd280;
	cvt.rn.f32.f64 	%f183, %fd283;
	mul.f32 	%f184, %f8, %f8;
	fma.rn.f32 	%f185, %f7, %f7, %f184;
	sqrt.rn.f32 	%f9, %f185;
	cvt.f64.f32 	%fd284, %f9;
	cvt.f64.f32 	%fd285, %f183;
	div.rn.f64 	%fd286, %fd285, 0d400921FB54442EEA;
	{
	.reg .b32 %temp; 
	mov.b64 	{%temp, %r256}, %fd286;
	}
	shl.b32 	%r257, %r256, 1;
	setp.gt.u32 	%p70, %r257, -2038431744;
	mov.f64 	%fd287, 0d0000000000000000;
	mul.rn.f64 	%fd288, %fd286, %fd287;
	selp.f64 	%fd289, %fd288, %fd286, %p70;
	{
	.reg .b32 %temp; 
	mov.b64 	{%r258, %temp}, %fd289;
	}
	{
	.reg .b32 %temp; 
	mov.b64 	{%temp, %r259}, %fd289;
	}
	add.s32 	%r260, %r259, 1048576;
	mov.b64 	%fd290, {%r258, %r260};
	cvt.rni.f64.f64 	%fd291, %fd290;
	cvt.rzi.s64.f64 	%rd112, %fd291;
	cvt.u32.u64 	%r261, %rd112;
	fma.rn.f64 	%fd292, %fd291, 0dBFE0000000000000, %fd289;
	mul.f64 	%fd293, %fd292, 0d3CA1A62633145C07;
	fma.rn.f64 	%fd294, %fd292, 0d400921FB54442D18, %fd293;
	add.s32 	%r262, %r261, 1;
	shl.b32 	%r263, %r262, 6;
	cvt.u64.u32 	%rd113, %r263;
	and.b64  	%rd114, %rd113, 64;
	add.s64 	%rd116, %rd101, %rd114;
	mul.rn.f64 	%fd295, %fd294, %fd294;
	and.b64  	%rd117, %rd112, 1;
	setp.eq.b64 	%p71, %rd117, 1;
	selp.f64 	%fd296, 0d3DE5DB65F9785EBA, 0dBDA8FF8320FD8164, %p71;
	ld.global.nc.v2.f64 	{%fd297, %fd298}, [%rd116];
	fma.rn.f64 	%fd299, %fd296, %fd295, %fd297;
	fma.rn.f64 	%fd300, %fd299, %fd295, %fd298;
	ld.global.nc.v2.f64 	{%fd301, %fd302}, [%rd116+16];
	fma.rn.f64 	%fd303, %fd300, %fd295, %fd301;
	fma.rn.f64 	%fd304, %fd303, %fd295, %fd302;
	ld.global.nc.v2.f64 	{%fd305, %fd306}, [%rd116+32];
	fma.rn.f64 	%fd307, %fd304, %fd295, %fd305;
	fma.rn.f64 	%fd308, %fd307, %fd295, %fd306;
	fma.rn.f64 	%fd309, %fd308, %fd294, %fd294;
	fma.rn.f64 	%fd310, %fd308, %fd295, 0d3FF0000000000000;
	selp.f64 	%fd311, %fd309, %fd310, %p71;
	and.b32  	%r264, %r262, 2;
	setp.eq.s32 	%p72, %r264, 0;
	sub.f64 	%fd312, %fd287, %fd311;
	selp.f64 	%fd313, %fd311, %fd312, %p72;
	mul.f64 	%fd314, %fd313, %fd284;
	cvt.rn.f32.f64 	%f186, %fd314;
	{
	.reg .b32 %temp; 
	mov.b64 	{%r265, %temp}, %fd286;
	}
	add.s32 	%r266, %r256, 1048576;
	mov.b64 	%fd315, {%r265, %r266};
	cvt.rni.f64.f64 	%fd316, %fd315;
	cvt.rzi.s64.f64 	%rd118, %fd316;
	cvt.u32.u64 	%r267, %rd118;
	fma.rn.f64 	%fd317, %fd316, 0dBFE0000000000000, %fd286;
	mul.f64 	%fd318, %fd317, 0d3CA1A62633145C07;
	fma.rn.f64 	%fd319, %fd317, 0d400921FB54442D18, %fd318;
	shl.b64 	%rd119, %rd118, 6;
	and.b64  	%rd120, %rd119, 64;
	add.s64 	%rd121, %rd101, %rd120;
	mul.rn.f64 	%fd320, %fd319, %fd319;
	and.b64  	%rd122, %rd118, 1;
	setp.eq.b64 	%p73, %rd122, 1;
	selp.f64 	%fd321, 0dBDA8FF8320FD8164, 0d3DE5DB65F9785EBA, %p73;
	ld.global.nc.v2.f64 	{%fd322, %fd323}, [%rd121];
	fma.rn.f64 	%fd324, %fd321, %fd320, %fd322;
	fma.rn.f64 	%fd325, %fd324, %fd320, %fd323;
	ld.global.nc.v2.f64 	{%fd326, %fd327}, [%rd121+16];
	fma.rn.f64 	%fd328, %fd325, %fd320, %fd326;
	fma.rn.f64 	%fd329, %fd328, %fd320, %fd327;
	ld.global.nc.v2.f64 	{%fd330, %fd331}, [%rd121+32];
	fma.rn.f64 	%fd332, %fd329, %fd320, %fd330;
	fma.rn.f64 	%fd333, %fd332, %fd320, %fd331;
	fma.rn.f64 	%fd334, %fd333, %fd319, %fd319;
	fma.rn.f64 	%fd335, %fd333, %fd320, 0d3FF0000000000000;
	selp.f64 	%fd336, %fd335, %fd334, %p73;
	and.b32  	%r268, %r267, 2;
	setp.eq.s32 	%p74, %r268, 0;
	sub.f64 	%fd337, %fd287, %fd336;
	selp.f64 	%fd338, %fd336, %fd337, %p74;
	cvt.rzi.f64.f64 	%fd339, %fd286;
	setp.eq.f64 	%p75, %fd286, %fd339;
	selp.f64 	%fd340, %fd288, %fd338, %p75;
	mul.f64 	%fd341, %fd340, %fd284;
	cvt.rn.f32.f64 	%f187, %fd341;
	sub.f32 	%f188, %f723, %f1;
	sub.f32 	%f189, %f722, %f3;
	mul.f32 	%f190, %f189, %f189;
	fma.rn.f32 	%f191, %f188, %f188, %f190;
	sqrt.rn.f32 	%f192, %f191;
	{ // callseq 1, 0
	.param .b32 param0;
	st.param.f32 	[param0], %f192;
	.param .b32 param1;
	st.param.f32 	[param1], %f186;
	.param .b64 param2;
	st.param.b64 	[param2], %rd93;
	call.uni 
	_Z22CUDA_compute_motion_1dfffffffRf, 
	(
	param0, 
	param1, 
	param2
	);
	} // callseq 1
	{ // callseq 2, 0
	.param .b32 param0;
	st.param.f32 	[param0], 0f00000000;
	.param .b32 param1;
	st.param.f32 	[param1], %f187;
	.param .b64 param2;
	st.param.b64 	[param2], %rd110;
	call.uni 
	_Z22CUDA_compute_motion_1dfffffffRf, 
	(
	param0, 
	param1, 
	param2
	);
	} // callseq 2
	ld.local.f32 	%f193, [%rd6];
	cvt.f64.f32 	%fd342, %f193;
	setp.lt.f64 	%p76, %fd342, 0d3EE4F8B588E368F1;
	setp.gt.f32 	%p77, %f193, 0f42480000;
	selp.f32 	%f194, 0f00000000, %f193, %p76;
	selp.f32 	%f195, 0f00000000, %f194, %p77;
	ld.local.f32 	%f196, [%rd7];
	cvt.f64.f32 	%fd343, %f196;
	setp.lt.f64 	%p78, %fd343, 0d3EE4F8B588E368F1;
	setp.gt.f32 	%p79, %f196, 0f42480000;
	selp.f32 	%f197, 0f00000000, %f196, %p78;
	selp.f32 	%f198, 0f00000000, %f197, %p79;
	setp.gt.f32 	%p80, %f195, %f198;
	selp.f32 	%f724, %f195, %f198, %p80;
	ld.global.f32 	%f11, [%rd111];
	sub.f32 	%f199, %f723, %f11;
	ld.global.f32 	%f12, [%rd111+4];
	sub.f32 	%f200, %f722, %f12;
	mul.f32 	%f201, %f200, %f200;
	fma.rn.f32 	%f202, %f199, %f199, %f201;
	sqrt.rn.f32 	%f13, %f202;
	abs.f32 	%f203, %f199;
	abs.f32 	%f204, %f200;
	setp.gt.f32 	%p81, %f204, %f203;
	selp.f32 	%f205, %f204, %f203, %p81;
	selp.f32 	%f206, %f203, %f204, %p81;
	div.rn.f32 	%f207, %f206, %f205;
	mul.f32 	%f208, %f207, %f207;
	fma.rn.f32 	%f209, %f208, 0f3B33710B, 0fBC807748;
	fma.rn.f32 	%f210, %f209, %f208, 0f3D2CDAB2;
	fma.rn.f32 	%f211, %f210, %f208, 0fBD992D10;
	fma.rn.f32 	%f212, %f211, %f208, 0f3DD9EA6C;
	fma.rn.f32 	%f213, %f212, %f208, 0fBE117CB1;
	fma.rn.f32 	%f214, %f213, %f208, 0f3E4CBCE0;
	fma.rn.f32 	%f215, %f214, %f208, 0fBEAAAA7D;
	mul.f32 	%f216, %f208, %f215;
	fma.rn.f32 	%f217, %f216, %f207, %f207;
	neg.f32 	%f218, %f217;
	fma.rn.f32 	%f219, 0f3F6EE581, 0f3FD774EB, %f218;
	selp.f32 	%f220, %f219, %f217, %p81;
	selp.f32 	%f221, 0f3F6EE581, 0f3FEEE581, %p81;
	selp.f32 	%f222, %f217, %f218, %p81;
	mov.b32 	%r269, %f199;
	fma.rn.f32 	%f223, %f221, 0f3FD774EB, %f222;
	setp.lt.s32 	%p82, %r269, 0;
	selp.f32 	%f224, %f223, %f220, %p82;
	add.f32 	%f225, %f204, %f203;
	setp.eq.f32 	%p83, %f205, 0f00000000;
	selp.f32 	%f226, 0f40490FDB, 0f00000000, %p82;
	setp.eq.f32 	%p84, %f203, %f204;
	selp.f32 	%f227, 0f4016CBE4, 0f3F490FDB, %p82;
	selp.f32 	%f228, %f227, %f224, %p84;
	selp.f32 	%f229, %f226, %f228, %p83;
	abs.f32 	%f230, %f225;
	setp.nan.f32 	%p85, %f230, %f230;
	copysign.f32 	%f231, %f200, %f229;
	selp.f32 	%f14, %f225, %f231, %p85;
	add.f32 	%f232, %f724, 0f00000000;
	setp.eq.s16 	%p86, %rs20, 0;
	selp.f32 	%f233, 0f43C80000, 0f443E0000, %p86;
	mul.f32 	%f234, %f233, %f13;
	sqrt.rn.f32 	%f235, %f234;
	cvt.f64.f32 	%fd344, %f13;
	cvt.f64.f32 	%fd26, %f233;
	mul.f64 	%fd345, %fd26, 0d3FE0000000000000;
	cvt.f64.f32 	%fd346, %f232;
	mul.f64 	%fd347, %fd345, %fd346;
	fma.rn.f64 	%fd348, %fd347, %fd346, %fd344;
	div.rn.f64 	%fd349, %fd348, %fd346;
	cvt.f64.f32 	%fd350, %f235;
	max.f64 	%fd351, %fd349, %fd350;
	cvt.rn.f32.f64 	%f236, %fd351;
	cvt.f64.f32 	%fd352, %f236;
	div.rn.f64 	%fd353, %fd352, 0d3FE6DB6DB6DB6DB7;
	cvt.rn.f32.f64 	%f725, %fd353;
	ld.global.u8 	%rs8, [%rd5+16];
	setp.eq.s16 	%p87, %rs8, 0;
	setp.leu.f32 	%p88, %f725, 0f459C4000;
	or.pred  	%p89, %p87, %p88;
	@%p89 bra 	$L__BB1_75;
	mul.f32 	%f238, %f14, 0f3F22F983;
	cvt.rni.s32.f32 	%r836, %f238;
	cvt.rn.f32.s32 	%f239, %r836;
	fma.rn.f32 	%f240, %f239, 0fBFC90FDA, %f14;
	fma.rn.f32 	%f241, %f239, 0fB3A22168, %f240;
	fma.rn.f32 	%f710, %f239, 0fA7C234C5, %f241;
	abs.f32 	%f17, %f14;
	setp.ltu.f32 	%p90, %f17, 0f47CE4780;
	mov.u32 	%r832, %r836;
	mov.f32 	%f709, %f710;
	@%p90 bra 	$L__BB1_30;
	setp.neu.f32 	%p91, %f17, 0f7F800000;
	@%p91 bra 	$L__BB1_25;
	mov.f32 	%f244, 0f00000000;
	mul.rn.f32 	%f709, %f14, %f244;
	mov.b32 	%r832, 0;
	bra.uni 	$L__BB1_30;
$L__BB1_25:
	mov.b32 	%r3, %f14;
	shl.b32 	%r271, %r3, 8;
	or.b32  	%r4, %r271, -2147483648;
	mov.b64 	%rd348, 0;
	mov.b32 	%r829, 0;
	mov.u64 	%rd346, __cudart_i2opi_f;
	mov.u64 	%rd347, %rd3;
$L__BB1_26:
	.pragma "nounroll";
	ld.global.nc.u32 	%r272, [%rd346];
	mad.wide.u32 	%rd127, %r272, %r4, %rd348;
	shr.u64 	%rd348, %rd127, 32;
	st.local.u32 	[%rd347], %rd127;
	add.s32 	%r829, %r829, 1;
	add.s64 	%rd347, %rd347, 4;
	add.s64 	%rd346, %rd346, 4;
	setp.ne.s32 	%p92, %r829, 6;
	@%p92 bra 	$L__BB1_26;
	shr.u32 	%r273, %r3, 23;
	st.local.u32 	[%rd3+24], %rd348;
	and.b32  	%r7, %r273, 31;
	and.b32  	%r274, %r273, 224;
	add.s32 	%r275, %r274, -128;
	shr.u32 	%r276, %r275, 5;
	mul.wide.u32 	%rd128, %r276, 4;
	sub.s64 	%rd14, %rd3, %rd128;
	ld.local.u32 	%r830, [%rd14+24];
	ld.local.u32 	%r831, [%rd14+20];
	setp.eq.s32 	%p93, %r7, 0;
	@%p93 bra 	$L__BB1_29;
	shf.l.wrap.b32 	%r830, %r831, %r830, %r7;
	ld.local.u32 	%r277, [%rd14+16];
	shf.l.wrap.b32 	%r831, %r277, %r831, %r7;
$L__BB1_29:
	shr.u32 	%r278, %r830, 30;
	shf.l.wrap.b32 	%r279, %r831, %r830, 2;
	shl.b32 	%r280, %r831, 2;
	shr.u32 	%r281, %r279, 31;
	add.s32 	%r282, %r281, %r278;
	neg.s32 	%r283, %r282;
	setp.lt.s32 	%p94, %r3, 0;
	selp.b32 	%r832, %r283, %r282, %p94;
	xor.b32  	%r284, %r279, %r3;
	shr.s32 	%r285, %r279, 31;
	xor.b32  	%r286, %r285, %r279;
	xor.b32  	%r287, %r285, %r280;
	cvt.u64.u32 	%rd129, %r286;
	shl.b64 	%rd130, %rd129, 32;
	cvt.u64.u32 	%rd131, %r287;
	or.b64  	%rd132, %rd130, %rd131;
	cvt.rn.f64.s64 	%fd354, %rd132;
	mul.f64 	%fd355, %fd354, 0d3BF921FB54442D19;
	cvt.rn.f32.f64 	%f242, %fd355;
	neg.f32 	%f243, %f242;
	setp.lt.s32 	%p95, %r284, 0;
	selp.f32 	%f709, %f243, %f242, %p95;
$L__BB1_30:
	setp.ltu.f32 	%p96, %f17, 0f47CE4780;
	add.s32 	%r289, %r832, 1;
	mul.rn.f32 	%f245, %f709, %f709;
	and.b32  	%r290, %r832, 1;
	setp.eq.b32 	%p97, %r290, 1;
	selp.f32 	%f246, %f709, 0f3F800000, %p97;
	fma.rn.f32 	%f247, %f245, %f246, 0f00000000;
	fma.rn.f32 	%f248, %f245, 0f37CBAC00, 0fBAB607ED;
	selp.f32 	%f249, 0fB94D4153, %f248, %p97;
	selp.f32 	%f250, 0f3C0885E4, 0f3D2AAABB, %p97;
	fma.rn.f32 	%f251, %f249, %f245, %f250;
	selp.f32 	%f252, 0fBE2AAAA8, 0fBEFFFFFF, %p97;
	fma.rn.f32 	%f253, %f251, %f245, %f252;
	fma.rn.f32 	%f254, %f253, %f247, %f246;
	and.b32  	%r291, %r289, 2;
	setp.eq.s32 	%p98, %r291, 0;
	mov.f32 	%f255, 0f00000000;
	sub.f32 	%f256, %f255, %f254;
	selp.f32 	%f257, %f254, %f256, %p98;
	mul.f32 	%f21, %f257, 0f459C4000;
	@%p96 bra 	$L__BB1_38;
	setp.neu.f32 	%p99, %f17, 0f7F800000;
	@%p99 bra 	$L__BB1_33;
	mov.f32 	%f260, 0f00000000;
	mul.rn.f32 	%f710, %f14, %f260;
	mov.b32 	%r836, 0;
	bra.uni 	$L__BB1_38;
$L__BB1_33:
	mov.b32 	%r16, %f14;
	shl.b32 	%r293, %r16, 8;
	or.b32  	%r17, %r293, -2147483648;
	mov.b64 	%rd351, 0;
	mov.b32 	%r833, 0;
	mov.u64 	%rd349, __cudart_i2opi_f;
	mov.u64 	%rd350, %rd3;
$L__BB1_34:
	.pragma "nounroll";
	ld.global.nc.u32 	%r294, [%rd349];
	mad.wide.u32 	%rd135, %r294, %r17, %rd351;
	shr.u64 	%rd351, %rd135, 32;
	st.local.u32 	[%rd350], %rd135;
	add.s32 	%r833, %r833, 1;
	add.s64 	%rd350, %rd350, 4;
	add.s64 	%rd349, %rd349, 4;
	setp.ne.s32 	%p100, %r833, 6;
	@%p100 bra 	$L__BB1_34;
	shr.u32 	%r295, %r16, 23;
	st.local.u32 	[%rd3+24], %rd351;
	and.b32  	%r20, %r295, 31;
	and.b32  	%r296, %r295, 224;
	add.s32 	%r297, %r296, -128;
	shr.u32 	%r298, %r297, 5;
	mul.wide.u32 	%rd136, %r298, 4;
	sub.s64 	%rd21, %rd3, %rd136;
	ld.local.u32 	%r834, [%rd21+24];
	ld.local.u32 	%r835, [%rd21+20];
	setp.eq.s32 	%p101, %r20, 0;
	@%p101 bra 	$L__BB1_37;
	shf.l.wrap.b32 	%r834, %r835, %r834, %r20;
	ld.local.u32 	%r299, [%rd21+16];
	shf.l.wrap.b32 	%r835, %r299, %r835, %r20;
$L__BB1_37:
	shr.u32 	%r300, %r834, 30;
	shf.l.wrap.b32 	%r301, %r835, %r834, 2;
	shl.b32 	%r302, %r835, 2;
	shr.u32 	%r303, %r301, 31;
	add.s32 	%r304, %r303, %r300;
	neg.s32 	%r305, %r304;
	setp.lt.s32 	%p102, %r16, 0;
	selp.b32 	%r836, %r305, %r304, %p102;
	xor.b32  	%r306, %r301, %r16;
	shr.s32 	%r307, %r301, 31;
	xor.b32  	%r308, %r307, %r301;
	xor.b32  	%r309, %r307, %r302;
	cvt.u64.u32 	%rd137, %r308;
	shl.b64 	%rd138, %rd137, 32;
	cvt.u64.u32 	%rd139, %r309;
	or.b64  	%rd140, %rd138, %rd139;
	cvt.rn.f64.s64 	%fd356, %rd140;
	mul.f64 	%fd357, %fd356, 0d3BF921FB54442D19;
	cvt.rn.f32.f64 	%f258, %fd357;
	neg.f32 	%f259, %f258;
	setp.lt.s32 	%p103, %r306, 0;
	selp.f32 	%f710, %f259, %f258, %p103;
$L__BB1_38:
	ld.param.s8 	%rs21, [_Z24calculateAllInterInfoV10P6PlayerP5PointP5nTypeiddb_param_6];
	setp.eq.s16 	%p104, %rs21, 0;
	mul.rn.f32 	%f262, %f710, %f710;
	and.b32  	%r311, %r836, 1;
	setp.eq.b32 	%p105, %r311, 1;
	selp.f32 	%f263, 0f3F800000, %f710, %p105;
	fma.rn.f32 	%f264, %f262, %f263, 0f00000000;
	fma.rn.f32 	%f265, %f262, 0f37CBAC00, 0fBAB607ED;
	selp.f32 	%f266, %f265, 0fB94D4153, %p105;
	selp.f32 	%f267, 0f3D2AAABB, 0f3C0885E4, %p105;
	fma.rn.f32 	%f268, %f266, %f262, %f267;
	selp.f32 	%f269, 0fBEFFFFFF, 0fBE2AAAA8, %p105;
	fma.rn.f32 	%f270, %f268, %f262, %f269;
	fma.rn.f32 	%f271, %f270, %f264, %f263;
	and.b32  	%r312, %r836, 2;
	setp.eq.s32 	%p106, %r312, 0;
	mov.f32 	%f711, 0f00000000;
	sub.f32 	%f272, %f711, %f271;
	selp.f32 	%f273, %f271, %f272, %p106;
	mul.f32 	%f25, %f273, 0f459C4000;
	selp.f32 	%f26, 0f45BB8000, 0f46322000, %p104;
	mul.f32 	%f274, %f25, %f25;
	fma.rn.f32 	%f275, %f21, %f21, %f274;
	sqrt.rn.f32 	%f27, %f275;
	setp.lt.f32 	%p107, %f27, 0f00000000;
	@%p107 bra 	$L__BB1_40;
	cvt.f64.f32 	%fd358, %f27;
	mul.f64 	%fd359, %fd358, 0d3FD2492492492492;
	cvt.f64.f32 	%fd360, %f26;
	div.rn.f64 	%fd361, %fd359, %fd360;
	cvt.rn.f32.f64 	%f711, %fd361;
$L__BB1_40:
	setp.lt.f32 	%p108, %f27, 0f00000000;
	mov.f32 	%f712, 0f00000000;
	@%p108 bra 	$L__BB1_42;
	cvt.f64.f32 	%fd362, %f27;
	mul.f64 	%fd363, %fd362, 0d3FE6DB6DB6DB6DB7;
	div.rn.f64 	%fd364, %fd363, %fd26;
	cvt.rn.f32.f64 	%f712, %fd364;
$L__BB1_42:
	add.f32 	%f32, %f711, %f712;
	setp.leu.f32 	%p110, %f32, 0f00000000;
	mov.f32 	%f721, 0f47C34F80;
	mov.pred 	%p109, -1;
	mov.f32 	%f719, %f12;
	mov.f32 	%f720, %f11;
	mov.pred 	%p573, %p109;
	@%p110 bra 	$L__BB1_74;
	ld.param.s8 	%rs22, [_Z24calculateAllInterInfoV10P6PlayerP5PointP5nTypeiddb_param_6];
	setp.lt.f32 	%p111, %f27, 0f00000000;
	add.rn.f64 	%fd365, %fd3, %fd4;
	setp.nan.f64 	%p112, %fd365, %fd365;
	setp.eq.f64 	%p113, %fd5, 0d0000000000000000;
	setp.gt.f64 	%p114, %fd4, %fd3;
	cvt.f64.f32 	%fd366, %f27;
	mul.f64 	%fd367, %fd366, 0d3FD2492492492492;
	setp.eq.s16 	%p115, %rs22, 0;
	selp.f32 	%f280, 0f45BB8000, 0f46322000, %p115;
	cvt.f64.f32 	%fd368, %f280;
	div.rn.f64 	%fd369, %fd367, %fd368;
	cvt.rn.f32.f64 	%f281, %fd369;
	mul.f64 	%fd27, %fd366, 0d3FE6DB6DB6DB6DB7;
	div.rn.f64 	%fd370, %fd27, %fd26;
	cvt.rn.f32.f64 	%f282, %fd370;
	{
	.reg .b32 %temp; 
	mov.b64 	{%temp, %r313}, %fd366;
	}
	mov.f64 	%fd371, 0d4000000000000000;
	{
	.reg .b32 %temp; 
	mov.b64 	{%temp, %r29}, %fd371;
	}
	and.b32  	%r314, %r29, 2146435072;
	setp.eq.s32 	%p116, %r314, 1062207488;
	abs.f64 	%fd28, %fd366;
	setp.lt.s32 	%p118, %r313, 0;
	and.pred  	%p5, %p118, %p116;
	selp.b32 	%r315, %r313, 0, %p116;
	setp.lt.s32 	%p119, %r29, 0;
	or.b32  	%r316, %r315, 2146435072;
	selp.b32 	%r317, %r316, %r315, %p119;
	mov.b32 	%r318, 0;
	mov.b64 	%fd29, {%r318, %r317};
	add.f64 	%fd372, %fd366, 0d4000000000000000;
	{
	.reg .b32 %temp; 
	mov.b64 	{%temp, %r319}, %fd372;
	}
	and.b32  	%r30, %r319, 2146435072;
	selp.b32 	%r31, 0, 2146435072, %p119;
	and.b32  	%r320, %r29, 2147483647;
	setp.ne.s32 	%p120, %r320, 1071644672;
	and.pred  	%p121, %p116, %p120;
	or.b32  	%r321, %r31, -2147483648;
	selp.b32 	%r322, %r321, %r31, %p121;
	selp.b32 	%r323, %r322, %r31, %p118;
	mov.b64 	%fd30, {%r318, %r323};
	{
	.reg .b32 %temp; 
	mov.b64 	{%temp, %r324}, %fd27;
	}
	abs.f64 	%fd31, %fd27;
	setp.lt.s32 	%p123, %r324, 0;
	and.pred  	%p6, %p123, %p116;
	selp.b32 	%r325, %r324, 0, %p116;
	or.b32  	%r326, %r325, 2146435072;
	selp.b32 	%r327, %r326, %r325, %p119;
	mov.b64 	%fd32, {%r318, %r327};
	add.f64 	%fd373, %fd27, 0d4000000000000000;
	{
	.reg .b32 %temp; 
	mov.b64 	{%temp, %r328}, %fd373;
	}
	and.b32  	%r32, %r328, 2146435072;
	selp.b32 	%r329, %r322, %r31, %p123;
	mov.b64 	%fd33, {%r318, %r329};
	add.f64 	%fd34, %fd368, %fd368;
	{
	.reg .b32 %temp; 
	mov.b64 	{%temp, %r330}, %fd2;
	}
	setp.lt.s32 	%p124, %r330, 0;
	mov.f64 	%fd374, 0d400921FB54442D18;
	sub.f64 	%fd375, %fd374, %fd6;
	selp.f64 	%fd376, %fd375, %fd6, %p124;
	neg.f64 	%fd377, %fd6;
	selp.f64 	%fd378, %fd6, %fd377, %p124;
	add.f64 	%fd379, %fd378, 0d3FF921FB54442D18;
	setp.eq.f64 	%p125, %fd3, %fd4;
	selp.f64 	%fd380, 0d4002D97C7F3321D2, 0d3FE921FB54442D18, %p124;
	selp.f64 	%fd381, 0d400921FB54442D18, 0d0000000000000000, %p124;
	selp.f32 	%f33, 0f00000000, %f281, %p111;
	selp.f32 	%f283, 0f00000000, %f282, %p111;
	add.f32 	%f34, %f33, %f283;
	selp.f64 	%fd382, %fd379, %fd376, %p114;
	selp.f64 	%fd383, %fd380, %fd382, %p125;
	selp.f64 	%fd384, %fd381, %fd383, %p113;
	copysign.f64 	%fd385, %fd1, %fd384;
	selp.f64 	%fd35, %fd365, %fd385, %p112;
	mov.f32 	%f714, 0f00000000;
	mov.f32 	%f721, 0f47C34F80;
	add.u64 	%rd141, %SP, 4;
	add.u64 	%rd143, %SP, 0;
	mov.u64 	%rd148, __cudart_sin_cos_coeffs;
$L__BB1_44:
	setp.leu.f32 	%p126, %f714, %f34;
	@%p126 bra 	$L__BB1_50;
	setp.lt.f32 	%p163, %f27, 0f00000000;
	mov.f32 	%f715, 0f00000000;
	@%p163 bra 	$L__BB1_47;
	setp.eq.f64 	%p164, %fd27, 0d3FF0000000000000;
	setp.neu.f64 	%p165, %fd31, 0d7FF0000000000000;
	setp.nan.f64 	%p166, %fd27, %fd27;
	setp.eq.s32 	%p167, %r32, 2146435072;
	setp.eq.f64 	%p168, %fd27, 0d0000000000000000;
	{ // callseq 7, 0
	.param .b64 param0;
	st.param.f64 	[param0], %fd31;
	.param .b64 retval0;
	call.uni (retval0), 
	__internal_accurate_pow, 
	(
	param0
	);
	ld.param.f64 	%fd435, [retval0];
	} // callseq 7
	neg.f64 	%fd437, %fd435;
	selp.f64 	%fd438, %fd437, %fd435, %p6;
	selp.f64 	%fd439, %fd32, %fd438, %p168;
	mov.f64 	%fd440, 0d4000000000000000;
	add.rn.f64 	%fd441, %fd27, %fd440;
	selp.f64 	%fd442, %fd441, %fd439, %p166;
	selp.f64 	%fd443, %fd442, %fd33, %p165;
	selp.f64 	%fd444, %fd443, %fd439, %p167;
	selp.f64 	%fd445, 0d3FF0000000000000, %fd444, %p164;
	add.f64 	%fd446, %fd26, %fd26;
	div.rn.f64 	%fd447, %fd445, %fd446;
	cvt.rn.f32.f64 	%f715, %fd447;
$L__BB1_47:
	setp.lt.f32 	%p169, %f27, 0f00000000;
	mov.f32 	%f716, 0f00000000;
	@%p169 bra 	$L__BB1_49;
	setp.eq.f64 	%p170, %fd27, 0d3FF0000000000000;
	setp.neu.f64 	%p171, %fd31, 0d7FF0000000000000;
	setp.nan.f64 	%p172, %fd27, %fd27;
	setp.eq.s32 	%p173, %r32, 2146435072;
	setp.eq.f64 	%p174, %fd27, 0d0000000000000000;
	setp.eq.f32 	%p175, %f27, 0f3F800000;
	setp.neu.f64 	%p176, %fd28, 0d7FF0000000000000;
	setp.nan.f32 	%p177, %f27, %f27;
	setp.eq.s32 	%p178, %r30, 2146435072;
	setp.eq.f32 	%p179, %f27, 0f00000000;
	{ // callseq 8, 0
	.param .b64 param0;
	st.param.f64 	[param0], %fd28;
	.param .b64 retval0;
	call.uni (retval0), 
	__internal_accurate_pow, 
	(
	param0
	);
	ld.param.f64 	%fd448, [retval0];
	} // callseq 8
	neg.f64 	%fd450, %fd448;
	selp.f64 	%fd451, %fd450, %fd448, %p5;
	selp.f64 	%fd452, %fd29, %fd451, %p179;
	selp.f64 	%fd453, %fd452, %fd30, %p176;
	cvt.f64.f32 	%fd454, %f27;
	mov.f64 	%fd455, 0d4000000000000000;
	add.rn.f64 	%fd456, %fd454, %fd455;
	selp.f64 	%fd457, %fd456, %fd453, %p177;
	selp.f64 	%fd458, %fd457, %fd452, %p178;
	selp.f64 	%fd459, 0d3FF0000000000000, %fd458, %p175;
	{ // callseq 9, 0
	.param .b64 param0;
	st.param.f64 	[param0], %fd31;
	.param .b64 retval0;
	call.uni (retval0), 
	__internal_accurate_pow, 
	(
	param0
	);
	ld.param.f64 	%fd460, [retval0];
	} // callseq 9
	neg.f64 	%fd462, %fd460;
	selp.f64 	%fd463, %fd462, %fd460, %p6;
	selp.f64 	%fd464, %fd32, %fd463, %p174;
	add.rn.f64 	%fd465, %fd27, %fd455;
	selp.f64 	%fd466, %fd465, %fd464, %p172;
	selp.f64 	%fd467, %fd466, %fd33, %p171;
	selp.f64 	%fd468, %fd467, %fd464, %p173;
	selp.f64 	%fd469, 0d3FF0000000000000, %fd468, %p170;
	sub.f64 	%fd470, %fd459, %fd469;
	div.rn.f64 	%fd471, %fd470, %fd34;
	cvt.rn.f32.f64 	%f716, %fd471;
$L__BB1_49:
	add.f32 	%f717, %f715, %f716;
	bra.uni 	$L__BB1_63;
$L__BB1_50:
	and.b32  	%r33, %r29, 2146435072;
	or.b32  	%r34, %r31, -2147483648;
	setp.geu.f32 	%p127, %f714, %f33;
	@%p127 bra 	$L__BB1_57;
	setp.lt.s32 	%p150, %r29, 0;
	setp.eq.s32 	%p151, %r33, 1062207488;
	cvt.f64.f32 	%fd36, %f714;
	{
	.reg .b32 %temp; 
	mov.b64 	{%temp, %r35}, %fd36;
	}
	abs.f64 	%fd37, %fd36;
	{ // callseq 6, 0
	.param .b64 param0;
	st.param.f64 	[param0], %fd37;
	.param .b64 retval0;
	call.uni (retval0), 
	__internal_accurate_pow, 
	(
	param0
	);
	ld.param.f64 	%fd422, [retval0];
	} // callseq 6
	setp.lt.s32 	%p153, %r35, 0;
	neg.f64 	%fd424, %fd422;
	selp.f64 	%fd425, %fd424, %fd422, %p151;
	selp.f64 	%fd426, %fd425, %fd422, %p153;
	setp.eq.f32 	%p154, %f714, 0f00000000;
	selp.b32 	%r343, %r35, 0, %p151;
	or.b32  	%r344, %r343, 2146435072;
	selp.b32 	%r345, %r344, %r343, %p150;
	mov.b32 	%r346, 0;
	mov.b64 	%fd427, {%r346, %r345};
	selp.f64 	%fd1178, %fd427, %fd426, %p154;
	add.f64 	%fd428, %fd36, 0d4000000000000000;
	{
	.reg .b32 %temp; 
	mov.b64 	{%temp, %r347}, %fd428;
	}
	and.b32  	%r348, %r347, 2146435072;
	setp.ne.s32 	%p155, %r348, 2146435072;
	@%p155 bra 	$L__BB1_56;
	setp.num.f32 	%p156, %f714, %f714;
	@%p156 bra 	$L__BB1_54;
	mov.f64 	%fd429, 0d4000000000000000;
	add.rn.f64 	%fd1178, %fd36, %fd429;
	bra.uni 	$L__BB1_56;
$L__BB1_54:
	setp.neu.f64 	%p157, %fd37, 0d7FF0000000000000;
	@%p157 bra 	$L__BB1_56;
	setp.lt.s32 	%p158, %r35, 0;
	setp.eq.s32 	%p159, %r33, 1062207488;
	and.b32  	%r350, %r29, 2147483647;
	setp.ne.s32 	%p160, %r350, 1071644672;
	selp.b32 	%r351, %r34, %r31, %p160;
	selp.b32 	%r352, %r351, %r31, %p159;
	selp.b32 	%r353, %r352, %r31, %p158;
	mov.b32 	%r354, 0;
	mov.b64 	%fd1178, {%r354, %r353};
$L__BB1_56:
	ld.param.s8 	%rs23, [_Z24calculateAllInterInfoV10P6PlayerP5PointP5nTypeiddb_param_6];
	setp.eq.f32 	%p161, %f714, 0f3F800000;
	selp.f64 	%fd430, 0d3FF0000000000000, %fd1178, %p161;
	setp.eq.s16 	%p162, %rs23, 0;
	selp.f32 	%f288, 0f45BB8000, 0f46322000, %p162;
	cvt.f64.f32 	%fd431, %f288;
	mul.f64 	%fd432, %fd431, 0dBFE0000000000000;
	mul.f32 	%f289, %f27, %f714;
	cvt.f64.f32 	%fd433, %f289;
	fma.rn.f64 	%fd434, %fd432, %fd430, %fd433;
	cvt.rn.f32.f64 	%f717, %fd434;
	bra.uni 	$L__BB1_63;
$L__BB1_57:
	setp.lt.s32 	%p128, %r29, 0;
	setp.eq.s32 	%p129, %r33, 1062207488;
	sub.f32 	%f43, %f714, %f33;
	cvt.f64.f32 	%fd42, %f43;
	{
	.reg .b32 %temp; 
	mov.b64 	{%temp, %r36}, %fd42;
	}
	abs.f64 	%fd43, %fd42;
	{ // callseq 3, 0
	.param .b64 param0;
	st.param.f64 	[param0], %fd43;
	.param .b64 retval0;
	call.uni (retval0), 
	__internal_accurate_pow, 
	(
	param0
	);
	ld.param.f64 	%fd386, [retval0];
	} // callseq 3
	setp.lt.s32 	%p131, %r36, 0;
	neg.f64 	%fd388, %fd386;
	selp.f64 	%fd389, %fd388, %fd386, %p129;
	selp.f64 	%fd390, %fd389, %fd386, %p131;
	setp.eq.f32 	%p132, %f43, 0f00000000;
	selp.b32 	%r331, %r36, 0, %p129;
	or.b32  	%r332, %r331, 2146435072;
	selp.b32 	%r333, %r332, %r331, %p128;
	mov.b32 	%r334, 0;
	mov.b64 	%fd391, {%r334, %r333};
	selp.f64 	%fd1179, %fd391, %fd390, %p132;
	add.f64 	%fd392, %fd42, 0d4000000000000000;
	{
	.reg .b32 %temp; 
	mov.b64 	{%temp, %r335}, %fd392;
	}
	and.b32  	%r336, %r335, 2146435072;
	setp.ne.s32 	%p133, %r336, 2146435072;
	@%p133 bra 	$L__BB1_62;
	setp.num.f32 	%p134, %f43, %f43;
	@%p134 bra 	$L__BB1_60;
	mov.f64 	%fd393, 0d4000000000000000;
	add.rn.f64 	%fd1179, %fd42, %fd393;
	bra.uni 	$L__BB1_62;
$L__BB1_60:
	setp.neu.f64 	%p135, %fd43, 0d7FF0000000000000;
	@%p135 bra 	$L__BB1_62;
	setp.lt.s32 	%p136, %r36, 0;
	setp.eq.s32 	%p137, %r33, 1062207488;
	and.b32  	%r338, %r29, 2147483647;
	setp.ne.s32 	%p138, %r338, 1071644672;
	selp.b32 	%r339, %r34, %r31, %p138;
	selp.b32 	%r340, %r339, %r31, %p137;
	selp.b32 	%r341, %r340, %r31, %p136;
	mov.b32 	%r342, 0;
	mov.b64 	%fd1179, {%r342, %r341};
$L__BB1_62:
	{ // callseq 4, 0
	.param .b64 param0;
	st.param.f64 	[param0], %fd28;
	.param .b64 retval0;
	call.uni (retval0), 
	__internal_accurate_pow, 
	(
	param0
	);
	ld.param.f64 	%fd394, [retval0];
	} // callseq 4
	neg.f64 	%fd396, %fd394;
	selp.f64 	%fd397, %fd396, %fd394, %p5;
	setp.eq.f32 	%p139, %f27, 0f00000000;
	selp.f64 	%fd398, %fd29, %fd397, %p139;
	{ // callseq 5, 0
	.param .b64 param0;
	st.param.f64 	[param0], %fd31;
	.param .b64 retval0;
	call.uni (retval0), 
	__internal_accurate_pow, 
	(
	param0
	);
	ld.param.f64 	%fd399, [retval0];
	} // callseq 5
	neg.f64 	%fd401, %fd399;
	selp.f64 	%fd402, %fd401, %fd399, %p6;
	setp.eq.f64 	%p140, %fd27, 0d0000000000000000;
	selp.f64 	%fd403, %fd32, %fd402, %p140;
	setp.eq.f32 	%p141, %f43, 0f3F800000;
	selp.f64 	%fd404, 0d3FF0000000000000, %fd1179, %p141;
	mul.f64 	%fd405, %fd26, 0dBFE0000000000000;
	cvt.rn.f32.f64 	%f284, %fd27;
	mul.f32 	%f285, %f43, %f284;
	cvt.f64.f32 	%fd406, %f285;
	fma.rn.f64 	%fd407, %fd405, %fd404, %fd406;
	cvt.rn.f32.f64 	%f286, %fd407;
	setp.nan.f64 	%p142, %fd27, %fd27;
	mov.f64 	%fd408, 0d4000000000000000;
	add.rn.f64 	%fd409, %fd27, %fd408;
	selp.f64 	%fd410, %fd409, %fd403, %p142;
	setp.neu.f64 	%p143, %fd31, 0d7FF0000000000000;
	selp.f64 	%fd411, %fd410, %fd33, %p143;
	setp.eq.s32 	%p144, %r32, 2146435072;
	selp.f64 	%fd412, %fd411, %fd403, %p144;
	setp.eq.f64 	%p145, %fd27, 0d3FF0000000000000;
	selp.f64 	%fd413, 0d3FF0000000000000, %fd412, %p145;
	setp.neu.f64 	%p146, %fd28, 0d7FF0000000000000;
	selp.f64 	%fd414, %fd398, %fd30, %p146;
	setp.nan.f32 	%p147, %f27, %f27;
	cvt.f64.f32 	%fd415, %f27;
	add.rn.f64 	%fd416, %fd415, %fd408;
	selp.f64 	%fd417, %fd416, %fd414, %p147;
	setp.eq.s32 	%p148, %r30, 2146435072;
	selp.f64 	%fd418, %fd417, %fd398, %p148;
	setp.eq.f32 	%p149, %f27, 0f3F800000;
	selp.f64 	%fd419, 0d3FF0000000000000, %fd418, %p149;
	sub.f64 	%fd420, %fd419, %fd413;
	div.rn.f64 	%fd421, %fd420, %fd34;
	cvt.rn.f32.f64 	%f287, %fd421;
	add.f32 	%f717, %f287, %f286;
$L__BB1_63:
	mul.f32 	%f292, %f21, %f717;
	div.rn.f32 	%f293, %f292, %f27;
	add.f32 	%f720, %f11, %f293;
	mul.f32 	%f294, %f25, %f717;
	div.rn.f32 	%f295, %f294, %f27;
	add.f32 	%f719, %f12, %f295;
	setp.lt.f32 	%p180, %f720, 0fC54E4000;
	setp.gt.f32 	%p181, %f720, 0fC58CA000;
	abs.f32 	%f296, %f719;
	setp.lt.f32 	%p182, %f296, 0f44960000;
	and.pred  	%p183, %p180, %p182;
	and.pred  	%p184, %p183, %p181;
	@%p184 bra 	$L__BB1_73;
	setp.gt.f32 	%p185, %f720, 0f454E4000;
	setp.lt.f32 	%p186, %f720, 0f458CA000;
	setp.lt.f32 	%p187, %f296, 0f44960000;
	and.pred  	%p188, %p186, %p187;
	and.pred  	%p189, %p188, %p185;
	@%p189 bra 	$L__BB1_73;
	abs.f32 	%f297, %f720;
	setp.geu.f32 	%p191, %f297, 0f45834000;
	setp.geu.f32 	%p192, %f296, 0f4528C000;
	or.pred  	%p193, %p191, %p192;
	mov.pred 	%p573, %p109;
	@%p193 bra 	$L__BB1_74;
	cvta.to.local.u64 	%rd142, %rd141;
	mov.b32 	%r355, 0;
	st.local.u32 	[%rd142], %r355;
	cvta.to.local.u64 	%rd144, %rd143;
	st.local.u32 	[%rd144], %r355;
	sub.f32 	%f298, %f3, %f719;
	cvt.f64.f32 	%fd472, %f298;
	add.f64 	%fd48, %fd472, 0d3EE4F8B588E368F1;
	sub.f32 	%f299, %f1, %f720;
	cvt.f64.f32 	%fd473, %f299;
	add.f64 	%fd49, %fd473, 0d3EE4F8B588E368F1;
	abs.f64 	%fd50, %fd49;
	abs.f64 	%fd51, %fd48;
	setp.leu.f64 	%p194, %fd51, %fd50;
	setp.gt.f64 	%p195, %fd51, %fd50;
	selp.f64 	%fd52, %fd51, %fd50, %p195;
	selp.f64 	%fd474, %fd50, %fd51, %p195;
	div.rn.f64 	%fd475, %fd474, %fd52;
	mul.f64 	%fd476, %fd475, %fd475;
	fma.rn.f64 	%fd477, %fd476, 0dBEF53E1D2A25FF7E, 0d3F2D3B63DBB65B49;
	fma.rn.f64 	%fd478, %fd477, %fd476, 0dBF5312788DDE082E;
	fma.rn.f64 	%fd479, %fd478, %fd476, 0d3F6F9690C8249315;
	fma.rn.f64 	%fd480, %fd479, %fd476, 0dBF82CF5AABC7CF0D;
	fma.rn.f64 	%fd481, %fd480, %fd476, 0d3F9162B0B2A3BFDE;
	fma.rn.f64 	%fd482, %fd481, %fd476, 0dBF9A7256FEB6FC6B;
	fma.rn.f64 	%fd483, %fd482, %fd476, 0d3FA171560CE4A489;
	fma.rn.f64 	%fd484, %fd483, %fd476, 0dBFA4F44D841450E4;
	fma.rn.f64 	%fd485, %fd484, %fd476, 0d3FA7EE3D3F36BB95;
	fma.rn.f64 	%fd486, %fd485, %fd476, 0dBFAAD32AE04A9FD1;
	fma.rn.f64 	%fd487, %fd486, %fd476, 0d3FAE17813D66954F;
	fma.rn.f64 	%fd488, %fd487, %fd476, 0dBFB11089CA9A5BCD;
	fma.rn.f64 	%fd489, %fd488, %fd476, 0d3FB3B12B2DB51738;
	fma.rn.f64 	%fd490, %fd489, %fd476, 0dBFB745D022F8DC5C;
	fma.rn.f64 	%fd491, %fd490, %fd476, 0d3FBC71C709DFE927;
	fma.rn.f64 	%fd492, %fd491, %fd476, 0dBFC2492491FA1744;
	fma.rn.f64 	%fd493, %fd492, %fd476, 0d3FC99999999840D2;
	fma.rn.f64 	%fd494, %fd493, %fd476, 0dBFD555555555544C;
	mul.f64 	%fd495, %fd476, %fd494;
	fma.rn.f64 	%fd53, %fd495, %fd475, %fd475;
	@%p194 bra 	$L__BB1_68;
	{
	.reg .b32 %temp; 
	mov.b64 	{%temp, %r357}, %fd49;
	}
	setp.lt.s32 	%p197, %r357, 0;
	neg.f64 	%fd498, %fd53;
	selp.f64 	%fd499, %fd53, %fd498, %p197;
	add.f64 	%fd1180, %fd499, 0d3FF921FB54442D18;
	bra.uni 	$L__BB1_69;
$L__BB1_68:
	{
	.reg .b32 %temp; 
	mov.b64 	{%temp, %r356}, %fd49;
	}
	setp.lt.s32 	%p196, %r356, 0;
	mov.f64 	%fd496, 0d400921FB54442D18;
	sub.f64 	%fd497, %fd496, %fd53;
	selp.f64 	%fd1180, %fd497, %fd53, %p196;
$L__BB1_69:
	setp.neu.f64 	%p198, %fd52, 0d0000000000000000;
	@%p198 bra 	$L__BB1_71;
	{
	.reg .b32 %temp; 
	mov.b64 	{%temp, %r359}, %fd49;
	}
	setp.lt.s32 	%p201, %r359, 0;
	selp.f64 	%fd1181, 0d400921FB54442D18, 0d0000000000000000, %p201;
	bra.uni 	$L__BB1_72;
$L__BB1_71:
	setp.eq.f64 	%p199, %fd50, %fd51;
	{
	.reg .b32 %temp; 
	mov.b64 	{%temp, %r358}, %fd49;
	}
	setp.lt.s32 	%p200, %r358, 0;
	selp.f64 	%fd500, 0d4002D97C7F3321D2, 0d3FE921FB54442D18, %p200;
	selp.f64 	%fd1181, %fd500, %fd1180, %p199;
$L__BB1_72:
	add.rn.f64 	%fd501, %fd50, %fd51;
	setp.nan.f64 	%p203, %fd501, %fd501;
	copysign.f64 	%fd502, %fd48, %fd1181;
	selp.f64 	%fd503, %fd501, %fd502, %p203;
	sub.f64 	%fd504, %fd35, %fd503;
	cvt.rn.f32.f64 	%f300, %fd504;
	cvt.f64.f32 	%fd505, %f300;
	div.rn.f64 	%fd506, %fd505, 0d400921FB54442EEA;
	{
	.reg .b32 %temp; 
	mov.b64 	{%temp, %r360}, %fd506;
	}
	shl.b32 	%r361, %r360, 1;
	setp.gt.u32 	%p204, %r361, -2038431744;
	mov.f64 	%fd507, 0d0000000000000000;
	mul.rn.f64 	%fd508, %fd506, %fd507;
	selp.f64 	%fd509, %fd508, %fd506, %p204;
	{
	.reg .b32 %temp; 
	mov.b64 	{%r362, %temp}, %fd509;
	}
	{
	.reg .b32 %temp; 
	mov.b64 	{%temp, %r363}, %fd509;
	}
	add.s32 	%r364, %r363, 1048576;
	mov.b64 	%fd510, {%r362, %r364};
	cvt.rni.f64.f64 	%fd511, %fd510;
	cvt.rzi.s64.f64 	%rd145, %fd511;
	cvt.u32.u64 	%r365, %rd145;
	fma.rn.f64 	%fd512, %fd511, 0dBFE0000000000000, %fd509;
	mul.f64 	%fd513, %fd512, 0d3CA1A62633145C07;
	fma.rn.f64 	%fd514, %fd512, 0d400921FB54442D18, %fd513;
	add.s32 	%r366, %r365, 1;
	shl.b32 	%r367, %r366, 6;
	cvt.u64.u32 	%rd146, %r367;
	and.b64  	%rd147, %rd146, 64;
	add.s64 	%rd149, %rd148, %rd147;
	mul.rn.f64 	%fd515, %fd514, %fd514;
	and.b64  	%rd150, %rd145, 1;
	setp.eq.b64 	%p205, %rd150, 1;
	selp.f64 	%fd516, 0d3DE5DB65F9785EBA, 0dBDA8FF8320FD8164, %p205;
	ld.global.nc.v2.f64 	{%fd517, %fd518}, [%rd149];
	fma.rn.f64 	%fd519, %fd516, %fd515, %fd517;
	fma.rn.f64 	%fd520, %fd519, %fd515, %fd518;
	ld.global.nc.v2.f64 	{%fd521, %fd522}, [%rd149+16];
	fma.rn.f64 	%fd523, %fd520, %fd515, %fd521;
	fma.rn.f64 	%fd524, %fd523, %fd515, %fd522;
	ld.global.nc.v2.f64 	{%fd525, %fd526}, [%rd149+32];
	fma.rn.f64 	%fd527, %fd524, %fd515, %fd525;
	fma.rn.f64 	%fd528, %fd527, %fd515, %fd526;
	fma.rn.f64 	%fd529, %fd528, %fd514, %fd514;
	fma.rn.f64 	%fd530, %fd528, %fd515, 0d3FF0000000000000;
	selp.f64 	%fd531, %fd529, %fd530, %p205;
	and.b32  	%r368, %r366, 2;
	setp.eq.s32 	%p206, %r368, 0;
	sub.f64 	%fd532, %fd507, %fd531;
	selp.f64 	%fd533, %fd531, %fd532, %p206;
	cvt.f64.f32 	%fd534, %f9;
	mul.f64 	%fd535, %fd533, %fd534;
	cvt.rn.f32.f64 	%f301, %fd535;
	{
	.reg .b32 %temp; 
	mov.b64 	{%r369, %temp}, %fd506;
	}
	add.s32 	%r370, %r360, 1048576;
	mov.b64 	%fd536, {%r369, %r370};
	cvt.rni.f64.f64 	%fd537, %fd536;
	cvt.rzi.s64.f64 	%rd151, %fd537;
	cvt.u32.u64 	%r371, %rd151;
	fma.rn.f64 	%fd538, %fd537, 0dBFE0000000000000, %fd506;
	mul.f64 	%fd539, %fd538, 0d3CA1A62633145C07;
	fma.rn.f64 	%fd540, %fd538, 0d400921FB54442D18, %fd539;
	shl.b64 	%rd152, %rd151, 6;
	and.b64  	%rd153, %rd152, 64;
	add.s64 	%rd154, %rd148, %rd153;
	mul.rn.f64 	%fd541, %fd540, %fd540;
	and.b64  	%rd155, %rd151, 1;
	setp.eq.b64 	%p207, %rd155, 1;
	selp.f64 	%fd542, 0dBDA8FF8320FD8164, 0d3DE5DB65F9785EBA, %p207;
	ld.global.nc.v2.f64 	{%fd543, %fd544}, [%rd154];
	fma.rn.f64 	%fd545, %fd542, %fd541, %fd543;
	fma.rn.f64 	%fd546, %fd545, %fd541, %fd544;
	ld.global.nc.v2.f64 	{%fd547, %fd548}, [%rd154+16];
	fma.rn.f64 	%fd549, %fd546, %fd541, %fd547;
	fma.rn.f64 	%fd550, %fd549, %fd541, %fd548;
	ld.global.nc.v2.f64 	{%fd551, %fd552}, [%rd154+32];
	fma.rn.f64 	%fd553, %fd550, %fd541, %fd551;
	fma.rn.f64 	%fd554, %fd553, %fd541, %fd552;
	fma.rn.f64 	%fd555, %fd554, %fd540, %fd540;
	fma.rn.f64 	%fd556, %fd554, %fd541, 0d3FF0000000000000;
	selp.f64 	%fd557, %fd556, %fd555, %p207;
	and.b32  	%r372, %r371, 2;
	setp.eq.s32 	%p208, %r372, 0;
	sub.f64 	%fd558, %fd507, %fd557;
	selp.f64 	%fd559, %fd557, %fd558, %p208;
	cvt.rzi.f64.f64 	%fd560, %fd506;
	setp.eq.f64 	%p209, %fd506, %fd560;
	selp.f64 	%fd561, %fd508, %fd559, %p209;
	mul.f64 	%fd562, %fd561, %fd534;
	cvt.rn.f32.f64 	%f302, %fd562;
	sub.f32 	%f303, %f720, %f1;
	sub.f32 	%f304, %f719, %f3;
	mul.f32 	%f305, %f304, %f304;
	fma.rn.f32 	%f306, %f303, %f303, %f305;
	sqrt.rn.f32 	%f307, %f306;
	{ // callseq 10, 0
	.param .b32 param0;
	st.param.f32 	[param0], %f307;
	.param .b32 param1;
	st.param.f32 	[param1], %f301;
	.param .b64 param2;
	st.param.b64 	[param2], %rd141;
	call.uni 
	_Z22CUDA_compute_motion_1dfffffffRf, 
	(
	param0, 
	param1, 
	param2
	);
	} // callseq 10
	{ // callseq 11, 0
	.param .b32 param0;
	st.param.f32 	[param0], 0f00000000;
	.param .b32 param1;
	st.param.f32 	[param1], %f302;
	.param .b64 param2;
	st.param.b64 	[param2], %rd143;
	call.uni 
	_Z22CUDA_compute_motion_1dfffffffRf, 
	(
	param0, 
	param1, 
	param2
	);
	} // callseq 11
	cvta.to.local.u64 	%rd158, %rd141;
	ld.local.f32 	%f308, [%rd158];
	cvt.f64.f32 	%fd563, %f308;
	setp.lt.f64 	%p210, %fd563, 0d3EE4F8B588E368F1;
	setp.gt.f32 	%p211, %f308, 0f42480000;
	selp.f32 	%f309, 0f00000000, %f308, %p210;
	selp.f32 	%f310, 0f00000000, %f309, %p211;
	cvta.to.local.u64 	%rd159, %rd143;
	ld.local.f32 	%f311, [%rd159];
	cvt.f64.f32 	%fd564, %f311;
	setp.lt.f64 	%p212, %fd564, 0d3EE4F8B588E368F1;
	setp.gt.f32 	%p213, %f311, 0f42480000;
	selp.f32 	%f312, 0f00000000, %f311, %p212;
	selp.f32 	%f313, 0f00000000, %f312, %p213;
	setp.gt.f32 	%p214, %f310, %f313;
	selp.f32 	%f721, %f310, %f313, %p214;
	setp.lt.f32 	%p215, %f721, %f714;
	mov.pred 	%p573, 0;
	@%p215 bra 	$L__BB1_74;
$L__BB1_73:
	cvt.f64.f32 	%fd565, %f714;
	add.f64 	%fd566, %fd565, 0d3FC999999999999A;
	cvt.rn.f32.f64 	%f714, %fd566;
	setp.gt.f32 	%p217, %f32, %f714;
	mov.pred 	%p573, %p109;
	@%p217 bra 	$L__BB1_44;
$L__BB1_74:
	selp.f32 	%f722, 0f47C34F80, %f719, %p573;
	selp.f32 	%f723, 0f47C34F80, %f720, %p573;
	selp.f32 	%f724, 0f47C34F80, %f721, %p573;
	mov.f32 	%f725, 0f459C4000;
$L__BB1_75:
	ld.param.u32 	%r827, [_Z24calculateAllInterInfoV10P6PlayerP5PointP5nTypeiddb_param_3];
	cvt.f64.f32 	%fd567, %f13;
	mul.f64 	%fd568, %fd567, 0d3FE999999999999A;
	cvt.rn.f32.f64 	%f315, %fd568;
	cvt.f64.f32 	%fd569, %f315;
	div.rn.f64 	%fd570, %fd569, 0d3FF44189374BC6A8;
	cvt.rn.f32.f64 	%f316, %fd570;
	setp.ge.f32 	%p218, %f316, 0f457A0000;
	selp.f32 	%f317, 0f457A0000, %f316, %p218;
	setp.le.f32 	%p219, %f317, 0f43FA0000;
	selp.f32 	%f62, 0f43FA0000, %f317, %p219;
	setp.leu.f32 	%p220, %f62, 0f456D8000;
	setp.geu.f32 	%p221, %f62, 0f44034000;
	and.pred  	%p222, %p220, %p221;
	mov.u32 	%r373, %tid.x;
	shr.u32 	%r374, %r373, 4;
	setp.eq.s32 	%p223, %r374, 2;
	mov.u32 	%r37, %ctaid.x;
	setp.ne.s32 	%p224, %r37, %r827;
	or.pred  	%p225, %p223, %p224;
	and.pred  	%p226, %p225, %p222;
	and.pred  	%p8, %p226, %p572;
	mul.f32 	%f318, %f14, 0f3F22F983;
	cvt.rni.s32.f32 	%r852, %f318;
	cvt.rn.f32.s32 	%f319, %r852;
	fma.rn.f32 	%f320, %f319, 0fBFC90FDA, %f14;
	fma.rn.f32 	%f321, %f319, 0fB3A22168, %f320;
	fma.rn.f32 	%f729, %f319, 0fA7C234C5, %f321;
	abs.f32 	%f64, %f14;
	setp.ltu.f32 	%p227, %f64, 0f47CE4780;
	mov.u32 	%r840, %r852;
	mov.f32 	%f726, %f729;
	@%p227 bra 	$L__BB1_83;
	setp.neu.f32 	%p228, %f64, 0f7F800000;
	@%p228 bra 	$L__BB1_78;
	mov.f32 	%f324, 0f00000000;
	mul.rn.f32 	%f726, %f14, %f324;
	mov.b32 	%r840, 0;
	bra.uni 	$L__BB1_83;
$L__BB1_78:
	mov.b32 	%r39, %f14;
	shl.b32 	%r376, %r39, 8;
	or.b32  	%r40, %r376, -2147483648;
	mov.b64 	%rd354, 0;
	mov.b32 	%r837, 0;
	mov.u64 	%rd352, __cudart_i2opi_f;
	mov.u64 	%rd353, %rd3;
$L__BB1_79:
	.pragma "nounroll";
	ld.global.nc.u32 	%r377, [%rd352];
	mad.wide.u32 	%rd162, %r377, %r40, %rd354;
	shr.u64 	%rd354, %rd162, 32;
	st.local.u32 	[%rd353], %rd162;
	add.s32 	%r837, %r837, 1;
	add.s64 	%rd353, %rd353, 4;
	add.s64 	%rd352, %rd352, 4;
	setp.ne.s32 	%p229, %r837, 6;
	@%p229 bra 	$L__BB1_79;
	shr.u32 	%r378, %r39, 23;
	st.local.u32 	[%rd3+24], %rd354;
	and.b32  	%r43, %r378, 31;
	and.b32  	%r379, %r378, 224;
	add.s32 	%r380, %r379, -128;
	shr.u32 	%r381, %r380, 5;
	mul.wide.u32 	%rd163, %r381, 4;
	sub.s64 	%rd28, %rd3, %rd163;
	ld.local.u32 	%r838, [%rd28+24];
	ld.local.u32 	%r839, [%rd28+20];
	setp.eq.s32 	%p230, %r43, 0;
	@%p230 bra 	$L__BB1_82;
	shf.l.wrap.b32 	%r838, %r839, %r838, %r43;
	ld.local.u32 	%r382, [%rd28+16];
	shf.l.wrap.b32 	%r839, %r382, %r839, %r43;
$L__BB1_82:
	shr.u32 	%r383, %r838, 30;
	shf.l.wrap.b32 	%r384, %r839, %r838, 2;
	shl.b32 	%r385, %r839, 2;
	shr.u32 	%r386, %r384, 31;
	add.s32 	%r387, %r386, %r383;
	neg.s32 	%r388, %r387;
	setp.lt.s32 	%p231, %r39, 0;
	selp.b32 	%r840, %r388, %r387, %p231;
	xor.b32  	%r389, %r384, %r39;
	shr.s32 	%r390, %r384, 31;
	xor.b32  	%r391, %r390, %r384;
	xor.b32  	%r392, %r390, %r385;
	cvt.u64.u32 	%rd164, %r391;
	shl.b64 	%rd165, %rd164, 32;
	cvt.u64.u32 	%rd166, %r392;
	or.b64  	%rd167, %rd165, %rd166;
	cvt.rn.f64.s64 	%fd571, %rd167;
	mul.f64 	%fd572, %fd571, 0d3BF921FB54442D19;
	cvt.rn.f32.f64 	%f322, %fd572;
	neg.f32 	%f323, %f322;
	setp.lt.s32 	%p232, %r389, 0;
	selp.f32 	%f726, %f323, %f322, %p232;
$L__BB1_83:
	setp.ltu.f32 	%p233, %f64, 0f47CE4780;
	add.s32 	%r394, %r840, 1;
	mul.rn.f32 	%f325, %f726, %f726;
	and.b32  	%r395, %r840, 1;
	setp.eq.b32 	%p234, %r395, 1;
	selp.f32 	%f326, %f726, 0f3F800000, %p234;
	fma.rn.f32 	%f327, %f325, %f326, 0f00000000;
	fma.rn.f32 	%f328, %f325, 0f37CBAC00, 0fBAB607ED;
	selp.f32 	%f329, 0fB94D4153, %f328, %p234;
	selp.f32 	%f330, 0f3C0885E4, 0f3D2AAABB, %p234;
	fma.rn.f32 	%f331, %f329, %f325, %f330;
	selp.f32 	%f332, 0fBE2AAAA8, 0fBEFFFFFF, %p234;
	fma.rn.f32 	%f333, %f331, %f325, %f332;
	fma.rn.f32 	%f334, %f333, %f327, %f326;
	and.b32  	%r396, %r394, 2;
	setp.eq.s32 	%p235, %r396, 0;
	mov.f32 	%f335, 0f00000000;
	sub.f32 	%f336, %f335, %f334;
	selp.f32 	%f68, %f334, %f336, %p235;
	mov.u32 	%r844, %r852;
	mov.f32 	%f727, %f729;
	@%p233 bra 	$L__BB1_91;
	setp.neu.f32 	%p236, %f64, 0f7F800000;
	@%p236 bra 	$L__BB1_86;
	mov.f32 	%f339, 0f00000000;
	mul.rn.f32 	%f727, %f14, %f339;
	mov.b32 	%r844, 0;
	bra.uni 	$L__BB1_91;
$L__BB1_86:
	mov.b32 	%r52, %f14;
	shl.b32 	%r398, %r52, 8;
	or.b32  	%r53, %r398, -2147483648;
	mov.b64 	%rd357, 0;
	mov.b32 	%r841, 0;
	mov.u64 	%rd355, __cudart_i2opi_f;
	mov.u64 	%rd356, %rd3;
$L__BB1_87:
	.pragma "nounroll";
	ld.global.nc.u32 	%r399, [%rd355];
	mad.wide.u32 	%rd170, %r399, %r53, %rd357;
	shr.u64 	%rd357, %rd170, 32;
	st.local.u32 	[%rd356], %rd170;
	add.s32 	%r841, %r841, 1;
	add.s64 	%rd356, %rd356, 4;
	add.s64 	%rd355, %rd355, 4;
	setp.ne.s32 	%p237, %r841, 6;
	@%p237 bra 	$L__BB1_87;
	shr.u32 	%r400, %r52, 23;
	st.local.u32 	[%rd3+24], %rd357;
	and.b32  	%r56, %r400, 31;
	and.b32  	%r401, %r400, 224;
	add.s32 	%r402, %r401, -128;
	shr.u32 	%r403, %r402, 5;
	mul.wide.u32 	%rd171, %r403, 4;
	sub.s64 	%rd35, %rd3, %rd171;
	ld.local.u32 	%r842, [%rd35+24];
	ld.local.u32 	%r843, [%rd35+20];
	setp.eq.s32 	%p238, %r56, 0;
	@%p238 bra 	$L__BB1_90;
	shf.l.wrap.b32 	%r842, %r843, %r842, %r56;
	ld.local.u32 	%r404, [%rd35+16];
	shf.l.wrap.b32 	%r843, %r404, %r843, %r56;
$L__BB1_90:
	shr.u32 	%r405, %r842, 30;
	shf.l.wrap.b32 	%r406, %r843, %r842, 2;
	shl.b32 	%r407, %r843, 2;
	shr.u32 	%r408, %r406, 31;
	add.s32 	%r409, %r408, %r405;
	neg.s32 	%r410, %r409;
	setp.lt.s32 	%p239, %r52, 0;
	selp.b32 	%r844, %r410, %r409, %p239;
	xor.b32  	%r411, %r406, %r52;
	shr.s32 	%r412, %r406, 31;
	xor.b32  	%r413, %r412, %r406;
	xor.b32  	%r414, %r412, %r407;
	cvt.u64.u32 	%rd172, %r413;
	shl.b64 	%rd173, %rd172, 32;
	cvt.u64.u32 	%rd174, %r414;
	or.b64  	%rd175, %rd173, %rd174;
	cvt.rn.f64.s64 	%fd573, %rd175;
	mul.f64 	%fd574, %fd573, 0d3BF921FB54442D19;
	cvt.rn.f32.f64 	%f337, %fd574;
	neg.f32 	%f338, %f337;
	setp.lt.s32 	%p240, %r411, 0;
	selp.f32 	%f727, %f338, %f337, %p240;
$L__BB1_91:
	setp.ltu.f32 	%p241, %f64, 0f47CE4780;
	mul.rn.f32 	%f340, %f727, %f727;
	and.b32  	%r416, %r844, 1;
	setp.eq.b32 	%p242, %r416, 1;
	selp.f32 	%f341, 0f3F800000, %f727, %p242;
	fma.rn.f32 	%f342, %f340, %f341, 0f00000000;
	fma.rn.f32 	%f343, %f340, 0f37CBAC00, 0fBAB607ED;
	selp.f32 	%f344, %f343, 0fB94D4153, %p242;
	selp.f32 	%f345, 0f3D2AAABB, 0f3C0885E4, %p242;
	fma.rn.f32 	%f346, %f344, %f340, %f345;
	selp.f32 	%f347, 0fBEFFFFFF, 0fBE2AAAA8, %p242;
	fma.rn.f32 	%f348, %f346, %f340, %f347;
	fma.rn.f32 	%f349, %f348, %f342, %f341;
	and.b32  	%r417, %r844, 2;
	setp.eq.s32 	%p243, %r417, 0;
	mov.f32 	%f350, 0f00000000;
	sub.f32 	%f351, %f350, %f349;
	selp.f32 	%f72, %f349, %f351, %p243;
	mov.u32 	%r848, %r852;
	mov.f32 	%f728, %f729;
	@%p241 bra 	$L__BB1_99;
	setp.neu.f32 	%p244, %f64, 0f7F800000;
	@%p244 bra 	$L__BB1_94;
	mov.f32 	%f354, 0f00000000;
	mul.rn.f32 	%f728, %f14, %f354;
	mov.b32 	%r848, 0;
	bra.uni 	$L__BB1_99;
$L__BB1_94:
	mov.b32 	%r65, %f14;
	shl.b32 	%r419, %r65, 8;
	or.b32  	%r66, %r419, -2147483648;
	mov.b64 	%rd360, 0;
	mov.b32 	%r845, 0;
	mov.u64 	%rd358, __cudart_i2opi_f;
	mov.u64 	%rd359, %rd3;
$L__BB1_95:
	.pragma "nounroll";
	ld.global.nc.u32 	%r420, [%rd358];
	mad.wide.u32 	%rd178, %r420, %r66, %rd360;
	shr.u64 	%rd360, %rd178, 32;
	st.local.u32 	[%rd359], %rd178;
	add.s32 	%r845, %r845, 1;
	add.s64 	%rd359, %rd359, 4;
	add.s64 	%rd358, %rd358, 4;
	setp.ne.s32 	%p245, %r845, 6;
	@%p245 bra 	$L__BB1_95;
	shr.u32 	%r421, %r65, 23;
	st.local.u32 	[%rd3+24], %rd360;
	and.b32  	%r69, %r421, 31;
	and.b32  	%r422, %r421, 224;
	add.s32 	%r423, %r422, -128;
	shr.u32 	%r424, %r423, 5;
	mul.wide.u32 	%rd179, %r424, 4;
	sub.s64 	%rd42, %rd3, %rd179;
	ld.local.u32 	%r846, [%rd42+24];
	ld.local.u32 	%r847, [%rd42+20];
	setp.eq.s32 	%p246, %r69, 0;
	@%p246 bra 	$L__BB1_98;
	shf.l.wrap.b32 	%r846, %r847, %r846, %r69;
	ld.local.u32 	%r425, [%rd42+16];
	shf.l.wrap.b32 	%r847, %r425, %r847, %r69;
$L__BB1_98:
	shr.u32 	%r426, %r846, 30;
	shf.l.wrap.b32 	%r427, %r847, %r846, 2;
	shl.b32 	%r428, %r847, 2;
	shr.u32 	%r429, %r427, 31;
	add.s32 	%r430, %r429, %r426;
	neg.s32 	%r431, %r430;
	setp.lt.s32 	%p247, %r65, 0;
	selp.b32 	%r848, %r431, %r430, %p247;
	xor.b32  	%r432, %r427, %r65;
	shr.s32 	%r433, %r427, 31;
	xor.b32  	%r434, %r433, %r427;
	xor.b32  	%r435, %r433, %r428;
	cvt.u64.u32 	%rd180, %r434;
	shl.b64 	%rd181, %rd180, 32;
	cvt.u64.u32 	%rd182, %r435;
	or.b64  	%rd183, %rd181, %rd182;
	cvt.rn.f64.s64 	%fd575, %rd183;
	mul.f64 	%fd576, %fd575, 0d3BF921FB54442D19;
	cvt.rn.f32.f64 	%f352, %fd576;
	neg.f32 	%f353, %f352;
	setp.lt.s32 	%p248, %r432, 0;
	selp.f32 	%f728, %f353, %f352, %p248;
$L__BB1_99:
	setp.ltu.f32 	%p249, %f64, 0f47CE4780;
	add.s32 	%r437, %r848, 1;
	mul.rn.f32 	%f355, %f728, %f728;
	and.b32  	%r438, %r848, 1;
	setp.eq.b32 	%p250, %r438, 1;
	selp.f32 	%f356, %f728, 0f3F800000, %p250;
	fma.rn.f32 	%f357, %f355, %f356, 0f00000000;
	fma.rn.f32 	%f358, %f355, 0f37CBAC00, 0fBAB607ED;
	selp.f32 	%f359, 0fB94D4153, %f358, %p250;
	selp.f32 	%f360, 0f3C0885E4, 0f3D2AAABB, %p250;
	fma.rn.f32 	%f361, %f359, %f355, %f360;
	selp.f32 	%f362, 0fBE2AAAA8, 0fBEFFFFFF, %p250;
	fma.rn.f32 	%f363, %f361, %f355, %f362;
	fma.rn.f32 	%f364, %f363, %f357, %f356;
	and.b32  	%r439, %r437, 2;
	setp.eq.s32 	%p251, %r439, 0;
	mov.f32 	%f365, 0f00000000;
	sub.f32 	%f366, %f365, %f364;
	selp.f32 	%f76, %f364, %f366, %p251;
	@%p249 bra 	$L__BB1_107;
	setp.neu.f32 	%p252, %f64, 0f7F800000;
	@%p252 bra 	$L__BB1_102;
	mov.f32 	%f369, 0f00000000;
	mul.rn.f32 	%f729, %f14, %f369;
	mov.b32 	%r852, 0;
	bra.uni 	$L__BB1_107;
$L__BB1_102:
	mov.b32 	%r78, %f14;
	shl.b32 	%r441, %r78, 8;
	or.b32  	%r79, %r441, -2147483648;
	mov.b64 	%rd361, 0;
	mov.b32 	%r849, 0;
	mov.u64 	%rd186, __cudart_i2opi_f;
$L__BB1_103:
	.pragma "nounroll";
	mul.wide.u32 	%rd185, %r849, 4;
	add.s64 	%rd187, %rd186, %rd185;
	ld.global.nc.u32 	%r442, [%rd187];
	mad.wide.u32 	%rd188, %r442, %r79, %rd361;
	shr.u64 	%rd361, %rd188, 32;
	add.s64 	%rd189, %rd3, %rd185;
	st.local.u32 	[%rd189], %rd188;
	add.s32 	%r849, %r849, 1;
	setp.ne.s32 	%p253, %r849, 6;
	@%p253 bra 	$L__BB1_103;
	shr.u32 	%r443, %r78, 23;
	st.local.u32 	[%rd3+24], %rd361;
	and.b32  	%r82, %r443, 31;
	and.b32  	%r444, %r443, 224;
	add.s32 	%r445, %r444, -128;
	shr.u32 	%r446, %r445, 5;
	mul.wide.u32 	%rd190, %r446, 4;
	sub.s64 	%rd45, %rd3, %rd190;
	ld.local.u32 	%r850, [%rd45+24];
	ld.local.u32 	%r851, [%rd45+20];
	setp.eq.s32 	%p254, %r82, 0;
	@%p254 bra 	$L__BB1_106;
	shf.l.wrap.b32 	%r850, %r851, %r850, %r82;
	ld.local.u32 	%r447, [%rd45+16];
	shf.l.wrap.b32 	%r851, %r447, %r851, %r82;
$L__BB1_106:
	shr.u32 	%r448, %r850, 30;
	shf.l.wrap.b32 	%r449, %r851, %r850, 2;
	shl.b32 	%r450, %r851, 2;
	shr.u32 	%r451, %r449, 31;
	add.s32 	%r452, %r451, %r448;
	neg.s32 	%r453, %r452;
	setp.lt.s32 	%p255, %r78, 0;
	selp.b32 	%r852, %r453, %r452, %p255;
	xor.b32  	%r454, %r449, %r78;
	shr.s32 	%r455, %r449, 31;
	xor.b32  	%r456, %r455, %r449;
	xor.b32  	%r457, %r455, %r450;
	cvt.u64.u32 	%rd191, %r456;
	shl.b64 	%rd192, %rd191, 32;
	cvt.u64.u32 	%rd193, %r457;
	or.b64  	%rd194, %rd192, %rd193;
	cvt.rn.f64.s64 	%fd577, %rd194;
	mul.f64 	%fd578, %fd577, 0d3BF921FB54442D19;
	cvt.rn.f32.f64 	%f367, %fd578;
	neg.f32 	%f368, %f367;
	setp.lt.s32 	%p256, %r454, 0;
	selp.f32 	%f729, %f368, %f367, %p256;
$L__BB1_107:
	ld.param.u64 	%rd343, [_Z24calculateAllInterInfoV10P6PlayerP5PointP5nTypeiddb_param_0];
	mul.rn.f32 	%f370, %f729, %f729;
	and.b32  	%r460, %r852, 1;
	setp.eq.b32 	%p257, %r460, 1;
	selp.f32 	%f371, 0f3F800000, %f729, %p257;
	fma.rn.f32 	%f372, %f370, %f371, 0f00000000;
	fma.rn.f32 	%f373, %f370, 0f37CBAC00, 0fBAB607ED;
	selp.f32 	%f374, %f373, 0fB94D4153, %p257;
	selp.f32 	%f375, 0f3D2AAABB, 0f3C0885E4, %p257;
	fma.rn.f32 	%f376, %f374, %f370, %f375;
	selp.f32 	%f377, 0fBEFFFFFF, 0fBE2AAAA8, %p257;
	fma.rn.f32 	%f378, %f376, %f370, %f377;
	fma.rn.f32 	%f379, %f378, %f372, %f371;
	and.b32  	%r461, %r852, 2;
	setp.eq.s32 	%p258, %r461, 0;
	mov.f32 	%f380, 0f00000000;
	sub.f32 	%f381, %f380, %f379;
	selp.f32 	%f80, %f379, %f381, %p258;
	and.b32  	%r463, %r373, 15;
	cvta.to.global.u64 	%rd195, %rd343;
	mul.wide.u32 	%rd196, %r463, 20;
	add.s64 	%rd46, %rd195, %rd196;
	ld.global.f32 	%f81, [%rd46+320];
	ld.global.f32 	%f82, [%rd46+324];
	setp.lt.f32 	%p259, %f81, 0fC55AC000;
	setp.gt.f32 	%p260, %f81, 0fC58CA000;
	abs.f32 	%f382, %f82;
	setp.lt.f32 	%p261, %f382, 0f447A0000;
	and.pred  	%p262, %p259, %p261;
	and.pred  	%p9, %p262, %p260;
	mov.b32 	%r853, 1;
	@%p9 bra 	$L__BB1_112;
	setp.gt.f32 	%p263, %f81, 0f455AC000;
	setp.lt.f32 	%p264, %f81, 0f458CA000;
	setp.lt.f32 	%p265, %f382, 0f447A0000;
	and.pred  	%p266, %p264, %p265;
	and.pred  	%p267, %p266, %p263;
	@%p267 bra 	$L__BB1_112;
	setp.gt.f32 	%p268, %f81, 0fC58CA000;
	setp.lt.f32 	%p269, %f81, 0fC5480000;
	setp.lt.f32 	%p270, %f382, 0f44A28000;
	and.pred  	%p271, %p269, %p270;
	and.pred  	%p272, %p271, %p268;
	mov.b32 	%r853, 2;
	@%p272 bra 	$L__BB1_112;
	setp.leu.f32 	%p273, %f81, 0f45480000;
	setp.geu.f32 	%p274, %f81, 0f458CA000;
	setp.leu.f32 	%p275, %f82, 0fC4A28000;
	or.pred  	%p276, %p273, %p275;
	mov.b32 	%r853, 0;
	or.pred  	%p277, %p276, %p274;
	@%p277 bra 	$L__BB1_112;
	setp.geu.f32 	%p278, %f82, 0f44A28000;
	selp.b32 	%r853, 0, 2, %p278;
$L__BB1_112:
	ld.param.u32 	%r828, [_Z24calculateAllInterInfoV10P6PlayerP5PointP5nTypeiddb_param_3];
	setp.eq.s32 	%p279, %r374, 2;
	setp.ne.s32 	%p280, %r37, %r828;
	or.pred  	%p281, %p279, %p280;
	and.pred  	%p282, %p281, %p572;
	not.pred 	%p284, %p282;
	ld.global.u8 	%rs1, [%rd46+336];
	setp.ne.s16 	%p285, %rs1, 1;
	selp.u16 	%rs30, 1, 0, %p282;
	or.pred  	%p286, %p285, %p284;
	@%p286 bra 	$L__BB1_189;
	mul.f32 	%f383, %f725, %f72;
	mul.f32 	%f384, %f725, %f68;
	ld.global.f32 	%f84, [%rd46+328];
	ld.global.f32 	%f85, [%rd46+332];
	mul.f32 	%f385, %f383, %f383;
	fma.rn.f32 	%f386, %f384, %f384, %f385;
	sqrt.rn.f32 	%f86, %f386;
	sub.f32 	%f87, %f723, %f11;
	sub.f32 	%f88, %f722, %f12;
	cvt.f64.f32 	%fd579, %f88;
	add.f64 	%fd60, %fd579, 0d3EE4F8B588E368F1;
	cvt.f64.f32 	%fd580, %f87;
	add.f64 	%fd61, %fd580, 0d3EE4F8B588E368F1;
	abs.f64 	%fd62, %fd61;
	abs.f64 	%fd63, %fd60;
	setp.leu.f64 	%p287, %fd63, %fd62;
	setp.gt.f64 	%p288, %fd63, %fd62;
	selp.f64 	%fd64, %fd63, %fd62, %p288;
	selp.f64 	%fd581, %fd62, %fd63, %p288;
	div.rn.f64 	%fd582, %fd581, %fd64;
	mul.f64 	%fd583, %fd582, %fd582;
	fma.rn.f64 	%fd584, %fd583, 0dBEF53E1D2A25FF7E, 0d3F2D3B63DBB65B49;
	fma.rn.f64 	%fd585, %fd584, %fd583, 0dBF5312788DDE082E;
	fma.rn.f64 	%fd586, %fd585, %fd583, 0d3F6F9690C8249315;
	fma.rn.f64 	%fd587, %fd586, %fd583, 0dBF82CF5AABC7CF0D;
	fma.rn.f64 	%fd588, %fd587, %fd583, 0d3F9162B0B2A3BFDE;
	fma.rn.f64 	%fd589, %fd588, %fd583, 0dBF9A7256FEB6FC6B;
	fma.rn.f64 	%fd590, %fd589, %fd583, 0d3FA171560CE4A489;
	fma.rn.f64 	%fd591, %fd590, %fd583, 0dBFA4F44D841450E4;
	fma.rn.f64 	%fd592, %fd591, %fd583, 0d3FA7EE3D3F36BB95;
	fma.rn.f64 	%fd593, %fd592, %fd583, 0dBFAAD32AE04A9FD1;
	fma.rn.f64 	%fd594, %fd593, %fd583, 0d3FAE17813D66954F;
	fma.rn.f64 	%fd595, %fd594, %fd583, 0dBFB11089CA9A5BCD;
	fma.rn.f64 	%fd596, %fd595, %fd583, 0d3FB3B12B2DB51738;
	fma.rn.f64 	%fd597, %fd596, %fd583, 0dBFB745D022F8DC5C;
	fma.rn.f64 	%fd598, %fd597, %fd583, 0d3FBC71C709DFE927;
	fma.rn.f64 	%fd599, %fd598, %fd583, 0dBFC2492491FA1744;
	fma.rn.f64 	%fd600, %fd599, %fd583, 0d3FC99999999840D2;
	fma.rn.f64 	%fd601, %fd600, %fd583, 0dBFD555555555544C;
	mul.f64 	%fd602, %fd583, %fd601;
	fma.rn.f64 	%fd65, %fd602, %fd582, %fd582;
	@%p287 bra 	$L__BB1_115;
	{
	.reg .b32 %temp; 
	mov.b64 	{%temp, %r470}, %fd61;
	}
	setp.lt.s32 	%p290, %r470, 0;
	neg.f64 	%fd605, %fd65;
	selp.f64 	%fd606, %fd65, %fd605, %p290;
	add.f64 	%fd1182, %fd606, 0d3FF921FB54442D18;
	bra.uni 	$L__BB1_116;
$L__BB1_115:
	{
	.reg .b32 %temp; 
	mov.b64 	{%temp, %r469}, %fd61;
	}
	setp.lt.s32 	%p289, %r469, 0;
	mov.f64 	%fd603, 0d400921FB54442D18;
	sub.f64 	%fd604, %fd603, %fd65;
	selp.f64 	%fd1182, %fd604, %fd65, %p289;
$L__BB1_116:
	setp.neu.f64 	%p291, %fd64, 0d0000000000000000;
	@%p291 bra 	$L__BB1_118;
	{
	.reg .b32 %temp; 
	mov.b64 	{%temp, %r472}, %fd61;
	}
	setp.lt.s32 	%p294, %r472, 0;
	selp.f64 	%fd1183, 0d400921FB54442D18, 0d0000000000000000, %p294;
	bra.uni 	$L__BB1_119;
$L__BB1_118:
	setp.eq.f64 	%p292, %fd62, %fd63;
	{
	.reg .b32 %temp; 
	mov.b64 	{%temp, %r471}, %fd61;
	}
	setp.lt.s32 	%p293, %r471, 0;
	selp.f64 	%fd607, 0d4002D97C7F3321D2, 0d3FE921FB54442D18, %p293;
	selp.f64 	%fd1183, %fd607, %fd1182, %p292;
$L__BB1_119:
	add.rn.f64 	%fd608, %fd62, %fd63;
	setp.nan.f64 	%p295, %fd608, %fd608;
	copysign.f64 	%fd609, %fd60, %fd1183;
	selp.f64 	%fd610, %fd608, %fd609, %p295;
	cvt.rn.f32.f64 	%f89, %fd610;
	sub.f32 	%f387, %f81, %f11;
	sub.f32 	%f90, %f82, %f12;
	mul.f32 	%f388, %f90, %f90;
	fma.rn.f32 	%f389, %f387, %f387, %f388;
	sqrt.rn.f32 	%f91, %f389;
	setp.geu.f32 	%p296, %f91, 0f43B40000;
	or.pred  	%p297, %p296, %p9;
	@%p297 bra 	$L__BB1_121;
	setp.leu.f32 	%p298, %f81, 0f455AC000;
	setp.geu.f32 	%p299, %f81, 0f458CA000;
	setp.geu.f32 	%p300, %f382, 0f447A0000;
	or.pred  	%p301, %p299, %p300;
	or.pred  	%p302, %p301, %p298;
	mov.b16 	%rs30, 1;
	@%p302 bra 	$L__BB1_189;
$L__BB1_121:
	setp.eq.f32 	%p303, %f723, %f11;
	mov.f32 	%f730, %f82;
	mov.f32 	%f731, %f11;
	@%p303 bra 	$L__BB1_123;
	div.rn.f32 	%f390, %f88, %f87;
	mul.f32 	%f391, %f390, %f390;
	mul.f32 	%f392, %f11, %f391;
	fma.rn.f32 	%f393, %f90, %f390, %f392;
	add.f32 	%f394, %f81, %f393;
	add.f32 	%f395, %f391, 0f3F800000;
	div.rn.f32 	%f731, %f394, %f395;
	sub.f32 	%f396, %f731, %f11;
	fma.rn.f32 	%f730, %f390, %f396, %f12;
$L__BB1_123:
	min.f32 	%f397, %f11, %f723;
	setp.leu.f32 	%p304, %f731, %f397;
	max.f32 	%f398, %f11, %f723;
	setp.geu.f32 	%p305, %f731, %f398;
	or.pred  	%p306, %p304, %p305;
	@%p306 bra 	$L__BB1_125;
	sub.f32 	%f406, %f81, %f731;
	mul.f32 	%f407, %f406, %f406;
	sub.f32 	%f408, %f82, %f730;
	fma.rn.f32 	%f409, %f408, %f408, %f407;
	sqrt.rn.f32 	%f410, %f409;
	setp.lt.f32 	%p308, %f410, 0f43AF8000;
	mov.b16 	%rs30, 0;
	@%p308 bra 	$L__BB1_189;
	bra.uni 	$L__BB1_126;
$L__BB1_125:
	sub.f32 	%f400, %f81, %f723;
	sub.f32 	%f401, %f82, %f722;
	mul.f32 	%f402, %f401, %f401;
	fma.rn.f32 	%f403, %f400, %f400, %f402;
	sqrt.rn.f32 	%f404, %f403;
	min.f32 	%f405, %f91, %f404;
	setp.lt.f32 	%p307, %f405, 0f43AF8000;
	mov.b16 	%rs30, 0;
	@%p307 bra 	$L__BB1_189;
$L__BB1_126:
	add.s32 	%r473, %r853, -1;
	setp.lt.u32 	%p309, %r473, 2;
	mov.b16 	%rs12, 1;
	mov.u16 	%rs30, %rs12;
	@%p309 bra 	$L__BB1_189;
	ld.param.s8 	%rs24, [_Z24calculateAllInterInfoV10P6PlayerP5PointP5nTypeiddb_param_6];
	setp.eq.s16 	%p310, %rs24, 0;
	setp.lt.f32 	%p311, %f86, 0f00000000;
	cvt.f64.f32 	%fd611, %f86;
	mul.f64 	%fd612, %fd611, 0d3FD2492492492492;
	selp.f64 	%fd613, 0d40B7700000000000, 0d40C6440000000000, %p310;
	div.rn.f64 	%fd614, %fd612, %fd613;
	cvt.rn.f32.f64 	%f412, %fd614;
	mul.f64 	%fd615, %fd611, 0d3FE6DB6DB6DB6DB7;
	selp.f32 	%f413, 0f43C80000, 0f443E0000, %p310;
	cvt.f64.f32 	%fd616, %f413;
	div.rn.f64 	%fd617, %fd615, %fd616;
	cvt.rn.f32.f64 	%f414, %fd617;
	{
	.reg .b32 %temp; 
	mov.b64 	{%temp, %r474}, %fd611;
	}
	mov.f64 	%fd618, 0d4000000000000000;
	{
	.reg .b32 %temp; 
	mov.b64 	{%temp, %r93}, %fd618;
	}
	and.b32  	%r475, %r93, 2146435072;
	setp.eq.s32 	%p312, %r475, 1062207488;
	abs.f64 	%fd72, %fd611;
	setp.lt.s32 	%p314, %r474, 0;
	and.pred  	%p10, %p314, %p312;
	selp.b32 	%r476, %r474, 0, %p312;
	setp.lt.s32 	%p315, %r93, 0;
	or.b32  	%r477, %r476, 2146435072;
	selp.b32 	%r478, %r477, %r476, %p315;
	mov.b32 	%r479, 0;
	mov.b64 	%fd73, {%r479, %r478};
	add.f64 	%fd619, %fd611, 0d4000000000000000;
	{
	.reg .b32 %temp; 
	mov.b64 	{%temp, %r480}, %fd619;
	}
	and.b32  	%r94, %r480, 2146435072;
	selp.b32 	%r481, 0, 2146435072, %p315;
	and.b32  	%r482, %r93, 2147483647;
	setp.ne.s32 	%p316, %r482, 1071644672;
	and.pred  	%p317, %p312, %p316;
	or.b32  	%r483, %r481, -2147483648;
	selp.b32 	%r484, %r483, %r481, %p317;
	selp.b32 	%r485, %r484, %r481, %p314;
	mov.b64 	%fd74, {%r479, %r485};
	{
	.reg .b32 %temp; 
	mov.b64 	{%temp, %r486}, %fd615;
	}
	abs.f64 	%fd75, %fd615;
	setp.lt.s32 	%p319, %r486, 0;
	and.pred  	%p11, %p319, %p312;
	selp.b32 	%r487, %r486, 0, %p312;
	or.b32  	%r488, %r487, 2146435072;
	selp.b32 	%r489, %r488, %r487, %p315;
	mov.b64 	%fd76, {%r479, %r489};
	add.f64 	%fd620, %fd615, 0d4000000000000000;
	{
	.reg .b32 %temp; 
	mov.b64 	{%temp, %r490}, %fd620;
	}
	and.b32  	%r95, %r490, 2146435072;
	selp.b32 	%r491, %r484, %r481, %p319;
	mov.b64 	%fd77, {%r479, %r491};
	mul.f32 	%f415, %f89, 0f3F22F983;
	cvt.rni.s32.f32 	%r492, %f415;
	cvt.rn.f32.s32 	%f416, %r492;
	fma.rn.f32 	%f417, %f416, 0fBFC90FDA, %f89;
	fma.rn.f32 	%f418, %f416, 0fB3A22168, %f417;
	fma.rn.f32 	%f419, %f416, 0fA7C234C5, %f418;
	abs.f32 	%f420, %f89;
	setp.ltu.f32 	%p320, %f420, 0f47CE4780;
	setp.eq.f32 	%p321, %f420, 0f7F800000;
	mov.b32 	%r96, %f89;
	mov.f32 	%f732, 0f00000000;
	mul.rn.f32 	%f421, %f89, %f732;
	cvt.f64.f32 	%fd621, %f85;
	add.f64 	%fd622, %fd621, 0d3EE4F8B588E368F1;
	cvt.f64.f32 	%fd623, %f84;
	add.f64 	%fd624, %fd623, 0d3EE4F8B588E368F1;
	abs.f64 	%fd625, %fd624;
	abs.f64 	%fd626, %fd622;
	setp.gt.f64 	%p322, %fd626, %fd625;
	selp.f64 	%fd627, %fd626, %fd625, %p322;
	selp.f64 	%fd628, %fd625, %fd626, %p322;
	div.rn.f64 	%fd629, %fd628, %fd627;
	mul.f64 	%fd630, %fd629, %fd629;
	fma.rn.f64 	%fd631, %fd630, 0dBEF53E1D2A25FF7E, 0d3F2D3B63DBB65B49;
	fma.rn.f64 	%fd632, %fd631, %fd630, 0dBF5312788DDE082E;
	fma.rn.f64 	%fd633, %fd632, %fd630, 0d3F6F9690C8249315;
	fma.rn.f64 	%fd634, %fd633, %fd630, 0dBF82CF5AABC7CF0D;
	fma.rn.f64 	%fd635, %fd634, %fd630, 0d3F9162B0B2A3BFDE;
	fma.rn.f64 	%fd636, %fd635, %fd630, 0dBF9A7256FEB6FC6B;
	fma.rn.f64 	%fd637, %fd636, %fd630, 0d3FA171560CE4A489;
	fma.rn.f64 	%fd638, %fd637, %fd630, 0dBFA4F44D841450E4;
	fma.rn.f64 	%fd639, %fd638, %fd630, 0d3FA7EE3D3F36BB95;
	fma.rn.f64 	%fd640, %fd639, %fd630, 0dBFAAD32AE04A9FD1;
	fma.rn.f64 	%fd641, %fd640, %fd630, 0d3FAE17813D66954F;
	fma.rn.f64 	%fd642, %fd641, %fd630, 0dBFB11089CA9A5BCD;
	fma.rn.f64 	%fd643, %fd642, %fd630, 0d3FB3B12B2DB51738;
	fma.rn.f64 	%fd644, %fd643, %fd630, 0dBFB745D022F8DC5C;
	fma.rn.f64 	%fd645, %fd644, %fd630, 0d3FBC71C709DFE927;
	fma.rn.f64 	%fd646, %fd645, %fd630, 0dBFC2492491FA1744;
	fma.rn.f64 	%fd647, %fd646, %fd630, 0d3FC99999999840D2;
	fma.rn.f64 	%fd648, %fd647, %fd630, 0dBFD555555555544C;
	mul.f64 	%fd649, %fd630, %fd648;
	fma.rn.f64 	%fd650, %fd649, %fd629, %fd629;
	{
	.reg .b32 %temp; 
	mov.b64 	{%temp, %r493}, %fd624;
	}
	setp.lt.s32 	%p323, %r493, 0;
	mov.f64 	%fd651, 0d400921FB54442D18;
	sub.f64 	%fd652, %fd651, %fd650;
	selp.f64 	%fd653, %fd652, %fd650, %p323;
	neg.f64 	%fd654, %fd650;
	selp.f64 	%fd655, %fd650, %fd654, %p323;
	add.f64 	%fd656, %fd655, 0d3FF921FB54442D18;
	add.rn.f64 	%fd657, %fd625, %fd626;
	setp.eq.f64 	%p324, %fd627, 0d0000000000000000;
	setp.eq.f64 	%p325, %fd625, %fd626;
	selp.f64 	%fd658, 0d4002D97C7F3321D2, 0d3FE921FB54442D18, %p323;
	selp.f64 	%fd659, 0d400921FB54442D18, 0d0000000000000000, %p323;
	setp.nan.f64 	%p326, %fd657, %fd657;
	mul.f32 	%f422, %f85, %f85;
	fma.rn.f32 	%f96, %f84, %f84, %f422;
	selp.f32 	%f97, 0f00000000, %f412, %p311;
	selp.f32 	%f423, 0f00000000, %f414, %p311;
	add.f32 	%f98, %f97, %f423;
	or.pred  	%p12, %p320, %p321;
	selp.b32 	%r97, %r492, 0, %p320;
	selp.f32 	%f99, %f419, %f421, %p320;
	selp.f64 	%fd660, %fd656, %fd653, %p322;
	selp.f64 	%fd661, %fd658, %fd660, %p325;
	selp.f64 	%fd662, %fd659, %fd661, %p324;
	copysign.f64 	%fd663, %fd622, %fd662;
	selp.f64 	%fd78, %fd657, %fd663, %p326;
	sub.f32 	%f424, %f723, %f11;
	sub.f32 	%f425, %f722, %f12;
	mul.f32 	%f426, %f425, %f425;
	fma.rn.f32 	%f427, %f424, %f424, %f426;
	sqrt.rn.f32 	%f100, %f427;
	add.u64 	%rd244, %SP, 4;
	add.u64 	%rd246, %SP, 0;
	sqrt.rn.f32 	%f512, %f96;
	mov.u64 	%rd251, __cudart_sin_cos_coeffs;
$L__BB1_128:
	cvt.f64.f32 	%fd664, %f86;
	mul.f64 	%fd79, %fd664, 0d3FE6DB6DB6DB6DB7;
	cvt.f64.f32 	%fd665, %f732;
	add.f64 	%fd666, %fd665, 0d3FC999999999999A;
	cvt.rn.f32.f64 	%f732, %fd666;
	setp.geu.f32 	%p327, %f98, %f732;
	@%p327 bra 	$L__BB1_134;
	setp.lt.f32 	%p365, %f86, 0f00000000;
	mov.f32 	%f733, 0f00000000;
	@%p365 bra 	$L__BB1_131;
	ld.param.s8 	%rs27, [_Z24calculateAllInterInfoV10P6PlayerP5PointP5nTypeiddb_param_6];
	setp.eq.f64 	%p366, %fd79, 0d3FF0000000000000;
	setp.neu.f64 	%p367, %fd75, 0d7FF0000000000000;
	setp.nan.f64 	%p368, %fd79, %fd79;
	setp.eq.s32 	%p369, %r95, 2146435072;
	setp.eq.f64 	%p370, %fd79, 0d0000000000000000;
	{ // callseq 16, 0
	.param .b64 param0;
	st.param.f64 	[param0], %fd75;
	.param .b64 retval0;
	call.uni (retval0), 
	__internal_accurate_pow, 
	(
	param0
	);
	ld.param.f64 	%fd717, [retval0];
	} // callseq 16
	neg.f64 	%fd719, %fd717;
	selp.f64 	%fd720, %fd719, %fd717, %p11;
	selp.f64 	%fd721, %fd76, %fd720, %p370;
	mov.f64 	%fd722, 0d4000000000000000;
	add.rn.f64 	%fd723, %fd79, %fd722;
	selp.f64 	%fd724, %fd723, %fd721, %p368;
	selp.f64 	%fd725, %fd724, %fd77, %p367;
	selp.f64 	%fd726, %fd725, %fd721, %p369;
	selp.f64 	%fd727, 0d3FF0000000000000, %fd726, %p366;
	setp.eq.s16 	%p371, %rs27, 0;
	selp.f32 	%f435, 0f43C80000, 0f443E0000, %p371;
	cvt.f64.f32 	%fd728, %f435;
	add.f64 	%fd729, %fd728, %fd728;
	div.rn.f64 	%fd730, %fd727, %fd729;
	cvt.rn.f32.f64 	%f733, %fd730;
$L__BB1_131:
	setp.lt.f32 	%p372, %f86, 0f00000000;
	mov.f32 	%f734, 0f00000000;
	@%p372 bra 	$L__BB1_133;
	ld.param.s8 	%rs28, [_Z24calculateAllInterInfoV10P6PlayerP5PointP5nTypeiddb_param_6];
	setp.eq.f64 	%p373, %fd79, 0d3FF0000000000000;
	setp.neu.f64 	%p374, %fd75, 0d7FF0000000000000;
	setp.nan.f64 	%p375, %fd79, %fd79;
	setp.eq.s32 	%p376, %r95, 2146435072;
	setp.eq.f64 	%p377, %fd79, 0d0000000000000000;
	setp.eq.f32 	%p378, %f86, 0f3F800000;
	setp.neu.f64 	%p379, %fd72, 0d7FF0000000000000;
	setp.nan.f32 	%p380, %f86, %f86;
	setp.eq.s32 	%p381, %r94, 2146435072;
	setp.eq.f32 	%p382, %f86, 0f00000000;
	{ // callseq 17, 0
	.param .b64 param0;
	st.param.f64 	[param0], %fd72;
	.param .b64 retval0;
	call.uni (retval0), 
	__internal_accurate_pow, 
	(
	param0
	);
	ld.param.f64 	%fd731, [retval0];
	} // callseq 17
	neg.f64 	%fd733, %fd731;
	selp.f64 	%fd734, %fd733, %fd731, %p10;
	selp.f64 	%fd735, %fd73, %fd734, %p382;
	selp.f64 	%fd736, %fd735, %fd74, %p379;
	cvt.f64.f32 	%fd737, %f86;
	mov.f64 	%fd738, 0d4000000000000000;
	add.rn.f64 	%fd739, %fd737, %fd738;
	selp.f64 	%fd740, %fd739, %fd736, %p380;
	selp.f64 	%fd741, %fd740, %fd735, %p381;
	selp.f64 	%fd742, 0d3FF0000000000000, %fd741, %p378;
	{ // callseq 18, 0
	.param .b64 param0;
	st.param.f64 	[param0], %fd75;
	.param .b64 retval0;
	call.uni (retval0), 
	__internal_accurate_pow, 
	(
	param0
	);
	ld.param.f64 	%fd743, [retval0];
	} // callseq 18
	neg.f64 	%fd745, %fd743;
	selp.f64 	%fd746, %fd745, %fd743, %p11;
	selp.f64 	%fd747, %fd76, %fd746, %p377;
	add.rn.f64 	%fd748, %fd79, %fd738;
	selp.f64 	%fd749, %fd748, %fd747, %p375;
	selp.f64 	%fd750, %fd749, %fd77, %p374;
	selp.f64 	%fd751, %fd750, %fd747, %p376;
	selp.f64 	%fd752, 0d3FF0000000000000, %fd751, %p373;
	sub.f64 	%fd753, %fd742, %fd752;
	setp.eq.s16 	%p383, %rs28, 0;
	selp.f64 	%fd754, 0d40C7700000000000, 0d40D6440000000000, %p383;
	div.rn.f64 	%fd755, %fd753, %fd754;
	cvt.rn.f32.f64 	%f734, %fd755;
$L__BB1_133:
	add.f32 	%f735, %f733, %f734;
	bra.uni 	$L__BB1_147;
$L__BB1_134:
	setp.leu.f32 	%p328, %f97, %f732;
	@%p328 bra 	$L__BB1_141;
	setp.lt.s32 	%p352, %r93, 0;
	and.b32  	%r509, %r93, 2146435072;
	setp.eq.s32 	%p353, %r509, 1062207488;
	cvt.f64.f32 	%fd80, %f732;
	{
	.reg .b32 %temp; 
	mov.b64 	{%temp, %r98}, %fd80;
	}
	abs.f64 	%fd81, %fd80;
	{ // callseq 15, 0
	.param .b64 param0;
	st.param.f64 	[param0], %fd81;
	.param .b64 retval0;
	call.uni (retval0), 
	__internal_accurate_pow, 
	(
	param0
	);
	ld.param.f64 	%fd705, [retval0];
	} // callseq 15
	setp.lt.s32 	%p354, %r98, 0;
	neg.f64 	%fd707, %fd705;
	selp.f64 	%fd708, %fd707, %fd705, %p353;
	selp.f64 	%fd709, %fd708, %fd705, %p354;
	setp.eq.f32 	%p355, %f732, 0f00000000;
	selp.b32 	%r510, %r98, 0, %p353;
	or.b32  	%r511, %r510, 2146435072;
	selp.b32 	%r512, %r511, %r510, %p352;
	mov.b32 	%r513, 0;
	mov.b64 	%fd710, {%r513, %r512};
	selp.f64 	%fd1184, %fd710, %fd709, %p355;
	add.f64 	%fd711, %fd80, 0d4000000000000000;
	{
	.reg .b32 %temp; 
	mov.b64 	{%temp, %r514}, %fd711;
	}
	and.b32  	%r515, %r514, 2146435072;
	setp.ne.s32 	%p356, %r515, 2146435072;
	@%p356 bra 	$L__BB1_140;
	setp.num.f32 	%p357, %f732, %f732;
	@%p357 bra 	$L__BB1_138;
	mov.f64 	%fd712, 0d4000000000000000;
	add.rn.f64 	%fd1184, %fd80, %fd712;
	bra.uni 	$L__BB1_140;
$L__BB1_138:
	setp.neu.f64 	%p358, %fd81, 0d7FF0000000000000;
	@%p358 bra 	$L__BB1_140;
	setp.lt.s32 	%p359, %r98, 0;
	and.b32  	%r516, %r93, 2146435072;
	setp.eq.s32 	%p360, %r516, 1062207488;
	and.b32  	%r517, %r93, 2147483647;
	setp.ne.s32 	%p361, %r517, 1071644672;
	setp.lt.s32 	%p362, %r93, 0;
	selp.b32 	%r518, 0, 2146435072, %p362;
	or.b32  	%r519, %r518, -2147483648;
	selp.b32 	%r520, %r519, %r518, %p361;
	selp.b32 	%r521, %r520, %r518, %p360;
	selp.b32 	%r522, %r521, %r518, %p359;
	mov.b32 	%r523, 0;
	mov.b64 	%fd1184, {%r523, %r522};
$L__BB1_140:
	ld.param.s8 	%rs26, [_Z24calculateAllInterInfoV10P6PlayerP5PointP5nTypeiddb_param_6];
	setp.eq.f32 	%p363, %f732, 0f3F800000;
	selp.f64 	%fd713, 0d3FF0000000000000, %fd1184, %p363;
	setp.eq.s16 	%p364, %rs26, 0;
	selp.f64 	%fd714, 0dC0A7700000000000, 0dC0B6440000000000, %p364;
	mul.f32 	%f433, %f86, %f732;
	cvt.f64.f32 	%fd715, %f433;
	fma.rn.f64 	%fd716, %fd714, %fd713, %fd715;
	cvt.rn.f32.f64 	%f735, %fd716;
	bra.uni 	$L__BB1_147;
$L__BB1_141:
	setp.lt.s32 	%p329, %r93, 0;
	and.b32  	%r494, %r93, 2146435072;
	setp.eq.s32 	%p330, %r494, 1062207488;
	sub.f32 	%f109, %f732, %f97;
	cvt.f64.f32 	%fd86, %f109;
	{
	.reg .b32 %temp; 
	mov.b64 	{%temp, %r99}, %fd86;
	}
	abs.f64 	%fd87, %fd86;
	{ // callseq 12, 0
	.param .b64 param0;
	st.param.f64 	[param0], %fd87;
	.param .b64 retval0;
	call.uni (retval0), 
	__internal_accurate_pow, 
	(
	param0
	);
	ld.param.f64 	%fd667, [retval0];
	} // callseq 12
	setp.lt.s32 	%p331, %r99, 0;
	neg.f64 	%fd669, %fd667;
	selp.f64 	%fd670, %fd669, %fd667, %p330;
	selp.f64 	%fd671, %fd670, %fd667, %p331;
	setp.eq.f32 	%p332, %f109, 0f00000000;
	selp.b32 	%r495, %r99, 0, %p330;
	or.b32  	%r496, %r495, 2146435072;
	selp.b32 	%r497, %r496, %r495, %p329;
	mov.b32 	%r498, 0;
	mov.b64 	%fd672, {%r498, %r497};
	selp.f64 	%fd1185, %fd672, %fd671, %p332;
	add.f64 	%fd673, %fd86, 0d4000000000000000;
	{
	.reg .b32 %temp; 
	mov.b64 	{%temp, %r499}, %fd673;
	}
	and.b32  	%r500, %r499, 2146435072;
	setp.ne.s32 	%p333, %r500, 2146435072;
	@%p333 bra 	$L__BB1_146;
	setp.num.f32 	%p334, %f109, %f109;
	@%p334 bra 	$L__BB1_144;
	mov.f64 	%fd674, 0d4000000000000000;
	add.rn.f64 	%fd1185, %fd86, %fd674;
	bra.uni 	$L__BB1_146;
$L__BB1_144:
	setp.neu.f64 	%p335, %fd87, 0d7FF0000000000000;
	@%p335 bra 	$L__BB1_146;
	setp.lt.s32 	%p336, %r99, 0;
	and.b32  	%r501, %r93, 2146435072;
	setp.eq.s32 	%p337, %r501, 1062207488;
	and.b32  	%r502, %r93, 2147483647;
	setp.ne.s32 	%p338, %r502, 1071644672;
	setp.lt.s32 	%p339, %r93, 0;
	selp.b32 	%r503, 0, 2146435072, %p339;
	or.b32  	%r504, %r503, -2147483648;
	selp.b32 	%r505, %r504, %r503, %p338;
	selp.b32 	%r506, %r505, %r503, %p337;
	selp.b32 	%r507, %r506, %r503, %p336;
	mov.b32 	%r508, 0;
	mov.b64 	%fd1185, {%r508, %r507};
$L__BB1_146:
	ld.param.s8 	%rs25, [_Z24calculateAllInterInfoV10P6PlayerP5PointP5nTypeiddb_param_6];
	{ // callseq 13, 0
	.param .b64 param0;
	st.param.f64 	[param0], %fd72;
	.param .b64 retval0;
	call.uni (retval0), 
	__internal_accurate_pow, 
	(
	param0
	);
	ld.param.f64 	%fd675, [retval0];
	} // callseq 13
	neg.f64 	%fd677, %fd675;
	selp.f64 	%fd678, %fd677, %fd675, %p10;
	setp.eq.f32 	%p340, %f86, 0f00000000;
	selp.f64 	%fd679, %fd73, %fd678, %p340;
	{ // callseq 14, 0
	.param .b64 param0;
	st.param.f64 	[param0], %fd75;
	.param .b64 retval0;
	call.uni (retval0), 
	__internal_accurate_pow, 
	(
	param0
	);
	ld.param.f64 	%fd680, [retval0];
	} // callseq 14
	neg.f64 	%fd682, %fd680;
	selp.f64 	%fd683, %fd682, %fd680, %p11;
	setp.eq.f64 	%p341, %fd79, 0d0000000000000000;
	selp.f64 	%fd684, %fd76, %fd683, %p341;
	setp.eq.f32 	%p342, %f109, 0f3F800000;
	selp.f64 	%fd685, 0d3FF0000000000000, %fd1185, %p342;
	setp.eq.s16 	%p343, %rs25, 0;
	selp.f32 	%f428, 0f43C80000, 0f443E0000, %p343;
	cvt.f64.f32 	%fd686, %f428;
	mul.f64 	%fd687, %fd686, 0dBFE0000000000000;
	cvt.rn.f32.f64 	%f429, %fd79;
	mul.f32 	%f430, %f109, %f429;
	cvt.f64.f32 	%fd688, %f430;
	fma.rn.f64 	%fd689, %fd687, %fd685, %fd688;
	cvt.rn.f32.f64 	%f431, %fd689;
	setp.nan.f64 	%p344, %fd79, %fd79;
	mov.f64 	%fd690, 0d4000000000000000;
	add.rn.f64 	%fd691, %fd79, %fd690;
	selp.f64 	%fd692, %fd691, %fd684, %p344;
	setp.neu.f64 	%p345, %fd75, 0d7FF0000000000000;
	selp.f64 	%fd693, %fd692, %fd77, %p345;
	setp.eq.s32 	%p346, %r95, 2146435072;
	selp.f64 	%fd694, %fd693, %fd684, %p346;
	setp.eq.f64 	%p347, %fd79, 0d3FF0000000000000;
	selp.f64 	%fd695, 0d3FF0000000000000, %fd694, %p347;
	setp.neu.f64 	%p348, %fd72, 0d7FF0000000000000;
	selp.f64 	%fd696, %fd679, %fd74, %p348;
	setp.nan.f32 	%p349, %f86, %f86;
	cvt.f64.f32 	%fd697, %f86;
	add.rn.f64 	%fd698, %fd697, %fd690;
	selp.f64 	%fd699, %fd698, %fd696, %p349;
	setp.eq.s32 	%p350, %r94, 2146435072;
	selp.f64 	%fd700, %fd699, %fd679, %p350;
	setp.eq.f32 	%p351, %f86, 0f3F800000;
	selp.f64 	%fd701, 0d3FF0000000000000, %fd700, %p351;
	sub.f64 	%fd702, %fd701, %fd695;
	selp.f64 	%fd703, 0d40C7700000000000, 0d40D6440000000000, %p343;
	div.rn.f64 	%fd704, %fd702, %fd703;
	cvt.rn.f32.f64 	%f432, %fd704;
	add.f32 	%f735, %f432, %f431;
$L__BB1_147:
	shr.u32 	%r524, %r96, 23;
	and.b32  	%r100, %r524, 31;
	mov.u32 	%r857, %r97;
	mov.f32 	%f736, %f99;
	@%p12 bra 	$L__BB1_153;
	mov.b64 	%rd364, 0;
	mov.b32 	%r854, 0;
	mov.u64 	%rd362, __cudart_i2opi_f;
	mov.u64 	%rd363, %rd3;
$L__BB1_149:
	.pragma "nounroll";
	ld.global.nc.u32 	%r526, [%rd362];
	shl.b32 	%r527, %r96, 8;
	or.b32  	%r528, %r527, -2147483648;
	mad.wide.u32 	%rd199, %r526, %r528, %rd364;
	shr.u64 	%rd364, %rd199, 32;
	st.local.u32 	[%rd363], %rd199;
	add.s32 	%r854, %r854, 1;
	add.s64 	%rd363, %rd363, 4;
	add.s64 	%rd362, %rd362, 4;
	setp.ne.s32 	%p384, %r854, 6;
	@%p384 bra 	$L__BB1_149;
	setp.eq.s32 	%p385, %r100, 0;
	st.local.u32 	[%rd3+24], %rd364;
	and.b32  	%r530, %r524, 224;
	add.s32 	%r531, %r530, -128;
	shr.u32 	%r532, %r531, 5;
	mul.wide.u32 	%rd200, %r532, 4;
	sub.s64 	%rd201, %rd3, %rd200;
	ld.local.u32 	%r855, [%rd201+24];
	ld.local.u32 	%r856, [%rd201+20];
	@%p385 bra 	$L__BB1_152;
	shf.l.wrap.b32 	%r855, %r856, %r855, %r100;
	ld.local.u32 	%r537, [%rd201+16];
	shf.l.wrap.b32 	%r856, %r537, %r856, %r100;
$L__BB1_152:
	setp.lt.s32 	%p386, %r96, 0;
	shr.u32 	%r538, %r855, 30;
	shf.l.wrap.b32 	%r539, %r856, %r855, 2;
	shl.b32 	%r540, %r856, 2;
	shr.u32 	%r541, %r539, 31;
	add.s32 	%r542, %r541, %r538;
	neg.s32 	%r543, %r542;
	selp.b32 	%r857, %r543, %r542, %p386;
	xor.b32  	%r544, %r539, %r96;
	shr.s32 	%r545, %r539, 31;
	xor.b32  	%r546, %r545, %r539;
	xor.b32  	%r547, %r545, %r540;
	cvt.u64.u32 	%rd204, %r546;
	shl.b64 	%rd205, %rd204, 32;
	cvt.u64.u32 	%rd206, %r547;
	or.b64  	%rd207, %rd205, %rd206;
	cvt.rn.f64.s64 	%fd756, %rd207;
	mul.f64 	%fd757, %fd756, 0d3BF921FB54442D19;
	cvt.rn.f32.f64 	%f437, %fd757;
	neg.f32 	%f438, %f437;
	setp.lt.s32 	%p387, %r544, 0;
	selp.f32 	%f736, %f438, %f437, %p387;
$L__BB1_153:
	add.s32 	%r548, %r857, 1;
	mul.rn.f32 	%f439, %f736, %f736;
	and.b32  	%r549, %r857, 1;
	setp.eq.b32 	%p388, %r549, 1;
	selp.f32 	%f440, %f736, 0f3F800000, %p388;
	fma.rn.f32 	%f441, %f439, %f440, 0f00000000;
	fma.rn.f32 	%f442, %f439, 0f37CBAC00, 0fBAB607ED;
	selp.f32 	%f443, 0fB94D4153, %f442, %p388;
	selp.f32 	%f444, 0f3C0885E4, 0f3D2AAABB, %p388;
	fma.rn.f32 	%f445, %f443, %f439, %f444;
	selp.f32 	%f446, 0fBE2AAAA8, 0fBEFFFFFF, %p388;
	fma.rn.f32 	%f447, %f445, %f439, %f446;
	fma.rn.f32 	%f448, %f447, %f441, %f440;
	and.b32  	%r550, %r548, 2;
	setp.eq.s32 	%p389, %r550, 0;
	mov.f32 	%f449, 0f00000000;
	sub.f32 	%f450, %f449, %f448;
	selp.f32 	%f451, %f448, %f450, %p389;
	fma.rn.f32 	%f114, %f735, %f451, %f11;
	mov.u32 	%r861, %r97;
	mov.f32 	%f737, %f99;
	@%p12 bra 	$L__BB1_159;
	mov.b64 	%rd365, 0;
	mov.b32 	%r858, 0;
$L__BB1_155:
	.pragma "nounroll";
	mul.wide.u32 	%rd209, %r858, 4;
	mov.u64 	%rd210, __cudart_i2opi_f;
	add.s64 	%rd211, %rd210, %rd209;
	ld.global.nc.u32 	%r552, [%rd211];
	shl.b32 	%r553, %r96, 8;
	or.b32  	%r554, %r553, -2147483648;
	mad.wide.u32 	%rd212, %r552, %r554, %rd365;
	shr.u64 	%rd365, %rd212, 32;
	add.s64 	%rd213, %rd1, %rd209;
	st.local.u32 	[%rd213], %rd212;
	add.s32 	%r858, %r858, 1;
	setp.ne.s32 	%p390, %r858, 6;
	@%p390 bra 	$L__BB1_155;
	setp.eq.s32 	%p391, %r100, 0;
	st.local.u32 	[%rd1+24], %rd365;
	and.b32  	%r556, %r524, 224;
	add.s32 	%r557, %r556, -128;
	shr.u32 	%r558, %r557, 5;
	mul.wide.u32 	%rd214, %r558, 4;
	sub.s64 	%rd215, %rd1, %rd214;
	ld.local.u32 	%r859, [%rd215+24];
	ld.local.u32 	%r860, [%rd215+20];
	@%p391 bra 	$L__BB1_158;
	shf.l.wrap.b32 	%r859, %r860, %r859, %r100;
	ld.local.u32 	%r563, [%rd215+16];
	shf.l.wrap.b32 	%r860, %r563, %r860, %r100;
$L__BB1_158:
	setp.lt.s32 	%p392, %r96, 0;
	shr.u32 	%r564, %r859, 30;
	shf.l.wrap.b32 	%r565, %r860, %r859, 2;
	shl.b32 	%r566, %r860, 2;
	shr.u32 	%r567, %r565, 31;
	add.s32 	%r568, %r567, %r564;
	neg.s32 	%r569, %r568;
	selp.b32 	%r861, %r569, %r568, %p392;
	xor.b32  	%r570, %r565, %r96;
	shr.s32 	%r571, %r565, 31;
	xor.b32  	%r572, %r571, %r565;
	xor.b32  	%r573, %r571, %r566;
	cvt.u64.u32 	%rd218, %r572;
	shl.b64 	%rd219, %rd218, 32;
	cvt.u64.u32 	%rd220, %r573;
	or.b64  	%rd221, %rd219, %rd220;
	cvt.rn.f64.s64 	%fd758, %rd221;
	mul.f64 	%fd759, %fd758, 0d3BF921FB54442D19;
	cvt.rn.f32.f64 	%f452, %fd759;
	neg.f32 	%f453, %f452;
	setp.lt.s32 	%p393, %r570, 0;
	selp.f32 	%f737, %f453, %f452, %p393;
$L__BB1_159:
	mul.rn.f32 	%f454, %f737, %f737;
	and.b32  	%r574, %r861, 1;
	setp.eq.b32 	%p394, %r574, 1;
	selp.f32 	%f455, 0f3F800000, %f737, %p394;
	fma.rn.f32 	%f456, %f454, %f455, 0f00000000;
	fma.rn.f32 	%f457, %f454, 0f37CBAC00, 0fBAB607ED;
	selp.f32 	%f458, %f457, 0fB94D4153, %p394;
	selp.f32 	%f459, 0f3D2AAABB, 0f3C0885E4, %p394;
	fma.rn.f32 	%f460, %f458, %f454, %f459;
	selp.f32 	%f461, 0fBEFFFFFF, 0fBE2AAAA8, %p394;
	fma.rn.f32 	%f462, %f460, %f454, %f461;
	fma.rn.f32 	%f463, %f462, %f456, %f455;
	and.b32  	%r575, %r861, 2;
	setp.eq.s32 	%p395, %r575, 0;
	mov.f32 	%f464, 0f00000000;
	sub.f32 	%f465, %f464, %f463;
	selp.f32 	%f466, %f463, %f465, %p395;
	fma.rn.f32 	%f117, %f735, %f466, %f12;
	abs.f32 	%f467, %f114;
	setp.geu.f32 	%p396, %f467, 0f457A0000;
	abs.f32 	%f468, %f117;
	setp.geu.f32 	%p397, %f468, 0f451C4000;
	or.pred  	%p398, %p396, %p397;
	setp.gt.f32 	%p399, %f735, %f100;
	or.pred  	%p400, %p398, %p399;
	mov.u16 	%rs30, %rs12;
	@%p400 bra 	$L__BB1_189;
	sub.f32 	%f470, %f82, %f117;
	cvt.f64.f32 	%fd760, %f470;
	add.f64 	%fd92, %fd760, 0d3EE4F8B588E368F1;
	sub.f32 	%f471, %f81, %f114;
	cvt.f64.f32 	%fd761, %f471;
	add.f64 	%fd93, %fd761, 0d3EE4F8B588E368F1;
	abs.f64 	%fd94, %fd93;
	abs.f64 	%fd95, %fd92;
	setp.leu.f64 	%p401, %fd95, %fd94;
	setp.gt.f64 	%p402, %fd95, %fd94;
	selp.f64 	%fd762, %fd95, %fd94, %p402;
	selp.f64 	%fd763, %fd94, %fd95, %p402;
	div.rn.f64 	%fd764, %fd763, %fd762;
	mul.f64 	%fd765, %fd764, %fd764;
	fma.rn.f64 	%fd766, %fd765, 0dBEF53E1D2A25FF7E, 0d3F2D3B63DBB65B49;
	fma.rn.f64 	%fd767, %fd766, %fd765, 0dBF5312788DDE082E;
	fma.rn.f64 	%fd768, %fd767, %fd765, 0d3F6F9690C8249315;
	fma.rn.f64 	%fd769, %fd768, %fd765, 0dBF82CF5AABC7CF0D;
	fma.rn.f64 	%fd770, %fd769, %fd765, 0d3F9162B0B2A3BFDE;
	fma.rn.f64 	%fd771, %fd770, %fd765, 0dBF9A7256FEB6FC6B;
	fma.rn.f64 	%fd772, %fd771, %fd765, 0d3FA171560CE4A489;
	fma.rn.f64 	%fd773, %fd772, %fd765, 0dBFA4F44D841450E4;
	fma.rn.f64 	%fd774, %fd773, %fd765, 0d3FA7EE3D3F36BB95;
	fma.rn.f64 	%fd775, %fd774, %fd765, 0dBFAAD32AE04A9FD1;
	fma.rn.f64 	%fd776, %fd775, %fd765, 0d3FAE17813D66954F;
	fma.rn.f64 	%fd777, %fd776, %fd765, 0dBFB11089CA9A5BCD;
	fma.rn.f64 	%fd778, %fd777, %fd765, 0d3FB3B12B2DB51738;
	fma.rn.f64 	%fd779, %fd778, %fd765, 0dBFB745D022F8DC5C;
	fma.rn.f64 	%fd780, %fd779, %fd765, 0d3FBC71C709DFE927;
	fma.rn.f64 	%fd781, %fd780, %fd765, 0dBFC2492491FA1744;
	fma.rn.f64 	%fd782, %fd781, %fd765, 0d3FC99999999840D2;
	fma.rn.f64 	%fd783, %fd782, %fd765, 0dBFD555555555544C;
	mul.f64 	%fd784, %fd765, %fd783;
	fma.rn.f64 	%fd96, %fd784, %fd764, %fd764;
	@%p401 bra 	$L__BB1_162;
	{
	.reg .b32 %temp; 
	mov.b64 	{%temp, %r577}, %fd93;
	}
	setp.lt.s32 	%p404, %r577, 0;
	neg.f64 	%fd787, %fd96;
	selp.f64 	%fd788, %fd96, %fd787, %p404;
	add.f64 	%fd1186, %fd788, 0d3FF921FB54442D18;
	bra.uni 	$L__BB1_163;
$L__BB1_162:
	{
	.reg .b32 %temp; 
	mov.b64 	{%temp, %r576}, %fd93;
	}
	setp.lt.s32 	%p403, %r576, 0;
	mov.f64 	%fd785, 0d400921FB54442D18;
	sub.f64 	%fd786, %fd785, %fd96;
	selp.f64 	%fd1186, %fd786, %fd96, %p403;
$L__BB1_163:
	setp.gt.f64 	%p405, %fd95, %fd94;
	selp.f64 	%fd789, %fd95, %fd94, %p405;
	setp.neu.f64 	%p406, %fd789, 0d0000000000000000;
	@%p406 bra 	$L__BB1_165;
	{
	.reg .b32 %temp; 
	mov.b64 	{%temp, %r579}, %fd93;
	}
	setp.lt.s32 	%p409, %r579, 0;
	selp.f64 	%fd1187, 0d400921FB54442D18, 0d0000000000000000, %p409;
	bra.uni 	$L__BB1_166;
$L__BB1_165:
	setp.eq.f64 	%p407, %fd94, %fd95;
	{
	.reg .b32 %temp; 
	mov.b64 	{%temp, %r578}, %fd93;
	}
	setp.lt.s32 	%p408, %r578, 0;
	selp.f64 	%fd790, 0d4002D97C7F3321D2, 0d3FE921FB54442D18, %p408;
	selp.f64 	%fd1187, %fd790, %fd1186, %p407;
$L__BB1_166:
	add.rn.f64 	%fd791, %fd94, %fd95;
	setp.nan.f64 	%p410, %fd791, %fd791;
	copysign.f64 	%fd792, %fd92, %fd1187;
	selp.f64 	%fd793, %fd791, %fd792, %p410;
	cvt.rn.f32.f64 	%f118, %fd793;
	mul.f32 	%f472, %f118, 0f3F22F983;
	cvt.rni.s32.f32 	%r869, %f472;
	cvt.rn.f32.s32 	%f473, %r869;
	fma.rn.f32 	%f474, %f473, 0fBFC90FDA, %f118;
	fma.rn.f32 	%f475, %f473, 0fB3A22168, %f474;
	fma.rn.f32 	%f739, %f473, 0fA7C234C5, %f475;
	abs.f32 	%f120, %f118;
	setp.ltu.f32 	%p411, %f120, 0f47CE4780;
	mov.u32 	%r865, %r869;
	mov.f32 	%f738, %f739;
	@%p411 bra 	$L__BB1_174;
	setp.neu.f32 	%p412, %f120, 0f7F800000;
	@%p412 bra 	$L__BB1_169;
	mov.f32 	%f478, 0f00000000;
	mul.rn.f32 	%f738, %f118, %f478;
	mov.b32 	%r865, 0;
	bra.uni 	$L__BB1_174;
$L__BB1_169:
	mov.b32 	%r122, %f118;
	mov.b64 	%rd366, 0;
	mov.b32 	%r862, 0;
$L__BB1_170:
	.pragma "nounroll";
	mul.wide.u32 	%rd223, %r862, 4;
	mov.u64 	%rd224, __cudart_i2opi_f;
	add.s64 	%rd225, %rd224, %rd223;
	ld.global.nc.u32 	%r581, [%rd225];
	shl.b32 	%r582, %r122, 8;
	or.b32  	%r583, %r582, -2147483648;
	mad.wide.u32 	%rd226, %r581, %r583, %rd366;
	shr.u64 	%rd366, %rd226, 32;
	add.s64 	%rd227, %rd4, %rd223;
	st.local.u32 	[%rd227], %rd226;
	add.s32 	%r862, %r862, 1;
	setp.ne.s32 	%p413, %r862, 6;
	@%p413 bra 	$L__BB1_170;
	shr.u32 	%r584, %r122, 23;
	st.local.u32 	[%rd4+24], %rd366;
	and.b32  	%r125, %r584, 31;
	and.b32  	%r585, %r584, 224;
	add.s32 	%r586, %r585, -128;
	shr.u32 	%r587, %r586, 5;
	mul.wide.u32 	%rd228, %r587, 4;
	sub.s64 	%rd57, %rd4, %rd228;
	ld.local.u32 	%r863, [%rd57+24];
	ld.local.u32 	%r864, [%rd57+20];
	setp.eq.s32 	%p414, %r125, 0;
	@%p414 bra 	$L__BB1_173;
	shf.l.wrap.b32 	%r863, %r864, %r863, %r125;
	ld.local.u32 	%r588, [%rd57+16];
	shf.l.wrap.b32 	%r864, %r588, %r864, %r125;
$L__BB1_173:
	shr.u32 	%r589, %r863, 30;
	shf.l.wrap.b32 	%r590, %r864, %r863, 2;
	shl.b32 	%r591, %r864, 2;
	shr.u32 	%r592, %r590, 31;
	add.s32 	%r593, %r592, %r589;
	neg.s32 	%r594, %r593;
	setp.lt.s32 	%p415, %r122, 0;
	selp.b32 	%r865, %r594, %r593, %p415;
	xor.b32  	%r595, %r590, %r122;
	shr.s32 	%r596, %r590, 31;
	xor.b32  	%r597, %r596, %r590;
	xor.b32  	%r598, %r596, %r591;
	cvt.u64.u32 	%rd229, %r597;
	shl.b64 	%rd230, %rd229, 32;
	cvt.u64.u32 	%rd231, %r598;
	or.b64  	%rd232, %rd230, %rd231;
	cvt.rn.f64.s64 	%fd794, %rd232;
	mul.f64 	%fd795, %fd794, 0d3BF921FB54442D19;
	cvt.rn.f32.f64 	%f476, %fd795;
	neg.f32 	%f477, %f476;
	setp.lt.s32 	%p416, %r595, 0;
	selp.f32 	%f738, %f477, %f476, %p416;
$L__BB1_174:
	setp.ltu.f32 	%p417, %f120, 0f47CE4780;
	add.s32 	%r600, %r865, 1;
	mul.rn.f32 	%f479, %f738, %f738;
	and.b32  	%r601, %r865, 1;
	setp.eq.b32 	%p418, %r601, 1;
	selp.f32 	%f480, %f738, 0f3F800000, %p418;
	fma.rn.f32 	%f481, %f479, %f480, 0f00000000;
	fma.rn.f32 	%f482, %f479, 0f37CBAC00, 0fBAB607ED;
	selp.f32 	%f483, 0fB94D4153, %f482, %p418;
	selp.f32 	%f484, 0f3C0885E4, 0f3D2AAABB, %p418;
	fma.rn.f32 	%f485, %f483, %f479, %f484;
	selp.f32 	%f486, 0fBE2AAAA8, 0fBEFFFFFF, %p418;
	fma.rn.f32 	%f487, %f485, %f479, %f486;
	fma.rn.f32 	%f488, %f487, %f481, %f480;
	and.b32  	%r602, %r600, 2;
	setp.eq.s32 	%p419, %r602, 0;
	mov.f32 	%f489, 0f00000000;
	sub.f32 	%f490, %f489, %f488;
	selp.f32 	%f491, %f488, %f490, %p419;
	cvt.f64.f32 	%fd796, %f491;
	cvt.f64.f32 	%fd797, %f114;
	fma.rn.f64 	%fd798, %fd796, 0d4075F00000000000, %fd797;
	cvt.rn.f32.f64 	%f124, %fd798;
	@%p417 bra 	$L__BB1_182;
	setp.neu.f32 	%p420, %f120, 0f7F800000;
	@%p420 bra 	$L__BB1_177;
	mov.f32 	%f494, 0f00000000;
	mul.rn.f32 	%f739, %f118, %f494;
	mov.b32 	%r869, 0;
	bra.uni 	$L__BB1_182;
$L__BB1_177:
	mov.b32 	%r134, %f118;
	mov.b64 	%rd367, 0;
	mov.b32 	%r866, 0;
$L__BB1_178:
	.pragma "nounroll";
	mul.wide.u32 	%rd234, %r866, 4;
	mov.u64 	%rd235, __cudart_i2opi_f;
	add.s64 	%rd236, %rd235, %rd234;
	ld.global.nc.u32 	%r604, [%rd236];
	shl.b32 	%r605, %r134, 8;
	or.b32  	%r606, %r605, -2147483648;
	mad.wide.u32 	%rd237, %r604, %r606, %rd367;
	shr.u64 	%rd367, %rd237, 32;
	add.s64 	%rd238, %rd2, %rd234;
	st.local.u32 	[%rd238], %rd237;
	add.s32 	%r866, %r866, 1;
	setp.ne.s32 	%p421, %r866, 6;
	@%p421 bra 	$L__BB1_178;
	shr.u32 	%r607, %r134, 23;
	st.local.u32 	[%rd2+24], %rd367;
	and.b32  	%r137, %r607, 31;
	and.b32  	%r608, %r607, 224;
	add.s32 	%r609, %r608, -128;
	shr.u32 	%r610, %r609, 5;
	mul.wide.u32 	%rd239, %r610, 4;
	sub.s64 	%rd60, %rd2, %rd239;
	ld.local.u32 	%r867, [%rd60+24];
	ld.local.u32 	%r868, [%rd60+20];
	setp.eq.s32 	%p422, %r137, 0;
	@%p422 bra 	$L__BB1_181;
	shf.l.wrap.b32 	%r867, %r868, %r867, %r137;
	ld.local.u32 	%r611, [%rd60+16];
	shf.l.wrap.b32 	%r868, %r611, %r868, %r137;
$L__BB1_181:
	shr.u32 	%r612, %r867, 30;
	shf.l.wrap.b32 	%r613, %r868, %r867, 2;
	shl.b32 	%r614, %r868, 2;
	shr.u32 	%r615, %r613, 31;
	add.s32 	%r616, %r615, %r612;
	neg.s32 	%r617, %r616;
	setp.lt.s32 	%p423, %r134, 0;
	selp.b32 	%r869, %r617, %r616, %p423;
	xor.b32  	%r618, %r613, %r134;
	shr.s32 	%r619, %r613, 31;
	xor.b32  	%r620, %r619, %r613;
	xor.b32  	%r621, %r619, %r614;
	cvt.u64.u32 	%rd240, %r620;
	shl.b64 	%rd241, %rd240, 32;
	cvt.u64.u32 	%rd242, %r621;
	or.b64  	%rd243, %rd241, %rd242;
	cvt.rn.f64.s64 	%fd799, %rd243;
	mul.f64 	%fd800, %fd799, 0d3BF921FB54442D19;
	cvt.rn.f32.f64 	%f492, %fd800;
	neg.f32 	%f493, %f492;
	setp.lt.s32 	%p424, %r618, 0;
	selp.f32 	%f739, %f493, %f492, %p424;
$L__BB1_182:
	mul.rn.f32 	%f495, %f739, %f739;
	and.b32  	%r623, %r869, 1;
	setp.eq.b32 	%p425, %r623, 1;
	selp.f32 	%f496, 0f3F800000, %f739, %p425;
	fma.rn.f32 	%f497, %f495, %f496, 0f00000000;
	fma.rn.f32 	%f498, %f495, 0f37CBAC00, 0fBAB607ED;
	selp.f32 	%f499, %f498, 0fB94D4153, %p425;
	selp.f32 	%f500, 0f3D2AAABB, 0f3C0885E4, %p425;
	fma.rn.f32 	%f501, %f499, %f495, %f500;
	selp.f32 	%f502, 0fBEFFFFFF, 0fBE2AAAA8, %p425;
	fma.rn.f32 	%f503, %f501, %f495, %f502;
	fma.rn.f32 	%f504, %f503, %f497, %f496;
	and.b32  	%r624, %r869, 2;
	setp.eq.s32 	%p426, %r624, 0;
	mov.f32 	%f505, 0f00000000;
	sub.f32 	%f506, %f505, %f504;
	selp.f32 	%f507, %f504, %f506, %p426;
	cvt.f64.f32 	%fd801, %f507;
	cvt.f64.f32 	%fd802, %f117;
	fma.rn.f64 	%fd803, %fd801, 0d4075F00000000000, %fd802;
	cvt.rn.f32.f64 	%f128, %fd803;
	cvta.to.local.u64 	%rd245, %rd244;
	mov.b32 	%r625, 0;
	st.local.u32 	[%rd245], %r625;
	cvta.to.local.u64 	%rd247, %rd246;
	st.local.u32 	[%rd247], %r625;
	sub.f32 	%f508, %f82, %f128;
	cvt.f64.f32 	%fd804, %f508;
	add.f64 	%fd805, %fd804, 0d3EE4F8B588E368F1;
	sub.f32 	%f509, %f81, %f124;
	cvt.f64.f32 	%fd806, %f509;
	add.f64 	%fd103, %fd806, 0d3EE4F8B588E368F1;
	abs.f64 	%fd104, %fd103;
	abs.f64 	%fd105, %fd805;
	setp.leu.f64 	%p427, %fd105, %fd104;
	setp.gt.f64 	%p428, %fd105, %fd104;
	selp.f64 	%fd807, %fd105, %fd104, %p428;
	selp.f64 	%fd808, %fd104, %fd105, %p428;
	div.rn.f64 	%fd809, %fd808, %fd807;
	mul.f64 	%fd810, %fd809, %fd809;
	fma.rn.f64 	%fd811, %fd810, 0dBEF53E1D2A25FF7E, 0d3F2D3B63DBB65B49;
	fma.rn.f64 	%fd812, %fd811, %fd810, 0dBF5312788DDE082E;
	fma.rn.f64 	%fd813, %fd812, %fd810, 0d3F6F9690C8249315;
	fma.rn.f64 	%fd814, %fd813, %fd810, 0dBF82CF5AABC7CF0D;
	fma.rn.f64 	%fd815, %fd814, %fd810, 0d3F9162B0B2A3BFDE;
	fma.rn.f64 	%fd816, %fd815, %fd810, 0dBF9A7256FEB6FC6B;
	fma.rn.f64 	%fd817, %fd816, %fd810, 0d3FA171560CE4A489;
	fma.rn.f64 	%fd818, %fd817, %fd810, 0dBFA4F44D841450E4;
	fma.rn.f64 	%fd819, %fd818, %fd810, 0d3FA7EE3D3F36BB95;
	fma.rn.f64 	%fd820, %fd819, %fd810, 0dBFAAD32AE04A9FD1;
	fma.rn.f64 	%fd821, %fd820, %fd810, 0d3FAE17813D66954F;
	fma.rn.f64 	%fd822, %fd821, %fd810, 0dBFB11089CA9A5BCD;
	fma.rn.f64 	%fd823, %fd822, %fd810, 0d3FB3B12B2DB51738;
	fma.rn.f64 	%fd824, %fd823, %fd810, 0dBFB745D022F8DC5C;
	fma.rn.f64 	%fd825, %fd824, %fd810, 0d3FBC71C709DFE927;
	fma.rn.f64 	%fd826, %fd825, %fd810, 0dBFC2492491FA1744;
	fma.rn.f64 	%fd827, %fd826, %fd810, 0d3FC99999999840D2;
	fma.rn.f64 	%fd828, %fd827, %fd810, 0dBFD555555555544C;
	mul.f64 	%fd829, %fd810, %fd828;
	fma.rn.f64 	%fd106, %fd829, %fd809, %fd809;
	@%p427 bra 	$L__BB1_184;
	{
	.reg .b32 %temp; 
	mov.b64 	{%temp, %r627}, %fd103;
	}
	setp.lt.s32 	%p430, %r627, 0;
	neg.f64 	%fd832, %fd106;
	selp.f64 	%fd833, %fd106, %fd832, %p430;
	add.f64 	%fd1188, %fd833, 0d3FF921FB54442D18;
	bra.uni 	$L__BB1_185;
$L__BB1_184:
	{
	.reg .b32 %temp; 
	mov.b64 	{%temp, %r626}, %fd103;
	}
	setp.lt.s32 	%p429, %r626, 0;
	mov.f64 	%fd830, 0d400921FB54442D18;
	sub.f64 	%fd831, %fd830, %fd106;
	selp.f64 	%fd1188, %fd831, %fd106, %p429;
$L__BB1_185:
	setp.gt.f64 	%p431, %fd105, %fd104;
	selp.f64 	%fd834, %fd105, %fd104, %p431;
	setp.neu.f64 	%p432, %fd834, 0d0000000000000000;
	@%p432 bra 	$L__BB1_187;
	{
	.reg .b32 %temp; 
	mov.b64 	{%temp, %r629}, %fd103;
	}
	setp.lt.s32 	%p435, %r629, 0;
	selp.f64 	%fd1189, 0d400921FB54442D18, 0d0000000000000000, %p435;
	bra.uni 	$L__BB1_188;
$L__BB1_187:
	setp.eq.f64 	%p433, %fd104, %fd105;
	{
	.reg .b32 %temp; 
	mov.b64 	{%temp, %r628}, %fd103;
	}
	setp.lt.s32 	%p434, %r628, 0;
	selp.f64 	%fd835, 0d4002D97C7F3321D2, 0d3FE921FB54442D18, %p434;
	selp.f64 	%fd1189, %fd835, %fd1188, %p433;
$L__BB1_188:
	ld.param.f64 	%fd1172, [_Z24calculateAllInterInfoV10P6PlayerP5PointP5nTypeiddb_param_4];
	add.rn.f64 	%fd836, %fd104, %fd105;
	setp.nan.f64 	%p436, %fd836, %fd836;
	sub.f32 	%f510, %f82, %f128;
	cvt.f64.f32 	%fd837, %f510;
	add.f64 	%fd838, %fd837, 0d3EE4F8B588E368F1;
	copysign.f64 	%fd839, %fd838, %fd1189;
	selp.f64 	%fd840, %fd836, %fd839, %p436;
	sub.f64 	%fd841, %fd78, %fd840;
	cvt.rn.f32.f64 	%f511, %fd841;
	cvt.f64.f32 	%fd842, %f512;
	cvt.f64.f32 	%fd843, %f511;
	div.rn.f64 	%fd844, %fd843, 0d400921FB54442EEA;
	{
	.reg .b32 %temp; 
	mov.b64 	{%temp, %r630}, %fd844;
	}
	shl.b32 	%r631, %r630, 1;
	setp.gt.u32 	%p437, %r631, -2038431744;
	mov.f64 	%fd845, 0d0000000000000000;
	mul.rn.f64 	%fd846, %fd844, %fd845;
	selp.f64 	%fd847, %fd846, %fd844, %p437;
	{
	.reg .b32 %temp; 
	mov.b64 	{%r632, %temp}, %fd847;
	}
	{
	.reg .b32 %temp; 
	mov.b64 	{%temp, %r633}, %fd847;
	}
	add.s32 	%r634, %r633, 1048576;
	mov.b64 	%fd848, {%r632, %r634};
	cvt.rni.f64.f64 	%fd849, %fd848;
	cvt.rzi.s64.f64 	%rd248, %fd849;
	cvt.u32.u64 	%r635, %rd248;
	fma.rn.f64 	%fd850, %fd849, 0dBFE0000000000000, %fd847;
	mul.f64 	%fd851, %fd850, 0d3CA1A62633145C07;
	fma.rn.f64 	%fd852, %fd850, 0d400921FB54442D18, %fd851;
	add.s32 	%r636, %r635, 1;
	shl.b32 	%r637, %r636, 6;
	cvt.u64.u32 	%rd249, %r637;
	and.b64  	%rd250, %rd249, 64;
	add.s64 	%rd252, %rd251, %rd250;
	mul.rn.f64 	%fd853, %fd852, %fd852;
	and.b64  	%rd253, %rd248, 1;
	setp.eq.b64 	%p438, %rd253, 1;
	selp.f64 	%fd854, 0d3DE5DB65F9785EBA, 0dBDA8FF8320FD8164, %p438;
	ld.global.nc.v2.f64 	{%fd855, %fd856}, [%rd252];
	fma.rn.f64 	%fd857, %fd854, %fd853, %fd855;
	fma.rn.f64 	%fd858, %fd857, %fd853, %fd856;
	ld.global.nc.v2.f64 	{%fd859, %fd860}, [%rd252+16];
	fma.rn.f64 	%fd861, %fd858, %fd853, %fd859;
	fma.rn.f64 	%fd862, %fd861, %fd853, %fd860;
	ld.global.nc.v2.f64 	{%fd863, %fd864}, [%rd252+32];
	fma.rn.f64 	%fd865, %fd862, %fd853, %fd863;
	fma.rn.f64 	%fd866, %fd865, %fd853, %fd864;
	fma.rn.f64 	%fd867, %fd866, %fd852, %fd852;
	fma.rn.f64 	%fd868, %fd866, %fd853, 0d3FF0000000000000;
	selp.f64 	%fd869, %fd867, %fd868, %p438;
	and.b32  	%r638, %r636, 2;
	setp.eq.s32 	%p439, %r638, 0;
	sub.f64 	%fd870, %fd845, %fd869;
	selp.f64 	%fd871, %fd869, %fd870, %p439;
	mul.f64 	%fd872, %fd871, %fd842;
	cvt.rn.f32.f64 	%f513, %fd872;
	{
	.reg .b32 %temp; 
	mov.b64 	{%r639, %temp}, %fd844;
	}
	add.s32 	%r640, %r630, 1048576;
	mov.b64 	%fd873, {%r639, %r640};
	cvt.rni.f64.f64 	%fd874, %fd873;
	cvt.rzi.s64.f64 	%rd254, %fd874;
	cvt.u32.u64 	%r641, %rd254;
	fma.rn.f64 	%fd875, %fd874, 0dBFE0000000000000, %fd844;
	mul.f64 	%fd876, %fd875, 0d3CA1A62633145C07;
	fma.rn.f64 	%fd877, %fd875, 0d400921FB54442D18, %fd876;
	shl.b64 	%rd255, %rd254, 6;
	and.b64  	%rd256, %rd255, 64;
	add.s64 	%rd257, %rd251, %rd256;
	mul.rn.f64 	%fd878, %fd877, %fd877;
	and.b64  	%rd258, %rd254, 1;
	setp.eq.b64 	%p440, %rd258, 1;
	selp.f64 	%fd879, 0dBDA8FF8320FD8164, 0d3DE5DB65F9785EBA, %p440;
	ld.global.nc.v2.f64 	{%fd880, %fd881}, [%rd257];
	fma.rn.f64 	%fd882, %fd879, %fd878, %fd880;
	fma.rn.f64 	%fd883, %fd882, %fd878, %fd881;
	ld.global.nc.v2.f64 	{%fd884, %fd885}, [%rd257+16];
	fma.rn.f64 	%fd886, %fd883, %fd878, %fd884;
	fma.rn.f64 	%fd887, %fd886, %fd878, %fd885;
	ld.global.nc.v2.f64 	{%fd888, %fd889}, [%rd257+32];
	fma.rn.f64 	%fd890, %fd887, %fd878, %fd888;
	fma.rn.f64 	%fd891, %fd890, %fd878, %fd889;
	fma.rn.f64 	%fd892, %fd891, %fd877, %fd877;
	fma.rn.f64 	%fd893, %fd891, %fd878, 0d3FF0000000000000;
	selp.f64 	%fd894, %fd893, %fd892, %p440;
	and.b32  	%r642, %r641, 2;
	setp.eq.s32 	%p441, %r642, 0;
	sub.f64 	%fd895, %fd845, %fd894;
	selp.f64 	%fd896, %fd894, %fd895, %p441;
	cvt.rzi.f64.f64 	%fd897, %fd844;
	setp.eq.f64 	%p442, %fd844, %fd897;
	selp.f64 	%fd898, %fd846, %fd896, %p442;
	mul.f64 	%fd899, %fd898, %fd842;
	cvt.rn.f32.f64 	%f514, %fd899;
	sub.f32 	%f515, %f124, %f81;
	sub.f32 	%f516, %f128, %f82;
	mul.f32 	%f517, %f516, %f516;
	fma.rn.f32 	%f518, %f515, %f515, %f517;
	sqrt.rn.f32 	%f519, %f518;
	{ // callseq 19, 0
	.param .b32 param0;
	st.param.f32 	[param0], %f519;
	.param .b32 param1;
	st.param.f32 	[param1], %f513;
	.param .b64 param2;
	st.param.b64 	[param2], %rd244;
	call.uni 
	_Z22CUDA_compute_motion_1dfffffffRf, 
	(
	param0, 
	param1, 
	param2
	);
	} // callseq 19
	{ // callseq 20, 0
	.param .b32 param0;
	st.param.f32 	[param0], 0f00000000;
	.param .b32 param1;
	st.param.f32 	[param1], %f514;
	.param .b64 param2;
	st.param.b64 	[param2], %rd246;
	call.uni 
	_Z22CUDA_compute_motion_1dfffffffRf, 
	(
	param0, 
	param1, 
	param2
	);
	} // callseq 20
	cvta.to.local.u64 	%rd261, %rd244;
	ld.local.f32 	%f520, [%rd261];
	cvt.f64.f32 	%fd900, %f520;
	setp.lt.f64 	%p443, %fd900, 0d3EE4F8B588E368F1;
	setp.gt.f32 	%p444, %f520, 0f42480000;
	selp.f32 	%f521, 0f00000000, %f520, %p443;
	selp.f32 	%f522, 0f00000000, %f521, %p444;
	cvta.to.local.u64 	%rd262, %rd246;
	ld.local.f32 	%f523, [%rd262];
	cvt.f64.f32 	%fd901, %f523;
	setp.lt.f64 	%p445, %fd901, 0d3EE4F8B588E368F1;
	setp.gt.f32 	%p446, %f523, 0f42480000;
	selp.f32 	%f524, 0f00000000, %f523, %p445;
	selp.f32 	%f525, 0f00000000, %f524, %p446;
	setp.gt.f32 	%p447, %f522, %f525;
	selp.f32 	%f526, %f522, %f525, %p447;
	cvt.rn.f32.f64 	%f527, %fd1172;
	add.f32 	%f528, %f526, %f527;
	setp.geu.f32 	%p448, %f528, %f732;
	mov.b16 	%rs30, 0;
	@%p448 bra 	$L__BB1_128;
$L__BB1_189:
	setp.ne.s16 	%p449, %rs1, 1;
	not.pred 	%p450, %p8;
	selp.u16 	%rs31, 1, 0, %p8;
	or.pred  	%p451, %p449, %p450;
	@%p451 bra 	$L__BB1_268;
	ld.param.f64 	%fd1173, [_Z24calculateAllInterInfoV10P6PlayerP5PointP5nTypeiddb_param_5];
	ld.param.u64 	%rd344, [_Z24calculateAllInterInfoV10P6PlayerP5PointP5nTypeiddb_param_0];
	cvta.to.global.u64 	%rd263, %rd344;
	mov.u32 	%r643, %tid.x;
	and.b32  	%r644, %r643, 15;
	mul.wide.u32 	%rd264, %r644, 20;
	add.s64 	%rd265, %rd263, %rd264;
	ld.global.f32 	%f129, [%rd265+328];
	ld.global.f32 	%f130, [%rd265+332];
	cvt.rn.f32.f64 	%f131, %fd1173;
	sub.f32 	%f132, %f723, %f11;
	sub.f32 	%f133, %f722, %f12;
	mul.f32 	%f529, %f133, %f133;
	fma.rn.f32 	%f530, %f132, %f132, %f529;
	sqrt.rn.f32 	%f134, %f530;
	cvt.f64.f32 	%fd902, %f133;
	add.f64 	%fd113, %fd902, 0d3EE4F8B588E368F1;
	cvt.f64.f32 	%fd903, %f132;
	add.f64 	%fd114, %fd903, 0d3EE4F8B588E368F1;
	abs.f64 	%fd115, %fd114;
	abs.f64 	%fd116, %fd113;
	setp.leu.f64 	%p452, %fd116, %fd115;
	setp.gt.f64 	%p453, %fd116, %fd115;
	selp.f64 	%fd117, %fd116, %fd115, %p453;
	selp.f64 	%fd904, %fd115, %fd116, %p453;
	div.rn.f64 	%fd905, %fd904, %fd117;
	mul.f64 	%fd906, %fd905, %fd905;
	fma.rn.f64 	%fd907, %fd906, 0dBEF53E1D2A25FF7E, 0d3F2D3B63DBB65B49;
	fma.rn.f64 	%fd908, %fd907, %fd906, 0dBF5312788DDE082E;
	fma.rn.f64 	%fd909, %fd908, %fd906, 0d3F6F9690C8249315;
	fma.rn.f64 	%fd910, %fd909, %fd906, 0dBF82CF5AABC7CF0D;
	fma.rn.f64 	%fd911, %fd910, %fd906, 0d3F9162B0B2A3BFDE;
	fma.rn.f64 	%fd912, %fd911, %fd906, 0dBF9A7256FEB6FC6B;
	fma.rn.f64 	%fd913, %fd912, %fd906, 0d3FA171560CE4A489;
	fma.rn.f64 	%fd914, %fd913, %fd906, 0dBFA4F44D841450E4;
	fma.rn.f64 	%fd915, %fd914, %fd906, 0d3FA7EE3D3F36BB95;
	fma.rn.f64 	%fd916, %fd915, %fd906, 0dBFAAD32AE04A9FD1;
	fma.rn.f64 	%fd917, %fd916, %fd906, 0d3FAE17813D66954F;
	fma.rn.f64 	%fd918, %fd917, %fd906, 0dBFB11089CA9A5BCD;
	fma.rn.f64 	%fd919, %fd918, %fd906, 0d3FB3B12B2DB51738;
	fma.rn.f64 	%fd920, %fd919, %fd906, 0dBFB745D022F8DC5C;
	fma.rn.f64 	%fd921, %fd920, %fd906, 0d3FBC71C709DFE927;
	fma.rn.f64 	%fd922, %fd921, %fd906, 0dBFC2492491FA1744;
	fma.rn.f64 	%fd923, %fd922, %fd906, 0d3FC99999999840D2;
	fma.rn.f64 	%fd924, %fd923, %fd906, 0dBFD555555555544C;
	mul.f64 	%fd925, %fd906, %fd924;
	fma.rn.f64 	%fd118, %fd925, %fd905, %fd905;
	@%p452 bra 	$L__BB1_192;
	{
	.reg .b32 %temp; 
	mov.b64 	{%temp, %r646}, %fd114;
	}
	setp.lt.s32 	%p455, %r646, 0;
	neg.f64 	%fd928, %fd118;
	selp.f64 	%fd929, %fd118, %fd928, %p455;
	add.f64 	%fd1190, %fd929, 0d3FF921FB54442D18;
	bra.uni 	$L__BB1_193;
$L__BB1_192:
	{
	.reg .b32 %temp; 
	mov.b64 	{%temp, %r645}, %fd114;
	}
	setp.lt.s32 	%p454, %r645, 0;
	mov.f64 	%fd926, 0d400921FB54442D18;
	sub.f64 	%fd927, %fd926, %fd118;
	selp.f64 	%fd1190, %fd927, %fd118, %p454;
$L__BB1_193:
	setp.neu.f64 	%p456, %fd117, 0d0000000000000000;
	@%p456 bra 	$L__BB1_195;
	{
	.reg .b32 %temp; 
	mov.b64 	{%temp, %r648}, %fd114;
	}
	setp.lt.s32 	%p459, %r648, 0;
	selp.f64 	%fd1191, 0d400921FB54442D18, 0d0000000000000000, %p459;
	bra.uni 	$L__BB1_196;
$L__BB1_195:
	setp.eq.f64 	%p457, %fd115, %fd116;
	{
	.reg .b32 %temp; 
	mov.b64 	{%temp, %r647}, %fd114;
	}
	setp.lt.s32 	%p458, %r647, 0;
	selp.f64 	%fd930, 0d4002D97C7F3321D2, 0d3FE921FB54442D18, %p458;
	selp.f64 	%fd1191, %fd930, %fd1190, %p457;
$L__BB1_196:
	add.rn.f64 	%fd931, %fd115, %fd116;
	mul.f32 	%f531, %f62, %f80;
	mul.f32 	%f532, %f62, %f76;
	setp.nan.f64 	%p460, %fd931, %fd931;
	copysign.f64 	%fd932, %fd113, %fd1191;
	selp.f64 	%fd933, %fd931, %fd932, %p460;
	cvt.rn.f32.f64 	%f135, %fd933;
	mul.f32 	%f533, %f531, %f531;
	fma.rn.f32 	%f534, %f532, %f532, %f533;
	sqrt.rn.f32 	%f535, %f534;
	div.rn.f32 	%f536, %f535, 0f447A0000;
	cvt.f64.f32 	%fd934, %f536;
	add.f64 	%fd935, %fd934, %fd934;
	mov.f64 	%fd936, 0dBFE700B7ABD1A999;
	rcp.approx.ftz.f64 	%fd937, %fd936;
	fma.rn.f64 	%fd938, %fd937, 0d3FE700B7ABD1A999, 0d3FF0000000000000;
	fma.rn.f64 	%fd939, %fd938, %fd938, %fd938;
	fma.rn.f64 	%fd940, %fd939, %fd937, %fd937;
	neg.f64 	%fd941, %fd940;
	fma.rn.f64 	%fd942, %fd940, 0d3FE700B7ABD1A999, 0d3FF0000000000000;
	fma.rn.f64 	%fd943, %fd940, 0d3C60B944BBDA19D8, %fd942;
	fma.rn.f64 	%fd944, %fd943, %fd941, %fd941;
	mul.f64 	%fd945, %fd935, %fd944;
	div.rn.f64 	%fd946, %fd945, 0d402399999999999A;
	sqrt.rn.f64 	%fd947, %fd946;
	cvt.rn.f32.f64 	%f136, %fd947;
	mul.f64 	%fd948, %fd934, 0d3FD10624DD2F1AA0;
	cvt.rn.f32.f64 	%f537, %fd948;
	add.f32 	%f137, %f537, %f537;
	mul.f32 	%f538, %f537, 0f447A0000;
	fma.rn.f32 	%f138, %f536, 0f447A0000, %f538;
	mul.f32 	%f539, %f135, 0f3F22F983;
	cvt.rni.s32.f32 	%r146, %f539;
	cvt.rn.f32.s32 	%f540, %r146;
	fma.rn.f32 	%f541, %f540, 0fBFC90FDA, %f135;
	fma.rn.f32 	%f542, %f540, 0fB3A22168, %f541;
	fma.rn.f32 	%f139, %f540, 0fA7C234C5, %f542;
	abs.f32 	%f140, %f135;
	setp.ltu.f32 	%p461, %f140, 0f47CE4780;
	mov.u32 	%r873, %r146;
	mov.f32 	%f740, %f139;
	@%p461 bra 	$L__BB1_204;
	setp.neu.f32 	%p462, %f140, 0f7F800000;
	@%p462 bra 	$L__BB1_199;
	mov.f32 	%f545, 0f00000000;
	mul.rn.f32 	%f740, %f135, %f545;
	mov.b32 	%r873, 0;
	bra.uni 	$L__BB1_204;
$L__BB1_199:
	mov.b32 	%r147, %f135;
	shl.b32 	%r650, %r147, 8;
	or.b32  	%r148, %r650, -2147483648;
	mov.b64 	%rd370, 0;
	mov.b32 	%r870, 0;
	mov.u64 	%rd368, __cudart_i2opi_f;
	mov.u64 	%rd369, %rd3;
$L__BB1_200:
	.pragma "nounroll";
	ld.global.nc.u32 	%r651, [%rd368];
	mad.wide.u32 	%rd268, %r651, %r148, %rd370;
	shr.u64 	%rd370, %rd268, 32;
	st.local.u32 	[%rd369], %rd268;
	add.s32 	%r870, %r870, 1;
	add.s64 	%rd369, %rd369, 4;
	add.s64 	%rd368, %rd368, 4;
	setp.ne.s32 	%p463, %r870, 6;
	@%p463 bra 	$L__BB1_200;
	shr.u32 	%r652, %r147, 23;
	st.local.u32 	[%rd3+24], %rd370;
	and.b32  	%r151, %r652, 31;
	and.b32  	%r653, %r652, 224;
	add.s32 	%r654, %r653, -128;
	shr.u32 	%r655, %r654, 5;
	mul.wide.u32 	%rd269, %r655, 4;
	sub.s64 	%rd67, %rd3, %rd269;
	ld.local.u32 	%r871, [%rd67+24];
	ld.local.u32 	%r872, [%rd67+20];
	setp.eq.s32 	%p464, %r151, 0;
	@%p464 bra 	$L__BB1_203;
	shf.l.wrap.b32 	%r871, %r872, %r871, %r151;
	ld.local.u32 	%r656, [%rd67+16];
	shf.l.wrap.b32 	%r872, %r656, %r872, %r151;
$L__BB1_203:
	shr.u32 	%r657, %r871, 30;
	shf.l.wrap.b32 	%r658, %r872, %r871, 2;
	shl.b32 	%r659, %r872, 2;
	shr.u32 	%r660, %r658, 31;
	add.s32 	%r661, %r660, %r657;
	neg.s32 	%r662, %r661;
	setp.lt.s32 	%p465, %r147, 0;
	selp.b32 	%r873, %r662, %r661, %p465;
	xor.b32  	%r663, %r658, %r147;
	shr.s32 	%r664, %r658, 31;
	xor.b32  	%r665, %r664, %r658;
	xor.b32  	%r666, %r664, %r659;
	cvt.u64.u32 	%rd270, %r665;
	shl.b64 	%rd271, %rd270, 32;
	cvt.u64.u32 	%rd272, %r666;
	or.b64  	%rd273, %rd271, %rd272;
	cvt.rn.f64.s64 	%fd949, %rd273;
	mul.f64 	%fd950, %fd949, 0d3BF921FB54442D19;
	cvt.rn.f32.f64 	%f543, %fd950;
	neg.f32 	%f544, %f543;
	setp.lt.s32 	%p466, %r663, 0;
	selp.f32 	%f740, %f544, %f543, %p466;
$L__BB1_204:
	setp.ltu.f32 	%p467, %f140, 0f47CE4780;
	add.s32 	%r668, %r873, 1;
	mul.rn.f32 	%f546, %f740, %f740;
	and.b32  	%r669, %r873, 1;
	setp.eq.b32 	%p468, %r669, 1;
	selp.f32 	%f547, %f740, 0f3F800000, %p468;
	fma.rn.f32 	%f548, %f546, %f547, 0f00000000;
	fma.rn.f32 	%f549, %f546, 0f37CBAC00, 0fBAB607ED;
	selp.f32 	%f550, 0fB94D4153, %f549, %p468;
	selp.f32 	%f551, 0f3C0885E4, 0f3D2AAABB, %p468;
	fma.rn.f32 	%f552, %f550, %f546, %f551;
	selp.f32 	%f553, 0fBE2AAAA8, 0fBEFFFFFF, %p468;
	fma.rn.f32 	%f554, %f552, %f546, %f553;
	fma.rn.f32 	%f555, %f554, %f548, %f547;
	and.b32  	%r670, %r668, 2;
	setp.eq.s32 	%p469, %r670, 0;
	mov.f32 	%f556, 0f00000000;
	sub.f32 	%f557, %f556, %f555;
	selp.f32 	%f558, %f555, %f557, %p469;
	fma.rn.f32 	%f144, %f138, %f558, %f11;
	mov.u32 	%r877, %r146;
	mov.f32 	%f741, %f139;
	@%p467 bra 	$L__BB1_212;
	setp.neu.f32 	%p470, %f140, 0f7F800000;
	@%p470 bra 	$L__BB1_207;
	mov.f32 	%f561, 0f00000000;
	mul.rn.f32 	%f741, %f135, %f561;
	mov.b32 	%r877, 0;
	bra.uni 	$L__BB1_212;
$L__BB1_207:
	mov.b32 	%r160, %f135;
	shl.b32 	%r672, %r160, 8;
	or.b32  	%r161, %r672, -2147483648;
	mov.b64 	%rd371, 0;
	mov.b32 	%r874, 0;
	mov.u64 	%rd276, __cudart_i2opi_f;
$L__BB1_208:
	.pragma "nounroll";
	mul.wide.u32 	%rd275, %r874, 4;
	add.s64 	%rd277, %rd276, %rd275;
	ld.global.nc.u32 	%r673, [%rd277];
	mad.wide.u32 	%rd278, %r673, %r161, %rd371;
	shr.u64 	%rd371, %rd278, 32;
	add.s64 	%rd279, %rd3, %rd275;
	st.local.u32 	[%rd279], %rd278;
	add.s32 	%r874, %r874, 1;
	setp.ne.s32 	%p471, %r874, 6;
	@%p471 bra 	$L__BB1_208;
	shr.u32 	%r674, %r160, 23;
	st.local.u32 	[%rd3+24], %rd371;
	and.b32  	%r164, %r674, 31;
	and.b32  	%r675, %r674, 224;
	add.s32 	%r676, %r675, -128;
	shr.u32 	%r677, %r676, 5;
	mul.wide.u32 	%rd280, %r677, 4;
	sub.s64 	%rd70, %rd3, %rd280;
	ld.local.u32 	%r875, [%rd70+24];
	ld.local.u32 	%r876, [%rd70+20];
	setp.eq.s32 	%p472, %r164, 0;
	@%p472 bra 	$L__BB1_211;
	shf.l.wrap.b32 	%r875, %r876, %r875, %r164;
	ld.local.u32 	%r678, [%rd70+16];
	shf.l.wrap.b32 	%r876, %r678, %r876, %r164;
$L__BB1_211:
	shr.u32 	%r679, %r875, 30;
	shf.l.wrap.b32 	%r680, %r876, %r875, 2;
	shl.b32 	%r681, %r876, 2;
	shr.u32 	%r682, %r680, 31;
	add.s32 	%r683, %r682, %r679;
	neg.s32 	%r684, %r683;
	setp.lt.s32 	%p473, %r160, 0;
	selp.b32 	%r877, %r684, %r683, %p473;
	xor.b32  	%r685, %r680, %r160;
	shr.s32 	%r686, %r680, 31;
	xor.b32  	%r687, %r686, %r680;
	xor.b32  	%r688, %r686, %r681;
	cvt.u64.u32 	%rd281, %r687;
	shl.b64 	%rd282, %rd281, 32;
	cvt.u64.u32 	%rd283, %r688;
	or.b64  	%rd284, %rd282, %rd283;
	cvt.rn.f64.s64 	%fd951, %rd284;
	mul.f64 	%fd952, %fd951, 0d3BF921FB54442D19;
	cvt.rn.f32.f64 	%f559, %fd952;
	neg.f32 	%f560, %f559;
	setp.lt.s32 	%p474, %r685, 0;
	selp.f32 	%f741, %f560, %f559, %p474;
$L__BB1_212:
	mov.f64 	%fd953, 0dBFEF59001E8A346B;
	rcp.approx.ftz.f64 	%fd954, %fd953;
	fma.rn.f64 	%fd955, %fd954, 0d3FEF59001E8A346B, 0d3FF0000000000000;
	fma.rn.f64 	%fd956, %fd955, %fd955, %fd955;
	fma.rn.f64 	%fd957, %fd956, %fd954, %fd954;
	neg.f64 	%fd958, %fd957;
	mul.rn.f32 	%f562, %f741, %f741;
	and.b32  	%r690, %r877, 1;
	setp.eq.b32 	%p475, %r690, 1;
	selp.f32 	%f563, 0f3F800000, %f741, %p475;
	fma.rn.f32 	%f564, %f562, %f563, 0f00000000;
	fma.rn.f32 	%f565, %f562, 0f37CBAC00, 0fBAB607ED;
	selp.f32 	%f566, %f565, 0fB94D4153, %p475;
	selp.f32 	%f567, 0f3D2AAABB, 0f3C0885E4, %p475;
	fma.rn.f32 	%f568, %f566, %f562, %f567;
	selp.f32 	%f569, 0fBEFFFFFF, 0fBE2AAAA8, %p475;
	fma.rn.f32 	%f570, %f568, %f562, %f569;
	fma.rn.f32 	%f571, %f570, %f564, %f563;
	and.b32  	%r691, %r877, 2;
	setp.eq.s32 	%p476, %r691, 0;
	mov.f32 	%f572, 0f00000000;
	sub.f32 	%f573, %f572, %f571;
	selp.f32 	%f574, %f571, %f573, %p476;
	fma.rn.f32 	%f148, %f138, %f574, %f12;
	fma.rn.f64 	%fd959, %fd957, 0d3FEF59001E8A346B, 0d3FF0000000000000;
	fma.rn.f64 	%fd960, %fd957, 0d3C8BAC4EC30229DC, %fd959;
	fma.rn.f64 	%fd961, %fd960, %fd958, %fd958;
	cvt.f64.f32 	%fd962, %f137;
	mul.f64 	%fd963, %fd961, %fd962;
	div.rn.f64 	%fd964, %fd963, 0d402399999999999A;
	sqrt.rn.f64 	%fd965, %fd964;
	cvt.rn.f32.f64 	%f575, %fd965;
	add.f32 	%f149, %f136, %f575;
	mul.f32 	%f576, %f136, 0f447A0000;
	cvt.f64.f32 	%fd966, %f576;
	mul.f64 	%fd967, %fd966, 0d402399999999999A;
	mov.f64 	%fd968, 0dBFE3F1B8D2BDF194;
	mul.rn.f64 	%fd969, %fd968, %fd968;
	fma.rn.f64 	%fd970, %fd969, 0dBDA8FF8320FD8164, 0d3E21EEA7C1EF8528;
	fma.rn.f64 	%fd971, %fd970, %fd969, 0dBE927E4F8E06E6D9;
	fma.rn.f64 	%fd972, %fd971, %fd969, 0d3EFA01A019DDBCE9;
	fma.rn.f64 	%fd973, %fd972, %fd969, 0dBF56C16C16C15D47;
	fma.rn.f64 	%fd974, %fd973, %fd969, 0d3FA5555555555551;
	fma.rn.f64 	%fd975, %fd974, %fd969, 0dBFE0000000000000;
	fma.rn.f64 	%fd976, %fd975, %fd969, 0d3FF0000000000000;
	add.f64 	%fd977, %fd976, %fd976;
	div.rn.f64 	%fd125, %fd967, %fd977;
	{
	.reg .b32 %temp; 
	mov.b64 	{%temp, %r173}, %fd125;
	}
	mov.f64 	%fd978, 0d4000000000000000;
	{
	.reg .b32 %temp; 
	mov.b64 	{%temp, %r692}, %fd978;
	}
	and.b32  	%r175, %r692, 2146435072;
	setp.eq.s32 	%p477, %r175, 1062207488;
	abs.f64 	%fd126, %fd125;
	{ // callseq 21, 0
	.param .b64 param0;
	st.param.f64 	[param0], %fd126;
	.param .b64 retval0;
	call.uni (retval0), 
	__internal_accurate_pow, 
	(
	param0
	);
	ld.param.f64 	%fd979, [retval0];
	} // callseq 21
	setp.lt.s32 	%p478, %r173, 0;
	neg.f64 	%fd981, %fd979;
	selp.f64 	%fd982, %fd981, %fd979, %p477;
	selp.f64 	%fd1193, %fd982, %fd979, %p478;
	setp.neu.f64 	%p479, %fd125, 0d0000000000000000;
	@%p479 bra 	$L__BB1_214;
	setp.eq.s32 	%p480, %r175, 1062207488;
	selp.b32 	%r693, %r173, 0, %p480;
	setp.lt.s32 	%p481, %r692, 0;
	or.b32  	%r694, %r693, 2146435072;
	selp.b32 	%r695, %r694, %r693, %p481;
	mov.b32 	%r696, 0;
	mov.b64 	%fd1193, {%r696, %r695};
$L__BB1_214:
	add.f64 	%fd983, %fd125, 0d4000000000000000;
	{
	.reg .b32 %temp; 
	mov.b64 	{%temp, %r697}, %fd983;
	}
	and.b32  	%r698, %r697, 2146435072;
	setp.ne.s32 	%p482, %r698, 2146435072;
	@%p482 bra 	$L__BB1_219;
	setp.num.f64 	%p483, %fd125, %fd125;
	@%p483 bra 	$L__BB1_217;
	mov.f64 	%fd984, 0d4000000000000000;
	add.rn.f64 	%fd1193, %fd125, %fd984;
	bra.uni 	$L__BB1_219;
$L__BB1_217:
	setp.neu.f64 	%p484, %fd126, 0d7FF0000000000000;
	@%p484 bra 	$L__BB1_219;
	setp.lt.s32 	%p485, %r173, 0;
	setp.eq.s32 	%p486, %r175, 1062207488;
	setp.lt.s32 	%p487, %r692, 0;
	selp.b32 	%r700, 0, 2146435072, %p487;
	and.b32  	%r701, %r692, 2147483647;
	setp.ne.s32 	%p488, %r701, 1071644672;
	or.b32  	%r702, %r700, -2147483648;
	selp.b32 	%r703, %r702, %r700, %p488;
	selp.b32 	%r704, %r703, %r700, %p486;
	selp.b32 	%r705, %r704, %r700, %p485;
	mov.b32 	%r706, 0;
	mov.b64 	%fd1193, {%r706, %r705};
$L__BB1_219:
	setp.eq.f64 	%p489, %fd125, 0d3FF0000000000000;
	mul.f64 	%fd985, %fd1193, 0d3FE463F141205BC0;
	div.rn.f64 	%fd986, %fd985, 0d40C3240000000000;
	selp.f64 	%fd987, 0d3F110B721B45E3CA, %fd986, %p489;
	cvt.rn.f32.f64 	%f150, %fd987;
	sub.f32 	%f577, %f144, %f11;
	sub.f32 	%f578, %f148, %f12;
	mul.f32 	%f579, %f578, %f578;
	fma.rn.f32 	%f151, %f577, %f577, %f579;
	setp.eq.f32 	%p490, %f723, %f11;
	mov.f32 	%f742, %f82;
	mov.f32 	%f743, %f11;
	@%p490 bra 	$L__BB1_221;
	div.rn.f32 	%f580, %f133, %f132;
	mul.f32 	%f581, %f580, %f580;
	mul.f32 	%f582, %f11, %f581;
	sub.f32 	%f583, %f82, %f12;
	fma.rn.f32 	%f584, %f583, %f580, %f582;
	add.f32 	%f585, %f81, %f584;
	add.f32 	%f586, %f581, 0f3F800000;
	div.rn.f32 	%f743, %f585, %f586;
	sub.f32 	%f587, %f743, %f11;
	fma.rn.f32 	%f742, %f580, %f587, %f12;
$L__BB1_221:
	min.f32 	%f588, %f144, %f723;
	setp.leu.f32 	%p491, %f743, %f588;
	max.f32 	%f589, %f144, %f723;
	setp.geu.f32 	%p492, %f743, %f589;
	or.pred  	%p493, %p491, %p492;
	@%p493 bra 	$L__BB1_223;
	sub.f32 	%f602, %f81, %f743;
	mul.f32 	%f603, %f602, %f602;
	sub.f32 	%f604, %f82, %f742;
	fma.rn.f32 	%f605, %f604, %f604, %f603;
	sqrt.rn.f32 	%f606, %f605;
	setp.lt.f32 	%p495, %f606, 0f43AF8000;
	mov.b16 	%rs31, 0;
	@%p495 bra 	$L__BB1_268;
	bra.uni 	$L__BB1_224;
$L__BB1_223:
	sub.f32 	%f591, %f81, %f144;
	sub.f32 	%f592, %f82, %f148;
	mul.f32 	%f593, %f592, %f592;
	fma.rn.f32 	%f594, %f591, %f591, %f593;
	sqrt.rn.f32 	%f595, %f594;
	sub.f32 	%f596, %f81, %f723;
	sub.f32 	%f597, %f82, %f722;
	mul.f32 	%f598, %f597, %f597;
	fma.rn.f32 	%f599, %f596, %f596, %f598;
	sqrt.rn.f32 	%f600, %f599;
	min.f32 	%f601, %f595, %f600;
	setp.lt.f32 	%p494, %f601, 0f43AF8000;
	mov.b16 	%rs31, 0;
	@%p494 bra 	$L__BB1_268;
$L__BB1_224:
	setp.eq.s32 	%p496, %r853, 2;
	mov.b16 	%rs17, 1;
	mov.u16 	%rs31, %rs17;
	@%p496 bra 	$L__BB1_268;
	setp.ltu.f32 	%p497, %f140, 0f47CE4780;
	setp.eq.f32 	%p498, %f140, 0f7F800000;
	mov.b32 	%r176, %f135;
	shr.u32 	%r707, %r176, 23;
	and.b32  	%r708, %r707, 224;
	add.s32 	%r709, %r708, -128;
	shl.b32 	%r710, %r176, 8;
	or.b32  	%r177, %r710, -2147483648;
	shr.u32 	%r711, %r709, 5;
	and.b32  	%r178, %r707, 31;
	mul.wide.u32 	%rd285, %r711, 4;
	sub.s64 	%rd71, %rd4, %rd285;
	sub.s32 	%r179, 32, %r178;
	mov.f32 	%f607, 0f00000000;
	mul.rn.f32 	%f608, %f135, %f607;
	sub.s64 	%rd72, %rd3, %rd285;
	cvt.f64.f32 	%fd988, %f130;
	add.f64 	%fd989, %fd988, 0d3EE4F8B588E368F1;
	cvt.f64.f32 	%fd990, %f129;
	add.f64 	%fd991, %fd990, 0d3EE4F8B588E368F1;
	abs.f64 	%fd992, %fd991;
	abs.f64 	%fd993, %fd989;
	setp.gt.f64 	%p499, %fd993, %fd992;
	selp.f64 	%fd994, %fd993, %fd992, %p499;
	selp.f64 	%fd995, %fd992, %fd993, %p499;
	div.rn.f64 	%fd996, %fd995, %fd994;
	mul.f64 	%fd997, %fd996, %fd996;
	fma.rn.f64 	%fd998, %fd997, 0dBEF53E1D2A25FF7E, 0d3F2D3B63DBB65B49;
	fma.rn.f64 	%fd999, %fd998, %fd997, 0dBF5312788DDE082E;
	fma.rn.f64 	%fd1000, %fd999, %fd997, 0d3F6F9690C8249315;
	fma.rn.f64 	%fd1001, %fd1000, %fd997, 0dBF82CF5AABC7CF0D;
	fma.rn.f64 	%fd1002, %fd1001, %fd997, 0d3F9162B0B2A3BFDE;
	fma.rn.f64 	%fd1003, %fd1002, %fd997, 0dBF9A7256FEB6FC6B;
	fma.rn.f64 	%fd1004, %fd1003, %fd997, 0d3FA171560CE4A489;
	fma.rn.f64 	%fd1005, %fd1004, %fd997, 0dBFA4F44D841450E4;
	fma.rn.f64 	%fd1006, %fd1005, %fd997, 0d3FA7EE3D3F36BB95;
	fma.rn.f64 	%fd1007, %fd1006, %fd997, 0dBFAAD32AE04A9FD1;
	fma.rn.f64 	%fd1008, %fd1007, %fd997, 0d3FAE17813D66954F;
	fma.rn.f64 	%fd1009, %fd1008, %fd997, 0dBFB11089CA9A5BCD;
	fma.rn.f64 	%fd1010, %fd1009, %fd997, 0d3FB3B12B2DB51738;
	fma.rn.f64 	%fd1011, %fd1010, %fd997, 0dBFB745D022F8DC5C;
	fma.rn.f64 	%fd1012, %fd1011, %fd997, 0d3FBC71C709DFE927;
	fma.rn.f64 	%fd1013, %fd1012, %fd997, 0dBFC2492491FA1744;
	fma.rn.f64 	%fd1014, %fd1013, %fd997, 0d3FC99999999840D2;
	fma.rn.f64 	%fd1015, %fd1014, %fd997, 0dBFD555555555544C;
	mul.f64 	%fd1016, %fd997, %fd1015;
	fma.rn.f64 	%fd1017, %fd1016, %fd996, %fd996;
	{
	.reg .b32 %temp; 
	mov.b64 	{%temp, %r712}, %fd991;
	}
	setp.lt.s32 	%p500, %r712, 0;
	mov.f64 	%fd1018, 0d400921FB54442D18;
	sub.f64 	%fd1019, %fd1018, %fd1017;
	selp.f64 	%fd1020, %fd1019, %fd1017, %p500;
	neg.f64 	%fd1021, %fd1017;
	selp.f64 	%fd1022, %fd1017, %fd1021, %p500;
	add.f64 	%fd1023, %fd1022, 0d3FF921FB54442D18;
	add.rn.f64 	%fd1024, %fd992, %fd993;
	setp.eq.f64 	%p501, %fd994, 0d0000000000000000;
	setp.eq.f64 	%p502, %fd992, %fd993;
	selp.f64 	%fd1025, 0d4002D97C7F3321D2, 0d3FE921FB54442D18, %p500;
	selp.f64 	%fd1026, 0d400921FB54442D18, 0d0000000000000000, %p500;
	setp.nan.f64 	%p503, %fd1024, %fd1024;
	mul.f32 	%f609, %f130, %f130;
	fma.rn.f32 	%f156, %f129, %f129, %f609;
	or.pred  	%p13, %p497, %p498;
	selp.b32 	%r180, %r146, 0, %p497;
	selp.f32 	%f157, %f139, %f608, %p497;
	selp.f64 	%fd1027, %fd1023, %fd1020, %p499;
	selp.f64 	%fd1028, %fd1025, %fd1027, %p502;
	selp.f64 	%fd1029, %fd1026, %fd1028, %p501;
	copysign.f64 	%fd1030, %fd989, %fd1029;
	selp.f64 	%fd133, %fd1024, %fd1030, %p503;
	add.f32 	%f158, %f134, 0fC2B40000;
	sqrt.rn.f32 	%f159, %f151;
	add.u64 	%rd325, %SP, 4;
	sqrt.rn.f32 	%f691, %f156;
	mov.f32 	%f744, %f149;
$L__BB1_226:
	ld.param.s8 	%rs29, [_Z24calculateAllInterInfoV10P6PlayerP5PointP5nTypeiddb_param_6];
	cvt.f64.f32 	%fd1031, %f744;
	add.f64 	%fd1032, %fd1031, 0d3FC999999999999A;
	cvt.rn.f32.f64 	%f744, %fd1032;
	sub.f32 	%f610, %f744, %f149;
	setp.eq.s16 	%p504, %rs29, 0;
	selp.f32 	%f611, 0f43C80000, 0f443E0000, %p504;
	mul.f32 	%f612, %f611, %f610;
	sub.f32 	%f613, %f150, %f612;
	setp.lt.f32 	%p505, %f613, 0f00000000;
	selp.f32 	%f614, 0f00000000, %f613, %p505;
	add.f32 	%f615, %f614, %f150;
	mul.f32 	%f616, %f615, 0f3F000000;
	fma.rn.f32 	%f162, %f610, %f616, %f159;
	mov.u32 	%r881, %r180;
	mov.f32 	%f745, %f157;
	@%p13 bra 	$L__BB1_232;
	mov.b64 	%rd374, 0;
	mov.b32 	%r878, 0;
	mov.u64 	%rd372, __cudart_i2opi_f;
	mov.u64 	%rd373, %rd4;
$L__BB1_228:
	.pragma "nounroll";
	ld.global.nc.u32 	%r714, [%rd372];
	mad.wide.u32 	%rd288, %r714, %r177, %rd374;
	shr.u64 	%rd374, %rd288, 32;
	st.local.u32 	[%rd373], %rd288;
	add.s32 	%r878, %r878, 1;
	add.s64 	%rd373, %rd373, 4;
	add.s64 	%rd372, %rd372, 4;
	setp.ne.s32 	%p506, %r878, 6;
	@%p506 bra 	$L__BB1_228;
	setp.eq.s32 	%p507, %r178, 0;
	st.local.u32 	[%rd4+24], %rd374;
	ld.local.u32 	%r879, [%rd71+24];
	ld.local.u32 	%r880, [%rd71+20];
	@%p507 bra 	$L__BB1_231;
	shl.b32 	%r715, %r879, %r178;
	shr.u32 	%r716, %r880, %r179;
	add.s32 	%r879, %r716, %r715;
	shl.b32 	%r717, %r880, %r178;
	ld.local.u32 	%r718, [%rd71+16];
	shr.u32 	%r719, %r718, %r179;
	add.s32 	%r880, %r719, %r717;
$L__BB1_231:
	setp.lt.s32 	%p508, %r176, 0;
	shr.u32 	%r720, %r879, 30;
	shf.l.wrap.b32 	%r721, %r880, %r879, 2;
	shl.b32 	%r722, %r880, 2;
	shr.u32 	%r723, %r721, 31;
	add.s32 	%r724, %r723, %r720;
	neg.s32 	%r725, %r724;
	selp.b32 	%r881, %r725, %r724, %p508;
	xor.b32  	%r726, %r721, %r176;
	shr.s32 	%r727, %r721, 31;
	xor.b32  	%r728, %r727, %r721;
	xor.b32  	%r729, %r727, %r722;
	cvt.u64.u32 	%rd289, %r728;
	shl.b64 	%rd290, %rd289, 32;
	cvt.u64.u32 	%rd291, %r729;
	or.b64  	%rd292, %rd290, %rd291;
	cvt.rn.f64.s64 	%fd1033, %rd292;
	mul.f64 	%fd1034, %fd1033, 0d3BF921FB54442D19;
	cvt.rn.f32.f64 	%f617, %fd1034;
	neg.f32 	%f618, %f617;
	setp.lt.s32 	%p509, %r726, 0;
	selp.f32 	%f745, %f618, %f617, %p509;
$L__BB1_232:
	add.s32 	%r730, %r881, 1;
	mul.rn.f32 	%f619, %f745, %f745;
	and.b32  	%r731, %r881, 1;
	setp.eq.b32 	%p510, %r731, 1;
	selp.f32 	%f620, %f745, 0f3F800000, %p510;
	fma.rn.f32 	%f621, %f619, %f620, 0f00000000;
	fma.rn.f32 	%f622, %f619, 0f37CBAC00, 0fBAB607ED;
	selp.f32 	%f623, 0fB94D4153, %f622, %p510;
	selp.f32 	%f624, 0f3C0885E4, 0f3D2AAABB, %p510;
	fma.rn.f32 	%f625, %f623, %f619, %f624;
	selp.f32 	%f626, 0fBE2AAAA8, 0fBEFFFFFF, %p510;
	fma.rn.f32 	%f627, %f625, %f619, %f626;
	fma.rn.f32 	%f628, %f627, %f621, %f620;
	and.b32  	%r732, %r730, 2;
	setp.eq.s32 	%p511, %r732, 0;
	mov.f32 	%f629, 0f00000000;
	sub.f32 	%f630, %f629, %f628;
	selp.f32 	%f631, %f628, %f630, %p511;
	fma.rn.f32 	%f165, %f162, %f631, %f11;
	mov.u32 	%r885, %r180;
	mov.f32 	%f746, %f157;
	@%p13 bra 	$L__BB1_238;
	mov.b64 	%rd375, 0;
	mov.b32 	%r882, 0;
$L__BB1_234:
	.pragma "nounroll";
	mul.wide.u32 	%rd294, %r882, 4;
	mov.u64 	%rd295, __cudart_i2opi_f;
	add.s64 	%rd296, %rd295, %rd294;
	ld.global.nc.u32 	%r734, [%rd296];
	mad.wide.u32 	%rd297, %r734, %r177, %rd375;
	shr.u64 	%rd375, %rd297, 32;
	add.s64 	%rd298, %rd3, %rd294;
	st.local.u32 	[%rd298], %rd297;
	add.s32 	%r882, %r882, 1;
	setp.ne.s32 	%p512, %r882, 6;
	@%p512 bra 	$L__BB1_234;
	setp.eq.s32 	%p513, %r178, 0;
	st.local.u32 	[%rd3+24], %rd375;
	ld.local.u32 	%r883, [%rd72+24];
	ld.local.u32 	%r884, [%rd72+20];
	@%p513 bra 	$L__BB1_237;
	shl.b32 	%r735, %r883, %r178;
	shr.u32 	%r736, %r884, %r179;
	add.s32 	%r883, %r736, %r735;
	shl.b32 	%r737, %r884, %r178;
	ld.local.u32 	%r738, [%rd72+16];
	shr.u32 	%r739, %r738, %r179;
	add.s32 	%r884, %r739, %r737;
$L__BB1_237:
	setp.lt.s32 	%p514, %r176, 0;
	shr.u32 	%r740, %r883, 30;
	shf.l.wrap.b32 	%r741, %r884, %r883, 2;
	shl.b32 	%r742, %r884, 2;
	shr.u32 	%r743, %r741, 31;
	add.s32 	%r744, %r743, %r740;
	neg.s32 	%r745, %r744;
	selp.b32 	%r885, %r745, %r744, %p514;
	xor.b32  	%r746, %r741, %r176;
	shr.s32 	%r747, %r741, 31;
	xor.b32  	%r748, %r747, %r741;
	xor.b32  	%r749, %r747, %r742;
	cvt.u64.u32 	%rd299, %r748;
	shl.b64 	%rd300, %rd299, 32;
	cvt.u64.u32 	%rd301, %r749;
	or.b64  	%rd302, %rd300, %rd301;
	cvt.rn.f64.s64 	%fd1035, %rd302;
	mul.f64 	%fd1036, %fd1035, 0d3BF921FB54442D19;
	cvt.rn.f32.f64 	%f632, %fd1036;
	neg.f32 	%f633, %f632;
	setp.lt.s32 	%p515, %r746, 0;
	selp.f32 	%f746, %f633, %f632, %p515;
$L__BB1_238:
	mul.rn.f32 	%f634, %f746, %f746;
	and.b32  	%r750, %r885, 1;
	setp.eq.b32 	%p516, %r750, 1;
	selp.f32 	%f635, 0f3F800000, %f746, %p516;
	fma.rn.f32 	%f636, %f634, %f635, 0f00000000;
	fma.rn.f32 	%f637, %f634, 0f37CBAC00, 0fBAB607ED;
	selp.f32 	%f638, %f637, 0fB94D4153, %p516;
	selp.f32 	%f639, 0f3D2AAABB, 0f3C0885E4, %p516;
	fma.rn.f32 	%f640, %f638, %f634, %f639;
	selp.f32 	%f641, 0fBEFFFFFF, 0fBE2AAAA8, %p516;
	fma.rn.f32 	%f642, %f640, %f634, %f641;
	fma.rn.f32 	%f643, %f642, %f636, %f635;
	and.b32  	%r751, %r885, 2;
	setp.eq.s32 	%p517, %r751, 0;
	mov.f32 	%f644, 0f00000000;
	sub.f32 	%f645, %f644, %f643;
	selp.f32 	%f646, %f643, %f645, %p517;
	fma.rn.f32 	%f168, %f162, %f646, %f12;
	abs.f32 	%f647, %f165;
	setp.geu.f32 	%p518, %f647, 0f457A0000;
	abs.f32 	%f648, %f168;
	setp.geu.f32 	%p519, %f648, 0f451C4000;
	or.pred  	%p520, %p518, %p519;
	setp.gt.f32 	%p521, %f162, %f158;
	or.pred  	%p522, %p520, %p521;
	mov.u16 	%rs31, %rs17;
	@%p522 bra 	$L__BB1_268;
	sub.f32 	%f650, %f82, %f168;
	cvt.f64.f32 	%fd1037, %f650;
	add.f64 	%fd134, %fd1037, 0d3EE4F8B588E368F1;
	sub.f32 	%f651, %f81, %f165;
	cvt.f64.f32 	%fd1038, %f651;
	add.f64 	%fd135, %fd1038, 0d3EE4F8B588E368F1;
	abs.f64 	%fd136, %fd135;
	abs.f64 	%fd137, %fd134;
	setp.leu.f64 	%p523, %fd137, %fd136;
	setp.gt.f64 	%p524, %fd137, %fd136;
	selp.f64 	%fd138, %fd137, %fd136, %p524;
	selp.f64 	%fd1039, %fd136, %fd137, %p524;
	div.rn.f64 	%fd1040, %fd1039, %fd138;
	mul.f64 	%fd1041, %fd1040, %fd1040;
	fma.rn.f64 	%fd1042, %fd1041, 0dBEF53E1D2A25FF7E, 0d3F2D3B63DBB65B49;
	fma.rn.f64 	%fd1043, %fd1042, %fd1041, 0dBF5312788DDE082E;
	fma.rn.f64 	%fd1044, %fd1043, %fd1041, 0d3F6F9690C8249315;
	fma.rn.f64 	%fd1045, %fd1044, %fd1041, 0dBF82CF5AABC7CF0D;
	fma.rn.f64 	%fd1046, %fd1045, %fd1041, 0d3F9162B0B2A3BFDE;
	fma.rn.f64 	%fd1047, %fd1046, %fd1041, 0dBF9A7256FEB6FC6B;
	fma.rn.f64 	%fd1048, %fd1047, %fd1041, 0d3FA171560CE4A489;
	fma.rn.f64 	%fd1049, %fd1048, %fd1041, 0dBFA4F44D841450E4;
	fma.rn.f64 	%fd1050, %fd1049, %fd1041, 0d3FA7EE3D3F36BB95;
	fma.rn.f64 	%fd1051, %fd1050, %fd1041, 0dBFAAD32AE04A9FD1;
	fma.rn.f64 	%fd1052, %fd1051, %fd1041, 0d3FAE17813D66954F;
	fma.rn.f64 	%fd1053, %fd1052, %fd1041, 0dBFB11089CA9A5BCD;
	fma.rn.f64 	%fd1054, %fd1053, %fd1041, 0d3FB3B12B2DB51738;
	fma.rn.f64 	%fd1055, %fd1054, %fd1041, 0dBFB745D022F8DC5C;
	fma.rn.f64 	%fd1056, %fd1055, %fd1041, 0d3FBC71C709DFE927;
	fma.rn.f64 	%fd1057, %fd1056, %fd1041, 0dBFC2492491FA1744;
	fma.rn.f64 	%fd1058, %fd1057, %fd1041, 0d3FC99999999840D2;
	fma.rn.f64 	%fd1059, %fd1058, %fd1041, 0dBFD555555555544C;
	mul.f64 	%fd1060, %fd1041, %fd1059;
	fma.rn.f64 	%fd139, %fd1060, %fd1040, %fd1040;
	@%p523 bra 	$L__BB1_241;
	{
	.reg .b32 %temp; 
	mov.b64 	{%temp, %r753}, %fd135;
	}
	setp.lt.s32 	%p526, %r753, 0;
	neg.f64 	%fd1063, %fd139;
	selp.f64 	%fd1064, %fd139, %fd1063, %p526;
	add.f64 	%fd1194, %fd1064, 0d3FF921FB54442D18;
	bra.uni 	$L__BB1_242;
$L__BB1_241:
	{
	.reg .b32 %temp; 
	mov.b64 	{%temp, %r752}, %fd135;
	}
	setp.lt.s32 	%p525, %r752, 0;
	mov.f64 	%fd1061, 0d400921FB54442D18;
	sub.f64 	%fd1062, %fd1061, %fd139;
	selp.f64 	%fd1194, %fd1062, %fd139, %p525;
$L__BB1_242:
	setp.neu.f64 	%p527, %fd138, 0d0000000000000000;
	@%p527 bra 	$L__BB1_244;
	{
	.reg .b32 %temp; 
	mov.b64 	{%temp, %r755}, %fd135;
	}
	setp.lt.s32 	%p530, %r755, 0;
	selp.f64 	%fd1195, 0d400921FB54442D18, 0d0000000000000000, %p530;
	bra.uni 	$L__BB1_245;
$L__BB1_244:
	setp.eq.f64 	%p528, %fd136, %fd137;
	{
	.reg .b32 %temp; 
	mov.b64 	{%temp, %r754}, %fd135;
	}
	setp.lt.s32 	%p529, %r754, 0;
	selp.f64 	%fd1065, 0d4002D97C7F3321D2, 0d3FE921FB54442D18, %p529;
	selp.f64 	%fd1195, %fd1065, %fd1194, %p528;
$L__BB1_245:
	add.rn.f64 	%fd1066, %fd136, %fd137;
	setp.nan.f64 	%p531, %fd1066, %fd1066;
	copysign.f64 	%fd1067, %fd134, %fd1195;
	selp.f64 	%fd1068, %fd1066, %fd1067, %p531;
	cvt.rn.f32.f64 	%f169, %fd1068;
	mul.f32 	%f652, %f169, 0f3F22F983;
	cvt.rni.s32.f32 	%r893, %f652;
	cvt.rn.f32.s32 	%f653, %r893;
	fma.rn.f32 	%f654, %f653, 0fBFC90FDA, %f169;
	fma.rn.f32 	%f655, %f653, 0fB3A22168, %f654;
	fma.rn.f32 	%f748, %f653, 0fA7C234C5, %f655;
	abs.f32 	%f171, %f169;
	setp.ltu.f32 	%p532, %f171, 0f47CE4780;
	mov.u32 	%r889, %r893;
	mov.f32 	%f747, %f748;
	@%p532 bra 	$L__BB1_253;
	setp.neu.f32 	%p533, %f171, 0f7F800000;
	@%p533 bra 	$L__BB1_248;
	mov.f32 	%f658, 0f00000000;
	mul.rn.f32 	%f747, %f169, %f658;
	mov.b32 	%r889, 0;
	bra.uni 	$L__BB1_253;
$L__BB1_248:
	mov.b32 	%r202, %f169;
	shl.b32 	%r757, %r202, 8;
	or.b32  	%r203, %r757, -2147483648;
	mov.b64 	%rd376, 0;
	mov.b32 	%r886, 0;
$L__BB1_249:
	.pragma "nounroll";
	mul.wide.u32 	%rd304, %r886, 4;
	mov.u64 	%rd305, __cudart_i2opi_f;
	add.s64 	%rd306, %rd305, %rd304;
	ld.global.nc.u32 	%r758, [%rd306];
	mad.wide.u32 	%rd307, %r758, %r203, %rd376;
	shr.u64 	%rd376, %rd307, 32;
	add.s64 	%rd308, %rd2, %rd304;
	st.local.u32 	[%rd308], %rd307;
	add.s32 	%r886, %r886, 1;
	setp.ne.s32 	%p534, %r886, 6;
	@%p534 bra 	$L__BB1_249;
	shr.u32 	%r759, %r202, 23;
	st.local.u32 	[%rd2+24], %rd376;
	and.b32  	%r206, %r759, 31;
	and.b32  	%r760, %r759, 224;
	add.s32 	%r761, %r760, -128;
	shr.u32 	%r762, %r761, 5;
	mul.wide.u32 	%rd309, %r762, 4;
	sub.s64 	%rd83, %rd2, %rd309;
	ld.local.u32 	%r887, [%rd83+24];
	ld.local.u32 	%r888, [%rd83+20];
	setp.eq.s32 	%p535, %r206, 0;
	@%p535 bra 	$L__BB1_252;
	shf.l.wrap.b32 	%r887, %r888, %r887, %r206;
	ld.local.u32 	%r763, [%rd83+16];
	shf.l.wrap.b32 	%r888, %r763, %r888, %r206;
$L__BB1_252:
	shr.u32 	%r764, %r887, 30;
	shf.l.wrap.b32 	%r765, %r888, %r887, 2;
	shl.b32 	%r766, %r888, 2;
	shr.u32 	%r767, %r765, 31;
	add.s32 	%r768, %r767, %r764;
	neg.s32 	%r769, %r768;
	setp.lt.s32 	%p536, %r202, 0;
	selp.b32 	%r889, %r769, %r768, %p536;
	xor.b32  	%r770, %r765, %r202;
	shr.s32 	%r771, %r765, 31;
	xor.b32  	%r772, %r771, %r765;
	xor.b32  	%r773, %r771, %r766;
	cvt.u64.u32 	%rd310, %r772;
	shl.b64 	%rd311, %rd310, 32;
	cvt.u64.u32 	%rd312, %r773;
	or.b64  	%rd313, %rd311, %rd312;
	cvt.rn.f64.s64 	%fd1069, %rd313;
	mul.f64 	%fd1070, %fd1069, 0d3BF921FB54442D19;
	cvt.rn.f32.f64 	%f656, %fd1070;
	neg.f32 	%f657, %f656;
	setp.lt.s32 	%p537, %r770, 0;
	selp.f32 	%f747, %f657, %f656, %p537;
$L__BB1_253:
	setp.ltu.f32 	%p538, %f171, 0f47CE4780;
	add.s32 	%r775, %r889, 1;
	mul.rn.f32 	%f659, %f747, %f747;
	and.b32  	%r776, %r889, 1;
	setp.eq.b32 	%p539, %r776, 1;
	selp.f32 	%f660, %f747, 0f3F800000, %p539;
	fma.rn.f32 	%f661, %f659, %f660, 0f00000000;
	fma.rn.f32 	%f662, %f659, 0f37CBAC00, 0fBAB607ED;
	selp.f32 	%f663, 0fB94D4153, %f662, %p539;
	selp.f32 	%f664, 0f3C0885E4, 0f3D2AAABB, %p539;
	fma.rn.f32 	%f665, %f663, %f659, %f664;
	selp.f32 	%f666, 0fBE2AAAA8, 0fBEFFFFFF, %p539;
	fma.rn.f32 	%f667, %f665, %f659, %f666;
	fma.rn.f32 	%f668, %f667, %f661, %f660;
	and.b32  	%r777, %r775, 2;
	setp.eq.s32 	%p540, %r777, 0;
	mov.f32 	%f669, 0f00000000;
	sub.f32 	%f670, %f669, %f668;
	selp.f32 	%f671, %f668, %f670, %p540;
	cvt.f64.f32 	%fd1071, %f671;
	cvt.f64.f32 	%fd1072, %f165;
	fma.rn.f64 	%fd1073, %fd1071, 0d4075F00000000000, %fd1072;
	cvt.rn.f32.f64 	%f175, %fd1073;
	@%p538 bra 	$L__BB1_261;
	setp.neu.f32 	%p541, %f171, 0f7F800000;
	@%p541 bra 	$L__BB1_256;
	mov.f32 	%f674, 0f00000000;
	mul.rn.f32 	%f748, %f169, %f674;
	mov.b32 	%r893, 0;
	bra.uni 	$L__BB1_261;
$L__BB1_256:
	mov.b32 	%r215, %f169;
	shl.b32 	%r779, %r215, 8;
	or.b32  	%r216, %r779, -2147483648;
	mov.b64 	%rd377, 0;
	mov.b32 	%r890, 0;
$L__BB1_257:
	.pragma "nounroll";
	mul.wide.u32 	%rd315, %r890, 4;
	mov.u64 	%rd316, __cudart_i2opi_f;
	add.s64 	%rd317, %rd316, %rd315;
	ld.global.nc.u32 	%r780, [%rd317];
	mad.wide.u32 	%rd318, %r780, %r216, %rd377;
	shr.u64 	%rd377, %rd318, 32;
	add.s64 	%rd319, %rd1, %rd315;
	st.local.u32 	[%rd319], %rd318;
	add.s32 	%r890, %r890, 1;
	setp.ne.s32 	%p542, %r890, 6;
	@%p542 bra 	$L__BB1_257;
	shr.u32 	%r781, %r215, 23;
	st.local.u32 	[%rd1+24], %rd377;
	and.b32  	%r219, %r781, 31;
	and.b32  	%r782, %r781, 224;
	add.s32 	%r783, %r782, -128;
	shr.u32 	%r784, %r783, 5;
	mul.wide.u32 	%rd320, %r784, 4;
	sub.s64 	%rd86, %rd1, %rd320;
	ld.local.u32 	%r891, [%rd86+24];
	ld.local.u32 	%r892, [%rd86+20];
	setp.eq.s32 	%p543, %r219, 0;
	@%p543 bra 	$L__BB1_260;
	shf.l.wrap.b32 	%r891, %r892, %r891, %r219;
	ld.local.u32 	%r785, [%rd86+16];
	shf.l.wrap.b32 	%r892, %r785, %r892, %r219;
$L__BB1_260:
	shr.u32 	%r786, %r891, 30;
	shf.l.wrap.b32 	%r787, %r892, %r891, 2;
	shl.b32 	%r788, %r892, 2;
	shr.u32 	%r789, %r787, 31;
	add.s32 	%r790, %r789, %r786;
	neg.s32 	%r791, %r790;
	setp.lt.s32 	%p544, %r215, 0;
	selp.b32 	%r893, %r791, %r790, %p544;
	xor.b32  	%r792, %r787, %r215;
	shr.s32 	%r793, %r787, 31;
	xor.b32  	%r794, %r793, %r787;
	xor.b32  	%r795, %r793, %r788;
	cvt.u64.u32 	%rd321, %r794;
	shl.b64 	%rd322, %rd321, 32;
	cvt.u64.u32 	%rd323, %r795;
	or.b64  	%rd324, %rd322, %rd323;
	cvt.rn.f64.s64 	%fd1074, %rd324;
	mul.f64 	%fd1075, %fd1074, 0d3BF921FB54442D19;
	cvt.rn.f32.f64 	%f672, %fd1075;
	neg.f32 	%f673, %f672;
	setp.lt.s32 	%p545, %r792, 0;
	selp.f32 	%f748, %f673, %f672, %p545;
$L__BB1_261:
	mul.rn.f32 	%f675, %f748, %f748;
	and.b32  	%r797, %r893, 1;
	setp.eq.b32 	%p546, %r797, 1;
	selp.f32 	%f676, 0f3F800000, %f748, %p546;
	fma.rn.f32 	%f677, %f675, %f676, 0f00000000;
	fma.rn.f32 	%f678, %f675, 0f37CBAC00, 0fBAB607ED;
	selp.f32 	%f679, %f678, 0fB94D4153, %p546;
	selp.f32 	%f680, 0f3D2AAABB, 0f3C0885E4, %p546;
	fma.rn.f32 	%f681, %f679, %f675, %f680;
	selp.f32 	%f682, 0fBEFFFFFF, 0fBE2AAAA8, %p546;
	fma.rn.f32 	%f683, %f681, %f675, %f682;
	fma.rn.f32 	%f684, %f683, %f677, %f676;
	and.b32  	%r798, %r893, 2;
	setp.eq.s32 	%p547, %r798, 0;
	mov.f32 	%f685, 0f00000000;
	sub.f32 	%f686, %f685, %f684;
	selp.f32 	%f687, %f684, %f686, %p547;
	cvt.f64.f32 	%fd1076, %f687;
	cvt.f64.f32 	%fd1077, %f168;
	fma.rn.f64 	%fd1078, %fd1076, 0d4075F00000000000, %fd1077;
	cvt.rn.f32.f64 	%f179, %fd1078;
	cvta.to.local.u64 	%rd87, %rd325;
	mov.b32 	%r799, 0;
	st.local.u32 	[%rd87], %r799;
	add.u64 	%rd326, %SP, 0;
	add.u64 	%rd88, %SPL, 0;
	st.local.u32 	[%rd88], %r799;
	sub.f32 	%f688, %f82, %f179;
	cvt.f64.f32 	%fd1079, %f688;
	add.f64 	%fd146, %fd1079, 0d3EE4F8B588E368F1;
	sub.f32 	%f689, %f81, %f175;
	cvt.f64.f32 	%fd1080, %f689;
	add.f64 	%fd147, %fd1080, 0d3EE4F8B588E368F1;
	abs.f64 	%fd148, %fd147;
	abs.f64 	%fd149, %fd146;
	setp.leu.f64 	%p548, %fd149, %fd148;
	setp.gt.f64 	%p549, %fd149, %fd148;
	selp.f64 	%fd150, %fd149, %fd148, %p549;
	selp.f64 	%fd1081, %fd148, %fd149, %p549;
	div.rn.f64 	%fd1082, %fd1081, %fd150;
	mul.f64 	%fd1083, %fd1082, %fd1082;
	fma.rn.f64 	%fd1084, %fd1083, 0dBEF53E1D2A25FF7E, 0d3F2D3B63DBB65B49;
	fma.rn.f64 	%fd1085, %fd1084, %fd1083, 0dBF5312788DDE082E;
	fma.rn.f64 	%fd1086, %fd1085, %fd1083, 0d3F6F9690C8249315;
	fma.rn.f64 	%fd1087, %fd1086, %fd1083, 0dBF82CF5AABC7CF0D;
	fma.rn.f64 	%fd1088, %fd1087, %fd1083, 0d3F9162B0B2A3BFDE;
	fma.rn.f64 	%fd1089, %fd1088, %fd1083, 0dBF9A7256FEB6FC6B;
	fma.rn.f64 	%fd1090, %fd1089, %fd1083, 0d3FA171560CE4A489;
	fma.rn.f64 	%fd1091, %fd1090, %fd1083, 0dBFA4F44D841450E4;
	fma.rn.f64 	%fd1092, %fd1091, %fd1083, 0d3FA7EE3D3F36BB95;
	fma.rn.f64 	%fd1093, %fd1092, %fd1083, 0dBFAAD32AE04A9FD1;
	fma.rn.f64 	%fd1094, %fd1093, %fd1083, 0d3FAE17813D66954F;
	fma.rn.f64 	%fd1095, %fd1094, %fd1083, 0dBFB11089CA9A5BCD;
	fma.rn.f64 	%fd1096, %fd1095, %fd1083, 0d3FB3B12B2DB51738;
	fma.rn.f64 	%fd1097, %fd1096, %fd1083, 0dBFB745D022F8DC5C;
	fma.rn.f64 	%fd1098, %fd1097, %fd1083, 0d3FBC71C709DFE927;
	fma.rn.f64 	%fd1099, %fd1098, %fd1083, 0dBFC2492491FA1744;
	fma.rn.f64 	%fd1100, %fd1099, %fd1083, 0d3FC99999999840D2;
	fma.rn.f64 	%fd1101, %fd1100, %fd1083, 0dBFD555555555544C;
	mul.f64 	%fd1102, %fd1083, %fd1101;
	fma.rn.f64 	%fd151, %fd1102, %fd1082, %fd1082;
	@%p548 bra 	$L__BB1_263;
	{
	.reg .b32 %temp; 
	mov.b64 	{%temp, %r801}, %fd147;
	}
	setp.lt.s32 	%p551, %r801, 0;
	neg.f64 	%fd1105, %fd151;
	selp.f64 	%fd1106, %fd151, %fd1105, %p551;
	add.f64 	%fd1196, %fd1106, 0d3FF921FB54442D18;
	bra.uni 	$L__BB1_264;
$L__BB1_263:
	{
	.reg .b32 %temp; 
	mov.b64 	{%temp, %r800}, %fd147;
	}
	setp.lt.s32 	%p550, %r800, 0;
	mov.f64 	%fd1103, 0d400921FB54442D18;
	sub.f64 	%fd1104, %fd1103, %fd151;
	selp.f64 	%fd1196, %fd1104, %fd151, %p550;
$L__BB1_264:
	setp.neu.f64 	%p552, %fd150, 0d0000000000000000;
	@%p552 bra 	$L__BB1_266;
	{
	.reg .b32 %temp; 
	mov.b64 	{%temp, %r803}, %fd147;
	}
	setp.lt.s32 	%p555, %r803, 0;
	selp.f64 	%fd1197, 0d400921FB54442D18, 0d0000000000000000, %p555;
	bra.uni 	$L__BB1_267;
$L__BB1_266:
	setp.eq.f64 	%p553, %fd148, %fd149;
	{
	.reg .b32 %temp; 
	mov.b64 	{%temp, %r802}, %fd147;
	}
	setp.lt.s32 	%p554, %r802, 0;
	selp.f64 	%fd1107, 0d4002D97C7F3321D2, 0d3FE921FB54442D18, %p554;
	selp.f64 	%fd1197, %fd1107, %fd1196, %p553;
$L__BB1_267:
	add.rn.f64 	%fd1108, %fd148, %fd149;
	setp.nan.f64 	%p556, %fd1108, %fd1108;
	copysign.f64 	%fd1109, %fd146, %fd1197;
	selp.f64 	%fd1110, %fd1108, %fd1109, %p556;
	sub.f64 	%fd1111, %fd133, %fd1110;
	cvt.rn.f32.f64 	%f690, %fd1111;
	cvt.f64.f32 	%fd1112, %f691;
	cvt.f64.f32 	%fd1113, %f690;
	div.rn.f64 	%fd1114, %fd1113, 0d400921FB54442EEA;
	{
	.reg .b32 %temp; 
	mov.b64 	{%temp, %r804}, %fd1114;
	}
	shl.b32 	%r805, %r804, 1;
	setp.gt.u32 	%p557, %r805, -2038431744;
	mov.f64 	%fd1115, 0d0000000000000000;
	mul.rn.f64 	%fd1116, %fd1114, %fd1115;
	selp.f64 	%fd1117, %fd1116, %fd1114, %p557;
	{
	.reg .b32 %temp; 
	mov.b64 	{%r806, %temp}, %fd1117;
	}
	{
	.reg .b32 %temp; 
	mov.b64 	{%temp, %r807}, %fd1117;
	}
	add.s32 	%r808, %r807, 1048576;
	mov.b64 	%fd1118, {%r806, %r808};
	cvt.rni.f64.f64 	%fd1119, %fd1118;
	cvt.rzi.s64.f64 	%rd327, %fd1119;
	cvt.u32.u64 	%r809, %rd327;
	fma.rn.f64 	%fd1120, %fd1119, 0dBFE0000000000000, %fd1117;
	mul.f64 	%fd1121, %fd1120, 0d3CA1A62633145C07;
	fma.rn.f64 	%fd1122, %fd1120, 0d400921FB54442D18, %fd1121;
	add.s32 	%r810, %r809, 1;
	shl.b32 	%r811, %r810, 6;
	cvt.u64.u32 	%rd328, %r811;
	and.b64  	%rd329, %rd328, 64;
	mov.u64 	%rd330, __cudart_sin_cos_coeffs;
	add.s64 	%rd331, %rd330, %rd329;
	mul.rn.f64 	%fd1123, %fd1122, %fd1122;
	and.b64  	%rd332, %rd327, 1;
	setp.eq.b64 	%p558, %rd332, 1;
	selp.f64 	%fd1124, 0d3DE5DB65F9785EBA, 0dBDA8FF8320FD8164, %p558;
	ld.global.nc.v2.f64 	{%fd1125, %fd1126}, [%rd331];
	fma.rn.f64 	%fd1127, %fd1124, %fd1123, %fd1125;
	fma.rn.f64 	%fd1128, %fd1127, %fd1123, %fd1126;
	ld.global.nc.v2.f64 	{%fd1129, %fd1130}, [%rd331+16];
	fma.rn.f64 	%fd1131, %fd1128, %fd1123, %fd1129;
	fma.rn.f64 	%fd1132, %fd1131, %fd1123, %fd1130;
	ld.global.nc.v2.f64 	{%fd1133, %fd1134}, [%rd331+32];
	fma.rn.f64 	%fd1135, %fd1132, %fd1123, %fd1133;
	fma.rn.f64 	%fd1136, %fd1135, %fd1123, %fd1134;
	fma.rn.f64 	%fd1137, %fd1136, %fd1122, %fd1122;
	fma.rn.f64 	%fd1138, %fd1136, %fd1123, 0d3FF0000000000000;
	selp.f64 	%fd1139, %fd1137, %fd1138, %p558;
	and.b32  	%r812, %r810, 2;
	setp.eq.s32 	%p559, %r812, 0;
	sub.f64 	%fd1140, %fd1115, %fd1139;
	selp.f64 	%fd1141, %fd1139, %fd1140, %p559;
	mul.f64 	%fd1142, %fd1141, %fd1112;
	cvt.rn.f32.f64 	%f692, %fd1142;
	{
	.reg .b32 %temp; 
	mov.b64 	{%r813, %temp}, %fd1114;
	}
	add.s32 	%r814, %r804, 1048576;
	mov.b64 	%fd1143, {%r813, %r814};
	cvt.rni.f64.f64 	%fd1144, %fd1143;
	cvt.rzi.s64.f64 	%rd333, %fd1144;
	cvt.u32.u64 	%r815, %rd333;
	fma.rn.f64 	%fd1145, %fd1144, 0dBFE0000000000000, %fd1114;
	mul.f64 	%fd1146, %fd1145, 0d3CA1A62633145C07;
	fma.rn.f64 	%fd1147, %fd1145, 0d400921FB54442D18, %fd1146;
	shl.b64 	%rd334, %rd333, 6;
	and.b64  	%rd335, %rd334, 64;
	add.s64 	%rd336, %rd330, %rd335;
	mul.rn.f64 	%fd1148, %fd1147, %fd1147;
	and.b64  	%rd337, %rd333, 1;
	setp.eq.b64 	%p560, %rd337, 1;
	selp.f64 	%fd1149, 0dBDA8FF8320FD8164, 0d3DE5DB65F9785EBA, %p560;
	ld.global.nc.v2.f64 	{%fd1150, %fd1151}, [%rd336];
	fma.rn.f64 	%fd1152, %fd1149, %fd1148, %fd1150;
	fma.rn.f64 	%fd1153, %fd1152, %fd1148, %fd1151;
	ld.global.nc.v2.f64 	{%fd1154, %fd1155}, [%rd336+16];
	fma.rn.f64 	%fd1156, %fd1153, %fd1148, %fd1154;
	fma.rn.f64 	%fd1157, %fd1156, %fd1148, %fd1155;
	ld.global.nc.v2.f64 	{%fd1158, %fd1159}, [%rd336+32];
	fma.rn.f64 	%fd1160, %fd1157, %fd1148, %fd1158;
	fma.rn.f64 	%fd1161, %fd1160, %fd1148, %fd1159;
	fma.rn.f64 	%fd1162, %fd1161, %fd1147, %fd1147;
	fma.rn.f64 	%fd1163, %fd1161, %fd1148, 0d3FF0000000000000;
	selp.f64 	%fd1164, %fd1163, %fd1162, %p560;
	and.b32  	%r816, %r815, 2;
	setp.eq.s32 	%p561, %r816, 0;
	sub.f64 	%fd1165, %fd1115, %fd1164;
	selp.f64 	%fd1166, %fd1164, %fd1165, %p561;
	cvt.rzi.f64.f64 	%fd1167, %fd1114;
	setp.eq.f64 	%p562, %fd1114, %fd1167;
	selp.f64 	%fd1168, %fd1116, %fd1166, %p562;
	mul.f64 	%fd1169, %fd1168, %fd1112;
	cvt.rn.f32.f64 	%f693, %fd1169;
	sub.f32 	%f694, %f175, %f81;
	sub.f32 	%f695, %f179, %f82;
	mul.f32 	%f696, %f695, %f695;
	fma.rn.f32 	%f697, %f694, %f694, %f696;
	sqrt.rn.f32 	%f698, %f697;
	{ // callseq 22, 0
	.param .b32 param0;
	st.param.f32 	[param0], %f698;
	.param .b32 param1;
	st.param.f32 	[param1], %f692;
	.param .b64 param2;
	st.param.b64 	[param2], %rd325;
	call.uni 
	_Z22CUDA_compute_motion_1dfffffffRf, 
	(
	param0, 
	param1, 
	param2
	);
	} // callseq 22
	{ // callseq 23, 0
	.param .b32 param0;
	st.param.f32 	[param0], 0f00000000;
	.param .b32 param1;
	st.param.f32 	[param1], %f693;
	.param .b64 param2;
	st.param.b64 	[param2], %rd326;
	call.uni 
	_Z22CUDA_compute_motion_1dfffffffRf, 
	(
	param0, 
	param1, 
	param2
	);
	} // callseq 23
	ld.local.f32 	%f699, [%rd87];
	cvt.f64.f32 	%fd1170, %f699;
	setp.lt.f64 	%p563, %fd1170, 0d3EE4F8B588E368F1;
	setp.gt.f32 	%p564, %f699, 0f42480000;
	selp.f32 	%f700, 0f00000000, %f699, %p563;
	selp.f32 	%f701, 0f00000000, %f700, %p564;
	ld.local.f32 	%f702, [%rd88];
	cvt.f64.f32 	%fd1171, %f702;
	setp.lt.f64 	%p565, %fd1171, 0d3EE4F8B588E368F1;
	setp.gt.f32 	%p566, %f702, 0f42480000;
	selp.f32 	%f703, 0f00000000, %f702, %p565;
	selp.f32 	%f704, 0f00000000, %f703, %p566;
	setp.gt.f32 	%p567, %f701, %f704;
	selp.f32 	%f705, %f701, %f704, %p567;
	add.f32 	%f706, %f705, %f131;
	setp.geu.f32 	%p568, %f706, %f744;
	mov.b16 	%rs31, 0;
	@%p568 bra 	$L__BB1_226;
$L__BB1_268:
	ld.param.u64 	%rd345, [_Z24calculateAllInterInfoV10P6PlayerP5PointP5nTypeiddb_param_2];
	cvta.to.global.u64 	%rd340, %rd345;
	mov.u32 	%r817, %ctaid.x;
	mov.u32 	%r818, %ctaid.y;
	shl.b32 	%r819, %r818, 7;
	mad.lo.s32 	%r820, %r817, 1536, %r819;
	mov.u32 	%r821, %tid.x;
	and.b32  	%r822, %r821, 1008;
	add.s32 	%r823, %r820, %r822;
	and.b32  	%r824, %r821, 15;
	or.b32  	%r825, %r823, %r824;
	mul.wide.u32 	%rd341, %r825, 36;
	add.s64 	%rd342, %rd340, %rd341;
	st.global.f32 	[%rd342], %f723;
	st.global.f32 	[%rd342+4], %f722;
	st.global.f32 	[%rd342+12], %f724;
	st.global.u32 	[%rd342+24], %r817;
	st.global.f32 	[%rd342+20], %f14;
	setp.eq.s16 	%p569, %rs30, 0;
	selp.f32 	%f707, 0f00000000, %f725, %p569;
	st.global.f32 	[%rd342+16], %f707;
	st.global.u8 	[%rd342+8], %rs30;
	st.global.f32 	[%rd342+884736], %f723;
	st.global.f32 	[%rd342+884740], %f722;
	st.global.f32 	[%rd342+884748], %f724;
	st.global.u32 	[%rd342+884760], %r817;
	st.global.f32 	[%rd342+884756], %f14;
	setp.eq.s16 	%p570, %rs31, 0;
	selp.f32 	%f708, 0f00000000, %f62, %p570;
	st.global.f32 	[%rd342+884752], %f708;
	st.global.u8 	[%rd342+884744], %rs31;
	ret;

}
.func  (.param .b64 func_retval0) __internal_accurate_pow(
	.param .b64 __internal_accurate_pow_param_0
)
{
	.reg .pred 	%p<8>;
	.reg .b32 	%r<49>;
	.reg .b32 	%f<3>;
	.reg .b64 	%fd<109>;

	ld.param.f64 	%fd10, [__internal_accurate_pow_param_0];
	{
	.reg .b32 %temp; 
	mov.b64 	{%temp, %r46}, %fd10;
	}
	{
	.reg .b32 %temp; 
	mov.b64 	{%r45, %temp}, %fd10;
	}
	shr.u32 	%r47, %r46, 20;
	setp.gt.u32 	%p1, %r46, 1048575;
	@%p1 bra 	$L__BB2_2;
	mul.f64 	%fd11, %fd10, 0d4350000000000000;
	{
	.reg .b32 %temp; 
	mov.b64 	{%temp, %r46}, %fd11;
	}
	{
	.reg .b32 %temp; 
	mov.b64 	{%r45, %temp}, %fd11;
	}
	shr.u32 	%r16, %r46, 20;
	add.s32 	%r47, %r16, -54;
$L__BB2_2:
	add.s32 	%r48, %r47, -1023;
	and.b32  	%r17, %r46, -2146435073;
	or.b32  	%r18, %r17, 1072693248;
	mov.b64 	%fd107, {%r45, %r18};
	setp.lt.u32 	%p2, %r18, 1073127583;
	@%p2 bra 	$L__BB2_4;
	{
	.reg .b32 %temp; 
	mov.b64 	{%r19, %temp}, %fd107;
	}
	{
	.reg .b32 %temp; 
	mov.b64 	{%temp, %r20}, %fd107;
	}
	add.s32 	%r21, %r20, -1048576;
	mov.b64 	%fd107, {%r19, %r21};
	add.s32 	%r48, %r47, -1022;
$L__BB2_4:
	add.f64 	%fd12, %fd107, 0dBFF0000000000000;
	add.f64 	%fd13, %fd107, 0d3FF0000000000000;
	rcp.approx.ftz.f64 	%fd14, %fd13;
	neg.f64 	%fd15, %fd13;
	fma.rn.f64 	%fd16, %fd15, %fd14, 0d3FF0000000000000;
	fma.rn.f64 	%fd17, %fd16, %fd16, %fd16;
	fma.rn.f64 	%fd18, %fd17, %fd14, %fd14;
	mul.f64 	%fd19, %fd12, %fd18;
	fma.rn.f64 	%fd20, %fd12, %fd18, %fd19;
	mul.f64 	%fd21, %fd20, %fd20;
	fma.rn.f64 	%fd22, %fd21, 0d3EB0F5FF7D2CAFE2, 0d3ED0F5D241AD3B5A;
	fma.rn.f64 	%fd23, %fd22, %fd21, 0d3EF3B20A75488A3F;
	fma.rn.f64 	%fd24, %fd23, %fd21, 0d3F1745CDE4FAECD5;
	fma.rn.f64 	%fd25, %fd24, %fd21, 0d3F3C71C7258A578B;
	fma.rn.f64 	%fd26, %fd25, %fd21, 0d3F6249249242B910;
	fma.rn.f64 	%fd27, %fd26, %fd21, 0d3F89999999999DFB;
	sub.f64 	%fd28, %fd12, %fd20;
	add.f64 	%fd29, %fd28, %fd28;
	neg.f64 	%fd30, %fd20;
	fma.rn.f64 	%fd31, %fd30, %fd12, %fd29;
	mul.f64 	%fd32, %fd18, %fd31;
	fma.rn.f64 	%fd33, %fd21, %fd27, 0d3FB5555555555555;
	mov.f64 	%fd34, 0d3FB5555555555555;
	sub.f64 	%fd35, %fd34, %fd33;
	fma.rn.f64 	%fd36, %fd21, %fd27, %fd35;
	add.f64 	%fd37, %fd36, 0dBC46A4CB00B9E7B0;
	add.f64 	%fd38, %fd33, %fd37;
	sub.f64 	%fd39, %fd33, %fd38;
	add.f64 	%fd40, %fd37, %fd39;
	mul.rn.f64 	%fd41, %fd20, %fd20;
	neg.f64 	%fd42, %fd41;
	fma.rn.f64 	%fd43, %fd20, %fd20, %fd42;
	{
	.reg .b32 %temp; 
	mov.b64 	{%r22, %temp}, %fd32;
	}
	{
	.reg .b32 %temp; 
	mov.b64 	{%temp, %r23}, %fd32;
	}
	add.s32 	%r24, %r23, 1048576;
	mov.b64 	%fd44, {%r22, %r24};
	fma.rn.f64 	%fd45, %fd20, %fd44, %fd43;
	mul.rn.f64 	%fd46, %fd41, %fd20;
	neg.f64 	%fd47, %fd46;
	fma.rn.f64 	%fd48, %fd41, %fd20, %fd47;
	fma.rn.f64 	%fd49, %fd41, %fd32, %fd48;
	fma.rn.f64 	%fd50, %fd45, %fd20, %fd49;
	mul.rn.f64 	%fd51, %fd38, %fd46;
	neg.f64 	%fd52, %fd51;
	fma.rn.f64 	%fd53, %fd38, %fd46, %fd52;
	fma.rn.f64 	%fd54, %fd38, %fd50, %fd53;
	fma.rn.f64 	%fd55, %fd40, %fd46, %fd54;
	add.f64 	%fd56, %fd51, %fd55;
	sub.f64 	%fd57, %fd51, %fd56;
	add.f64 	%fd58, %fd55, %fd57;
	add.f64 	%fd59, %fd20, %fd56;
	sub.f64 	%fd60, %fd20, %fd59;
	add.f64 	%fd61, %fd56, %fd60;
	add.f64 	%fd62, %fd58, %fd61;
	add.f64 	%fd63, %fd32, %fd62;
	add.f64 	%fd64, %fd59, %fd63;
	sub.f64 	%fd65, %fd59, %fd64;
	add.f64 	%fd66, %fd63, %fd65;
	xor.b32  	%r25, %r48, -2147483648;
	mov.b32 	%r26, 1127219200;
	mov.b64 	%fd67, {%r25, %r26};
	mov.b32 	%r27, -2147483648;
	mov.b64 	%fd68, {%r27, %r26};
	sub.f64 	%fd69, %fd67, %fd68;
	fma.rn.f64 	%fd70, %fd69, 0d3FE62E42FEFA39EF, %fd64;
	fma.rn.f64 	%fd71, %fd69, 0dBFE62E42FEFA39EF, %fd70;
	sub.f64 	%fd72, %fd71, %fd64;
	sub.f64 	%fd73, %fd66, %fd72;
	fma.rn.f64 	%fd74, %fd69, 0d3C7ABC9E3B39803F, %fd73;
	add.f64 	%fd75, %fd70, %fd74;
	sub.f64 	%fd76, %fd70, %fd75;
	add.f64 	%fd77, %fd74, %fd76;
	mov.f64 	%fd78, 0d4000000000000000;
	{
	.reg .b32 %temp; 
	mov.b64 	{%temp, %r28}, %fd78;
	}
	{
	.reg .b32 %temp; 
	mov.b64 	{%r29, %temp}, %fd78;
	}
	shl.b32 	%r30, %r28, 1;
	setp.gt.u32 	%p3, %r30, -33554433;
	and.b32  	%r31, %r28, -15728641;
	selp.b32 	%r32, %r31, %r28, %p3;
	mov.b64 	%fd79, {%r29, %r32};
	mul.rn.f64 	%fd80, %fd75, %fd79;
	neg.f64 	%fd81, %fd80;
	fma.rn.f64 	%fd82, %fd75, %fd79, %fd81;
	fma.rn.f64 	%fd83, %fd77, %fd79, %fd82;
	add.f64 	%fd4, %fd80, %fd83;
	sub.f64 	%fd84, %fd80, %fd4;
	add.f64 	%fd5, %fd83, %fd84;
	fma.rn.f64 	%fd85, %fd4, 0d3FF71547652B82FE, 0d4338000000000000;
	{
	.reg .b32 %temp; 
	mov.b64 	{%r13, %temp}, %fd85;
	}
	mov.f64 	%fd86, 0dC338000000000000;
	add.rn.f64 	%fd87, %fd85, %fd86;
	fma.rn.f64 	%fd88, %fd87, 0dBFE62E42FEFA39EF, %fd4;
	fma.rn.f64 	%fd89, %fd87, 0dBC7ABC9E3B39803F, %fd88;
	fma.rn.f64 	%fd90, %fd89, 0d3E5ADE1569CE2BDF, 0d3E928AF3FCA213EA;
	fma.rn.f64 	%fd91, %fd90, %fd89, 0d3EC71DEE62401315;
	fma.rn.f64 	%fd92, %fd91, %fd89, 0d3EFA01997C89EB71;
	fma.rn.f64 	%fd93, %fd92, %fd89, 0d3F2A01A014761F65;
	fma.rn.f64 	%fd94, %fd93, %fd89, 0d3F56C16C1852B7AF;
	fma.rn.f64 	%fd95, %fd94, %fd89, 0d3F81111111122322;
	fma.rn.f64 	%fd96, %fd95, %fd89, 0d3FA55555555502A1;
	fma.rn.f64 	%fd97, %fd96, %fd89, 0d3FC5555555555511;
	fma.rn.f64 	%fd98, %fd97, %fd89, 0d3FE000000000000B;
	fma.rn.f64 	%fd99, %fd98, %fd89, 0d3FF0000000000000;
	fma.rn.f64 	%fd100, %fd99, %fd89, 0d3FF0000000000000;
	{
	.reg .b32 %temp; 
	mov.b64 	{%r14, %temp}, %fd100;
	}
	{
	.reg .b32 %temp; 
	mov.b64 	{%temp, %r15}, %fd100;
	}
	shl.b32 	%r33, %r13, 20;
	add.s32 	%r34, %r33, %r15;
	mov.b64 	%fd108, {%r14, %r34};
	{
	.reg .b32 %temp; 
	mov.b64 	{%temp, %r35}, %fd4;
	}
	mov.b32 	%f2, %r35;
	abs.f32 	%f1, %f2;
	setp.lt.f32 	%p4, %f1, 0f4086232B;
	@%p4 bra 	$L__BB2_7;
	setp.lt.f64 	%p5, %fd4, 0d0000000000000000;
	add.f64 	%fd101, %fd4, 0d7FF0000000000000;
	selp.f64 	%fd108, 0d0000000000000000, %fd101, %p5;
	setp.geu.f32 	%p6, %f1, 0f40874800;
	@%p6 bra 	$L__BB2_7;
	shr.u32 	%r36, %r13, 31;
	add.s32 	%r37, %r13, %r36;
	shr.s32 	%r38, %r37, 1;
	shl.b32 	%r39, %r38, 20;
	add.s32 	%r40, %r15, %r39;
	mov.b64 	%fd102, {%r14, %r40};
	sub.s32 	%r41, %r13, %r38;
	shl.b32 	%r42, %r41, 20;
	add.s32 	%r43, %r42, 1072693248;
	mov.b32 	%r44, 0;
	mov.b64 	%fd103, {%r44, %r43};
	mul.f64 	%fd108, %fd103, %fd102;
$L__BB2_7:
	abs.f64 	%fd104, %fd108;
	setp.eq.f64 	%p7, %fd104, 0d7FF0000000000000;
	fma.rn.f64 	%fd105, %fd108, %fd5, %fd108;
	selp.f64 	%fd106, %fd108, %fd105, %p7;
	st.param.f64 	[func_retval0], %fd106;
	ret;

}


// ===== COMPILED SASS (sm_100) =====

	.target	sm_100

	.elftype	@"ET_EXEC"


//--------------------- .note.nv.tkinfo           --------------------------
	.section	.note.nv.tkinfo,"",@"SHT_NOTE"
	.sectionflags	@"SHF_NOTE_NV_TKINFO"
	.tkinfo
        /*0018*/ 	.word	0x00000002
        /*0030*/ 	.string	""
        /*0030*/ 	.string	"ptxas"
        /*0030*/ 	.string	"Cuda compilation tools, release 13.0, V13.0.88"
        /*0030*/ 	.string	"Build cuda_13.0.r13.0/compiler.36424714_0"
        /*0030*/ 	.string	"-arch sm_100 -m 64 "



//--------------------- .note.nv.cuinfo           --------------------------
	.section	.note.nv.cuinfo,"",@"SHT_NOTE"
	.sectionflags	@"SHF_NOTE_NV_CUINFO"
        /*0018*/ 	.short	0x0002
        /*001a*/ 	.short	0x0064
        /*001c*/ 	.short	0x0082
	.zero		2


//--------------------- .nv.info                  --------------------------
	.section	.nv.info,"",@"SHT_CUDA_INFO"
	.align	4


	//----- nvinfo : EIATTR_REGCOUNT
	.align		4
        /*0000*/ 	.byte	0x04, 0x2f
        /*0002*/ 	.short	(.L_3 - .L_2)
	.align		4
.L_2:
        /*0004*/ 	.word	index@(_Z24calculateAllInterInfoV10P6PlayerP5PointP5nTypeiddb)
        /*0008*/ 	.word	0x0000005a


	//----- nvinfo : EIATTR_FRAME_SIZE
	.align		4
.L_3:
        /*000c*/ 	.byte	0x04, 0x11
        /*000e*/ 	.short	(.L_5 - .L_4)
	.align		4
.L_4:
        /*0010*/ 	.word	index@($_Z24calculateAllInterInfoV10P6PlayerP5PointP5nTypeiddb$__internal_accurate_pow)
        /*0014*/ 	.word	0x00000020


	//----- nvinfo : EIATTR_FRAME_SIZE
	.align		4
.L_5:
        /*0018*/ 	.byte	0x04, 0x11
        /*001a*/ 	.short	(.L_7 - .L_6)
	.align		4
.L_6:
        /*001c*/ 	.word	index@($__internal_3_$__cuda_sm20_dsqrt_rn_f64_mediumpath_v1)
        /*0020*/ 	.word	0x00000020


	//----- nvinfo : EIATTR_FRAME_SIZE
	.align		4
.L_7:
        /*0024*/ 	.byte	0x04, 0x11
        /*0026*/ 	.short	(.L_9 - .L_8)
	.align		4
.L_8:
        /*0028*/ 	.word	index@($__internal_2_$__cuda_sm3x_div_rn_noftz_f32_slowpath)
        /*002c*/ 	.word	0x00000020


	//----- nvinfo : EIATTR_FRAME_SIZE
	.align		4
.L_9:
        /*0030*/ 	.byte	0x04, 0x11
        /*0032*/ 	.short	(.L_11 - .L_10)
	.align		4
.L_10:
        /*0034*/ 	.word	index@($__internal_1_$__cuda_sm20_sqrt_rn_f32_slowpath)
        /*0038*/ 	.word	0x00000020


	//----- nvinfo : EIATTR_FRAME_SIZE
	.align		4
.L_11:
        /*003c*/ 	.byte	0x04, 0x11
        /*003e*/ 	.short	(.L_13 - .L_12)
	.align		4
.L_12:
        /*0040*/ 	.word	index@($__internal_0_$__cuda_sm20_div_rn_f64_full)
        /*0044*/ 	.word	0x00000020


	//----- nvinfo : EIATTR_FRAME_SIZE
	.align		4
.L_13:
        /*0048*/ 	.byte	0x04, 0x11
        /*004a*/ 	.short	(.L_15 - .L_14)
	.align		4
.L_14:
        /*004c*/ 	.word	index@($_Z24calculateAllInterInfoV10P6PlayerP5PointP5nTypeiddb$_Z22CUDA_compute_motion_1dfffffffRf)
        /*0050*/ 	.word	0x00000020


	//----- nvinfo : EIATTR_FRAME_SIZE
	.align		4
.L_15:
        /*0054*/ 	.byte	0x04, 0x11
        /*0056*/ 	.short	(.L_17 - .L_16)
	.align		4
.L_16:
        /*0058*/ 	.word	index@(_Z24calculateAllInterInfoV10P6PlayerP5PointP5nTypeiddb)
        /*005c*/ 	.word	0x00000020


	//----- nvinfo : EIATTR_MIN_STACK_SIZE
	.align		4
.L_17:
        /*0060*/ 	.byte	0x04, 0x12
        /*0062*/ 	.short	(.L_19 - .L_18)
	.align		4
.L_18:
        /*0064*/ 	.word	index@(_Z24calculateAllInterInfoV10P6PlayerP5PointP5nTypeiddb)
        /*0068*/ 	.word	0x00000020
.L_19:


//--------------------- .nv.compat                --------------------------
	.section	.nv.compat,"",@"SHT_CUDA_COMPAT_INFO"
	.align	4
        /*0000*/ 	.byte	0x02, 0x09, 0x00, 0x00, 0x02, 0x02, 0x01, 0x00, 0x02, 0x05, 0x05, 0x00, 0x03, 0x07, 0x01, 0x01
        /*0010*/ 	.byte	0x02, 0x03, 0x00, 0x00, 0x02, 0x06, 0x01, 0x00, 0x04, 0x0b, 0x08, 0x00, 0x01, 0x00, 0x00, 0x00
        /*0020*/ 	.byte	0x00, 0x00, 0x00, 0x00


//--------------------- .nv.info._Z24calculateAllInterInfoV10P6PlayerP5PointP5nTypeiddb --------------------------
	.section	.nv.info._Z24calculateAllInterInfoV10P6PlayerP5PointP5nTypeiddb,"",@"SHT_CUDA_INFO"
	.sectionflags	@""
	.align	4


	//----- nvinfo : EIATTR_CUDA_API_VERSION
	.align		4
        /*0000*/ 	.byte	0x04, 0x37
        /*0002*/ 	.short	(.L_21 - .L_20)
.L_20:
        /*0004*/ 	.word	0x00000082


	//----- nvinfo : EIATTR_KPARAM_INFO
	.align		4
.L_21:
        /*0008*/ 	.byte	0x04, 0x17
        /*000a*/ 	.short	(.L_23 - .L_22)
.L_22:
        /*000c*/ 	.word	0x00000000
        /*0010*/ 	.short	0x0006
        /*0012*/ 	.short	0x0030
        /*0014*/ 	.byte	0x00, 0xf0, 0x05, 0x00


	//----- nvinfo : EIATTR_KPARAM_INFO
	.align		4
.L_23:
        /*0018*/ 	.byte	0x04, 0x17
        /*001a*/ 	.short	(.L_25 - .L_24)
.L_24:
        /*001c*/ 	.word	0x00000000
        /*0020*/ 	.short	0x0005
        /*0022*/ 	.short	0x0028
        /*0024*/ 	.byte	0x00, 0xf0, 0x21, 0x00


	//----- nvinfo : EIATTR_KPARAM_INFO
	.align		4
.L_25:
        /*0028*/ 	.byte	0x04, 0x17
        /*002a*/ 	.short	(.L_27 - .L_26)
.L_26:
        /*002c*/ 	.word	0x00000000
        /*0030*/ 	.short	0x0004
        /*0032*/ 	.short	0x0020
        /*0034*/ 	.byte	0x00, 0xf0, 0x21, 0x00


	//----- nvinfo : EIATTR_KPARAM_INFO
	.align		4
.L_27:
        /*0038*/ 	.byte	0x04, 0x17
        /*003a*/ 	.short	(.L_29 - .L_28)
.L_28:
        /*003c*/ 	.word	0x00000000
        /*0040*/ 	.short	0x0003
        /*0042*/ 	.short	0x0018
        /*0044*/ 	.byte	0x00, 0xf0, 0x11, 0x00


	//----- nvinfo : EIATTR_KPARAM_INFO
	.align		4
.L_29:
        /*0048*/ 	.byte	0x04, 0x17
        /*004a*/ 	.short	(.L_31 - .L_30)
.L_30:
        /*004c*/ 	.word	0x00000000
        /*0050*/ 	.short	0x0002
        /*0052*/ 	.short	0x0010
        /*0054*/ 	.byte	0x00, 0xf5, 0x21, 0x00


	//----- nvinfo : EIATTR_KPARAM_INFO
	.align		4
.L_31:
        /*0058*/ 	.byte	0x04, 0x17
        /*005a*/ 	.short	(.L_33 - .L_32)
.L_32:
        /*005c*/ 	.word	0x00000000
        /*0060*/ 	.short	0x0001
        /*0062*/ 	.short	0x0008
        /*0064*/ 	.byte	0x00, 0xf5, 0x21, 0x00


	//----- nvinfo : EIATTR_KPARAM_INFO
	.align		4
.L_33:
        /*0068*/ 	.byte	0x04, 0x17
        /*006a*/ 	.short	(.L_35 - .L_34)
.L_34:
        /*006c*/ 	.word	0x00000000
        /*0070*/ 	.short	0x0000
        /*0072*/ 	.short	0x0000
        /*0074*/ 	.byte	0x00, 0xf5, 0x21, 0x00


	//----- nvinfo : EIATTR_SPARSE_MMA_MASK
	.align		4
.L_35:
        /*0078*/ 	.byte	0x03, 0x50
        /*007a*/ 	.short	0x0000


	//----- nvinfo : EIATTR_MAXREG_COUNT
	.align		4
        /*007c*/ 	.byte	0x03, 0x1b
        /*007e*/ 	.short	0x00ff


	//----- nvinfo : EIATTR_MERCURY_ISA_VERSION
	.align		4
        /*0080*/ 	.byte	0x03, 0x5f
        /*0082*/ 	.short	0x0101


	//----- nvinfo : EIATTR_VRC_CTA_INIT_COUNT
	.align		4
        /*0084*/ 	.byte	0x02, 0x4a
	.zero		1
	.zero		1


	//----- nvinfo : EIATTR_EXIT_INSTR_OFFSETS
	.align		4
        /*0088*/ 	.byte	0x04, 0x1c
        /*008a*/ 	.short	(.L_37 - .L_36)


	//   ....[0]....
.L_36:
        /*008c*/ 	.word	0x00015570


	//----- nvinfo : EIATTR_CRS_STACK_SIZE
	.align		4
.L_37:
        /*0090*/ 	.byte	0x04, 0x1e
        /*0092*/ 	.short	(.L_39 - .L_38)
.L_38:
        /*0094*/ 	.word	0x00000000


	//----- nvinfo : EIATTR_CBANK_PARAM_SIZE
	.align		4
.L_39:
        /*0098*/ 	.byte	0x03, 0x19
        /*009a*/ 	.short	0x0031


	//----- nvinfo : EIATTR_PARAM_CBANK
	.align		4
        /*009c*/ 	.byte	0x04, 0x0a
        /*009e*/ 	.short	(.L_41 - .L_40)
	.align		4
.L_40:
        /*00a0*/ 	.word	index@(.nv.constant0._Z24calculateAllInterInfoV10P6PlayerP5PointP5nTypeiddb)
        /*00a4*/ 	.short	0x0380
        /*00a6*/ 	.short	0x0031


	//----- nvinfo : EIATTR_SW_WAR
	.align		4
.L_41:
        /*00a8*/ 	.byte	0x04, 0x36
        /*00aa*/ 	.short	(.L_43 - .L_42)
.L_42:
        /*00ac*/ 	.word	0x00000008
.L_43:


//--------------------- .nv.callgraph             --------------------------
	.section	.nv.callgraph,"",@"SHT_CUDA_CALLGRAPH"
	.align	4
	.sectionentsize	8
	.align		4
        /*0000*/ 	.word	0x00000000
	.align		4
        /*0004*/ 	.word	0xffffffff
	.align		4
        /*0008*/ 	.word	0x00000000
	.align		4
        /*000c*/ 	.word	0xfffffffe
	.align		4
        /*0010*/ 	.word	0x00000000
	.align		4
        /*0014*/ 	.word	0xfffffffd
	.align		4
        /*0018*/ 	.word	0x00000000
	.align		4
        /*001c*/ 	.word	0xfffffffc


//--------------------- .nv.constant4             --------------------------
	.section	.nv.constant4,"a",@progbits
	.align	8
	.align		8
.nv.constant4:
        /*0000*/ 	.dword	__cudart_i2opi_f
	.align		8
        /*0008*/ 	.dword	__cudart_sin_cos_coeffs


//--------------------- .text._Z24calculateAllInterInfoV10P6PlayerP5PointP5nTypeiddb --------------------------
	.section	.text._Z24calculateAllInterInfoV10P6PlayerP5PointP5nTypeiddb,"ax",@progbits
	.align	128
        .global         _Z24calculateAllInterInfoV10P6PlayerP5PointP5nTypeiddb
        .type           _Z24calculateAllInterInfoV10P6PlayerP5PointP5nTypeiddb,@function
        .size           _Z24calculateAllInterInfoV10P6PlayerP5PointP5nTypeiddb,(.L_x_363 - _Z24calculateAllInterInfoV10P6PlayerP5PointP5nTypeiddb)
        .other          _Z24calculateAllInterInfoV10P6PlayerP5PointP5nTypeiddb,@"STO_CUDA_ENTRY STV_DEFAULT"
_Z24calculateAllInterInfoV10P6PlayerP5PointP5nTypeiddb:
.text._Z24calculateAllInterInfoV10P6PlayerP5PointP5nTypeiddb:
[----:B------:R-:W0:Y:S01]  /*0000*/  LDC R1, c[0x0][0x37c] ;  /* 0x0000df00ff017b82 */ /* 0x000e220000000800 */
[----:B------:R-:W1:Y:S07]  /*0010*/  S2R R2, SR_CTAID.X ;  /* 0x0000000000027919 */ /* 0x000e6e0000002500 */
[----:B------:R-:W1:Y:S01]  /*0020*/  LDC.64 R36, c[0x0][0x380] ;  /* 0x0000e000ff247b82 */ /* 0x000e620000000a00 */
[----:B------:R-:W2:Y:S01]  /*0030*/  LDCU.64 UR36, c[0x0][0x358] ;  /* 0x00006b00ff2477ac */ /* 0x000ea20008000a00 */
[----:B0-----:R-:W-:-:S02]  /*0040*/  VIADD R1, R1, 0xffffffe0 ;  /* 0xffffffe001017836 */ /* 0x001fc40000000000 */
[----:B-1----:R-:W-:-:S05]  /*0050*/  IMAD.WIDE.U32 R36, R2, 0x14, R36 ;  /* 0x0000001402247825 */ /* 0x002fca00078e0024 */
[----:B--2---:R-:W2:Y:S01]  /*0060*/  LDG.E R22, desc[UR36][R36.64] ;  /* 0x0000002424167981 */ /* 0x004ea2000c1e1900 */
[----:B------:R-:W0:Y:S01]  /*0070*/  MUFU.RCP64H R5, 12 ;  /* 0x4028000000057908 */ /* 0x000e220000001800 */
[----:B------:R-:W1:Y:S01]  /*0080*/  S2UR UR4, SR_CTAID.Y ;  /* 0x00000000000479c3 */ /* 0x000e620000002600 */
[----:B------:R-:W-:Y:S01]  /*0090*/  IMAD.MOV.U32 R8, RZ, RZ, 0x0 ;  /* 0x00000000ff087424 */ /* 0x000fe200078e00ff */
[----:B------:R-:W3:Y:S01]  /*00a0*/  S2R R0, SR_TID.X ;  /* 0x0000000000007919 */ /* 0x000ee20000002100 */
[----:B------:R-:W-:Y:S01]  /*00b0*/  IMAD.MOV.U32 R9, RZ, RZ, 0x40280000 ;  /* 0x40280000ff097424 */ /* 0x000fe200078e00ff */
[----:B------:R-:W4:Y:S01]  /*00c0*/  LDCU UR38, c[0x0][0x2f8] ;  /* 0x00005f00ff2677ac */ /* 0x000f220008000800 */
[----:B------:R-:W-:Y:S01]  /*00d0*/  IMAD.MOV.U32 R4, RZ, RZ, 0x1 ;  /* 0x00000001ff047424 */ /* 0x000fe200078e00ff */
[----:B------:R-:W-:Y:S01]  /*00e0*/  R2UR UR41, R1 ;  /* 0x00000000012972ca */ /* 0x000fe200000e0000 */
[----:B------:R-:W-:Y:S01]  /*00f0*/  IMAD.MOV.U32 R3, RZ, RZ, 0xaf ;  /* 0x000000afff037424 */ /* 0x000fe200078e00ff */
[----:B------:R-:W5:Y:S03]  /*0100*/  LDCU UR39, c[0x0][0x2fc] ;  /* 0x00005f80ff2777ac */ /* 0x000f660008000800 */
[----:B0-----:R-:W-:-:S08]  /*0110*/  DFMA R6, R4, -R8, 1 ;  /* 0x3ff000000406742b */ /* 0x001fd00000000808 */
[----:B------:R-:W-:Y:S01]  /*0120*/  DFMA R6, R6, R6, R6 ;  /* 0x000000060606722b */ /* 0x000fe20000000006 */
[----:B-1----:R-:W-:-:S07]  /*0130*/  USHF.L.U32 UR4, UR4, 0x1, URZ ;  /* 0x0000000104047899 */ /* 0x002fce00080006ff */
[----:B------:R-:W-:Y:S02]  /*0140*/  DFMA R4, R4, R6, R4 ;  /* 0x000000060404722b */ /* 0x000fe40000000004 */
[----:B------:R-:W0:Y:S01]  /*0150*/  I2F.F64.U32 R6, UR4 ;  /* 0x0000000400067d12 */ /* 0x000e220008201800 */
[----:B---3--:R-:W-:Y:S02]  /*0160*/  SHF.R.U32.HI R0, RZ, 0x4, R0 ;  /* 0x00000004ff007819 */ /* 0x008fe40000011600 */
[----:B------:R-:W-:-:S03]  /*0170*/  R2UR UR4, R1 ;  /* 0x00000000010472ca */ /* 0x000fc600000e0000 */
[----:B------:R-:W-:Y:S01]  /*0180*/  DFMA R8, R4, -R8, 1 ;  /* 0x3ff000000408742b */ /* 0x000fe20000000808 */
[----:B------:R-:W-:-:S04]  /*0190*/  IMAD R0, R0, R3, 0x15e ;  /* 0x0000015e00007424 */ /* 0x000fc800078e0203 */
[----:B------:R1:W3:Y:S03]  /*01a0*/  I2F.F64.U32 R16, R0 ;  /* 0x0000000000107312 */ /* 0x0002e60000201800 */
[----:B------:R-:W-:Y:S01]  /*01b0*/  DFMA R4, R4, R8, R4 ;  /* 0x000000080404722b */ /* 0x000fe20000000004 */
[----:B0-----:R-:W-:Y:S01]  /*01c0*/  FSETP.GEU.AND P1, PT, |R7|, 6.5827683646048100446e-37, PT ;  /* 0x036000000700780b */ /* 0x001fe20003f2e200 */
[----:B----4-:R-:W-:-:S04]  /*01d0*/  UIADD3 UR38, UP0, UPT, UR4, UR38, URZ ;  /* 0x0000002604267290 */ /* 0x010fc8000ff1e0ff */
[----:B-----5:R-:W-:Y:S02]  /*01e0*/  UIADD3.X UR39, UPT, UPT, URZ, UR39, URZ, UP0, !UPT ;  /* 0x00000027ff277290 */ /* 0x020fe400087fe4ff */
[----:B------:R-:W-:Y:S01]  /*01f0*/  DMUL R8, R6, R4 ;  /* 0x0000000406087228 */ /* 0x000fe20000000000 */
[----:B------:R-:W-:-:S04]  /*0200*/  UIADD3 UR42, UP0, UPT, UR38, 0x4, URZ ;  /* 0x00000004262a7890 */ /* 0x000fc8000ff1e0ff */
[----:B------:R-:W-:-:S03]  /*0210*/  UIADD3.X UR43, UPT, UPT, URZ, UR39, URZ, UP0, !UPT ;  /* 0x00000027ff2b7290 */ /* 0x000fc600087fe4ff */
[----:B------:R-:W-:-:S08]  /*0220*/  DFMA R10, R8, -12, R6 ;  /* 0xc0280000080a782b */ /* 0x000fd00000000006 */
[----:B------:R-:W-:-:S10]  /*0230*/  DFMA R4, R4, R10, R8 ;  /* 0x0000000a0404722b */ /* 0x000fd40000000008 */
[----:B------:R-:W-:-:S05]  /*0240*/  FFMA R3, RZ, 2.625, R5 ;  /* 0x40280000ff037823 */ /* 0x000fca0000000005 */
[----:B------:R-:W-:Y:S01]  /*0250*/  FSETP.GT.AND P0, PT, |R3|, 1.469367938527859385e-39, PT ;  /* 0x001000000300780b */ /* 0x000fe20003f04200 */
[----:B--2---:R1:W0:-:S12]  /*0260*/  F2F.F64.F32 R24, R22 ;  /* 0x0000001600187310 */ /* 0x0042180000201800 */
[----:B---3--:R-:W-:Y:S05]  /*0270*/  @P0 BRA P1, `(.L_x_0) ;  /* 0x00000000001c0947 */ /* 0x008fea0000800000 */
[----:B------:R-:W-:Y:S01]  /*0280*/  IMAD.MOV.U32 R4, RZ, RZ, R6 ;  /* 0x000000ffff047224 */ /* 0x000fe200078e0006 */
[----:B------:R-:W-:Y:S01]  /*0290*/  MOV R20, 0x2f0 ;  /* 0x000002f000147802 */ /* 0x000fe20000000f00 */
[----:B------:R-:W-:Y:S02]  /*02a0*/  IMAD.MOV.U32 R5, RZ, RZ, R7 ;  /* 0x000000ffff057224 */ /* 0x000fe400078e0007 */
[----:B------:R-:W-:Y:S02]  /*02b0*/  IMAD.MOV.U32 R6, RZ, RZ, RZ ;  /* 0x000000ffff067224 */ /* 0x000fe400078e00ff */
[----:B------:R-:W-:Y:S02]  /*02c0*/  IMAD.MOV.U32 R7, RZ, RZ, 0x40280000 ;  /* 0x40280000ff077424 */ /* 0x000fe400078e00ff */
[----:B------:R-:W-:-:S07]  /*02d0*/  IMAD.MOV.U32 R21, RZ, RZ, 0x0 ;  /* 0x00000000ff157424 */ /* 0x000fce00078e00ff */
[----:B01----:R-:W-:Y:S05]  /*02e0*/  CALL.REL.NOINC `($__internal_0_$__cuda_sm20_div_rn_f64_full) ;  /* 0x00000170000c7944 */ /* 0x003fea0003c00000 */
.L_x_0:
[----:B------:R-:W-:Y:S01]  /*02f0*/  DMUL R6, RZ, R4 ;  /* 0x00000004ff067228 */ /* 0x000fe20000000000 */
[C---:B-1----:R-:W-:Y:S01]  /*0300*/  IMAD.SHL.U32 R0, R5.reuse, 0x2, RZ ;  /* 0x0000000205007824 */ /* 0x042fe200078e00ff */
[----:B------:R-:W1:Y:S01]  /*0310*/  LDCU.64 UR4, c[0x4][0x8] ;  /* 0x01000100ff0477ac */ /* 0x000e620008000a00 */
[----:B------:R-:W-:Y:S02]  /*0320*/  VIADD R49, R5, 0x100000 ;  /* 0x0010000005317836 */ /* 0x000fe40000000000 */
[----:B------:R-:W-:Y:S01]  /*0330*/  IMAD.MOV.U32 R48, RZ, RZ, R4 ;  /* 0x000000ffff307224 */ /* 0x000fe200078e0004 */
[----:B------:R-:W-:-:S03]  /*0340*/  ISETP.GT.U32.AND P0, PT, R0, -0x79800000, PT ;  /* 0x868000000000780c */ /* 0x000fc60003f04070 */
[----:B------:R-:W2:Y:S01]  /*0350*/  F2I.S64.F64 R58, R48 ;  /* 0x00000030003a7311 */ /* 0x000ea20000301900 */
[----:B------:R-:W-:Y:S02]  /*0360*/  FSEL R57, R7, R5, P0 ;  /* 0x0000000507397208 */ /* 0x000fe40000000000 */
[----:B------:R-:W-:-:S03]  /*0370*/  FSEL R20, R6, R4, P0 ;  /* 0x0000000406147208 */ /* 0x000fc60000000000 */
[----:B------:R-:W-:-:S04]  /*0380*/  VIADD R21, R57, 0x100000 ;  /* 0x0010000039157836 */ /* 0x000fc80000000000 */
[----:B------:R-:W3:Y:S01]  /*0390*/  F2I.S64.F64 R18, R20 ;  /* 0x0000001400127311 */ /* 0x000ee20000301900 */
[----:B--2---:R-:W-:-:S05]  /*03a0*/  IMAD.SHL.U32 R54, R58, 0x40, RZ ;  /* 0x000000403a367824 */ /* 0x004fca00078e00ff */
[----:B------:R-:W-:-:S04]  /*03b0*/  LOP3.LUT R54, R54, 0x40, RZ, 0xc0, !PT ;  /* 0x0000004036367812 */ /* 0x000fc800078ec0ff */
[----:B-1----:R-:W-:Y:S01]  /*03c0*/  IADD3 R54, P0, PT, R54, UR4, RZ ;  /* 0x0000000436367c10 */ /* 0x002fe2000ff1e0ff */
[----:B---3--:R-:W-:Y:S01]  /*03d0*/  VIADD R0, R18, 0x1 ;  /* 0x0000000112007836 */ /* 0x008fe20000000000 */
[----:B------:R-:W2:Y:S03]  /*03e0*/  LDG.E R19, desc[UR36][R36.64+0x4] ;  /* 0x0000042424137981 */ /* 0x000ea6000c1e1900 */
[----:B------:R-:W-:Y:S02]  /*03f0*/  IMAD.SHL.U32 R3, R0, 0x40, RZ ;  /* 0x0000004000037824 */ /* 0x000fe400078e00ff */
[----:B------:R-:W-:-:S03]  /*0400*/  IMAD.X R55, RZ, RZ, UR5, P0 ;  /* 0x00000005ff377e24 */ /* 0x000fc600080e06ff */
[----:B------:R-:W-:Y:S02]  /*0410*/  LOP3.LUT R3, R3, 0x40, RZ, 0xc0, !PT ;  /* 0x0000004003037812 */ /* 0x000fe400078ec0ff */
[----:B------:R-:W3:Y:S02]  /*0420*/  LDG.E.128.CONSTANT R44, desc[UR36][R54.64] ;  /* 0x00000024362c7981 */ /* 0x000ee4000c1e9d00 */
[----:B------:R-:W-:Y:S02]  /*0430*/  IADD3 R38, P0, PT, R3, UR4, RZ ;  /* 0x0000000403267c10 */ /* 0x000fe4000ff1e0ff */
[----:B------:R-:W4:Y:S03]  /*0440*/  LDG.E.128.CONSTANT R32, desc[UR36][R54.64+0x10] ;  /* 0x0000102436207981 */ /* 0x000f26000c1e9d00 */
[----:B------:R-:W-:Y:S01]  /*0450*/  IMAD.X R39, RZ, RZ, UR5, P0 ;  /* 0x00000005ff277e24 */ /* 0x000fe200080e06ff */
[----:B------:R-:W5:Y:S04]  /*0460*/  LDG.E.128.CONSTANT R12, desc[UR36][R54.64+0x20] ;  /* 0x00002024360c7981 */ /* 0x000f68000c1e9d00 */
[----:B------:R-:W2:Y:S04]  /*0470*/  LDG.E.128.CONSTANT R40, desc[UR36][R38.64] ;  /* 0x0000002426287981 */ /* 0x000ea8000c1e9d00 */
[----:B------:R-:W5:Y:S04]  /*0480*/  LDG.E.128.CONSTANT R28, desc[UR36][R38.64+0x10] ;  /* 0x00001024261c7981 */ /* 0x000f68000c1e9d00 */
[----:B------:R1:W5:Y:S01]  /*0490*/  LDG.E.128.CONSTANT R8, desc[UR36][R38.64+0x20] ;  /* 0x0000202426087981 */ /* 0x000362000c1e9d00 */
[----:B------:R-:W0:Y:S08]  /*04a0*/  FRND.F64 R48, R48 ;  /* 0x0000003000307313 */ /* 0x000e300000301800 */
[----:B------:R-:W1:Y:S01]  /*04b0*/  FRND.F64 R26, R20 ;  /* 0x00000014001a7313 */ /* 0x000e620000301800 */
[----:B------:R-:W-:Y:S01]  /*04c0*/  IMAD.MOV.U32 R56, RZ, RZ, R20 ;  /* 0x000000ffff387224 */ /* 0x000fe200078e0014 */
[----:B0-----:R-:W-:Y:S01]  /*04d0*/  DFMA R50, R48, -0.5, R4 ;  /* 0xbfe000003032782b */ /* 0x001fe20000000004 */
[----:B------:R-:W-:Y:S01]  /*04e0*/  UMOV UR4, 0x33145c07 ;  /* 0x33145c0700047882 */ /* 0x000fe20000000000 */
[----:B------:R-:W-:-:S06]  /*04f0*/  UMOV UR5, 0x3ca1a626 ;  /* 0x3ca1a62600057882 */ /* 0x000fcc0000000000 */
[----:B------:R-:W-:Y:S02]  /*0500*/  DMUL R52, R50, UR4 ;  /* 0x0000000432347c28 */ /* 0x000fe40008000000 */
[----:B-1----:R-:W-:Y:S01]  /*0510*/  DFMA R26, R26, -0.5, R56 ;  /* 0xbfe000001a1a782b */ /* 0x002fe20000000038 */
[----:B------:R-:W-:Y:S01]  /*0520*/  LOP3.LUT R3, R58, 0x1, RZ, 0xc0, !PT ;  /* 0x000000013a037812 */ /* 0x000fe200078ec0ff */
[----:B------:R-:W-:Y:S01]  /*0530*/  UMOV UR6, 0x54442d18 ;  /* 0x54442d1800067882 */ /* 0x000fe20000000000 */
[----:B------:R-:W-:-:S03]  /*0540*/  UMOV UR7, 0x400921fb ;  /* 0x400921fb00077882 */ /* 0x000fc60000000000 */
[----:B------:R-:W-:Y:S01]  /*0550*/  DFMA R52, R50, UR6, R52 ;  /* 0x0000000632347c2b */ /* 0x000fe20008000034 */
[----:B------:R-:W-:Y:S01]  /*0560*/  ISETP.NE.U32.AND P1, PT, R3, 0x1, PT ;  /* 0x000000010300780c */ /* 0x000fe20003f25070 */
[----:B------:R-:W-:Y:S01]  /*0570*/  DMUL R20, R26, UR4 ;  /* 0x000000041a147c28 */ /* 0x000fe20008000000 */
[----:B------:R-:W-:Y:S02]  /*0580*/  IMAD.MOV.U32 R3, RZ, RZ, 0x79785eba ;  /* 0x79785ebaff037424 */ /* 0x000fe400078e00ff */
[----:B------:R-:W-:Y:S01]  /*0590*/  IMAD.MOV.U32 R23, RZ, RZ, 0x3de5db65 ;  /* 0x3de5db65ff177424 */ /* 0x000fe200078e00ff */
[----:B------:R-:W-:Y:S02]  /*05a0*/  ISETP.NE.U32.AND.EX P1, PT, RZ, RZ, PT, P1 ;  /* 0x000000ffff00720c */ /* 0x000fe40003f25110 */
[----:B------:R-:W-:Y:S01]  /*05b0*/  DMUL R38, R52, R52 ;  /* 0x0000003434267228 */ /* 0x000fe20000000000 */
[----:B------:R-:W-:Y:S01]  /*05c0*/  LOP3.LUT R18, R18, 0x1, RZ, 0xc0, !PT ;  /* 0x0000000112127812 */ /* 0x000fe200078ec0ff */
[----:B------:R-:W-:Y:S01]  /*05d0*/  DFMA R20, R26, UR6, R20 ;  /* 0x000000061a147c2b */ /* 0x000fe20008000014 */
[----:B------:R-:W-:-:S02]  /*05e0*/  FSEL R48, -R3, 4.2945490664224492434e-19, P1 ;  /* 0x20fd816403307808 */ /* 0x000fc40000800100 */
[----:B------:R-:W-:Y:S02]  /*05f0*/  FSEL R49, R23, -0.082518599927425384521, P1 ;  /* 0xbda8ff8317317808 */ /* 0x000fe40000800000 */
[----:B------:R-:W-:-:S04]  /*0600*/  ISETP.NE.U32.AND P0, PT, R18, 0x1, PT ;  /* 0x000000011200780c */ /* 0x000fc80003f05070 */
[----:B------:R-:W-:Y:S01]  /*0610*/  ISETP.NE.U32.AND.EX P0, PT, RZ, RZ, PT, P0 ;  /* 0x000000ffff00720c */ /* 0x000fe20003f05100 */
[----:B------:R-:W-:Y:S01]  /*0620*/  DMUL R26, R20, R20 ;  /* 0x00000014141a7228 */ /* 0x000fe20000000000 */
[----:B------:R-:W-:Y:S01]  /*0630*/  BSSY.RECONVERGENT B0, `(.L_x_1) ;  /* 0x0000035000007945 */ /* 0x000fe20003800200 */
[----:B---3--:R-:W-:Y:S01]  /*0640*/  DFMA R44, R38, R48, R44 ;  /* 0x00000030262c722b */ /* 0x008fe2000000002c */
[----:B------:R-:W-:Y:S02]  /*0650*/  FSEL R48, -R3, 4.2945490664224492434e-19, !P0 ;  /* 0x20fd816403307808 */ /* 0x000fe40004000100 */
[----:B------:R-:W-:-:S05]  /*0660*/  FSEL R49, R23, -0.082518599927425384521, !P0 ;  /* 0xbda8ff8317317808 */ /* 0x000fca0004000000 */
[----:B------:R-:W-:Y:S02]  /*0670*/  DFMA R44, R38, R44, R46 ;  /* 0x0000002c262c722b */ /* 0x000fe4000000002e */
[----:B--2---:R-:W-:-:S06]  /*0680*/  DFMA R40, R26, R48, R40 ;  /* 0x000000301a28722b */ /* 0x004fcc0000000028 */
[----:B----4-:R-:W-:Y:S02]  /*0690*/  DFMA R32, R38, R44, R32 ;  /* 0x0000002c2620722b */ /* 0x010fe40000000020 */
[----:B------:R-:W-:-:S06]  /*06a0*/  DFMA R40, R26, R40, R42 ;  /* 0x000000281a28722b */ /* 0x000fcc000000002a */
[----:B------:R-:W-:Y:S02]  /*06b0*/  DFMA R32, R38, R32, R34 ;  /* 0x000000202620722b */ /* 0x000fe40000000022 */
[----:B-----5:R-:W-:-:S06]  /*06c0*/  DFMA R28, R26, R40, R28 ;  /* 0x000000281a1c722b */ /* 0x020fcc000000001c */
[----:B------:R-:W-:Y:S02]  /*06d0*/  DFMA R12, R38, R32, R12 ;  /* 0x00000020260c722b */ /* 0x000fe4000000000c */
[----:B------:R-:W-:-:S06]  /*06e0*/  DFMA R28, R26, R28, R30 ;  /* 0x0000001c1a1c722b */ /* 0x000fcc000000001e */
[----:B------:R-:W-:Y:S02]  /*06f0*/  DFMA R12, R38, R12, R14 ;  /* 0x0000000c260c722b */ /* 0x000fe4000000000e */
[----:B------:R-:W-:-:S06]  /*0700*/  DFMA R8, R26, R28, R8 ;  /* 0x0000001c1a08722b */ /* 0x000fcc0000000008 */
[-C--:B------:R-:W-:Y:S02]  /*0710*/  DFMA R52, R52, R12.reuse, R52 ;  /* 0x0000000c3434722b */ /* 0x080fe40000000034 */
[----:B------:R-:W-:Y:S02]  /*0720*/  DFMA R12, R38, R12, 1 ;  /* 0x3ff00000260c742b */ /* 0x000fe4000000000c */
[----:B------:R-:W-:Y:S01]  /*0730*/  DFMA R8, R26, R8, R10 ;  /* 0x000000081a08722b */ /* 0x000fe2000000000a */
[----:B------:R-:W0:Y:S07]  /*0740*/  FRND.F64.TRUNC R14, R4 ;  /* 0x00000004000e7313 */ /* 0x000e2e000030d800 */
[----:B------:R-:W-:Y:S01]  /*0750*/  FSEL R28, R12, R52, !P1 ;  /* 0x000000340c1c7208 */ /* 0x000fe20004800000 */
[-C--:B------:R-:W-:Y:S01]  /*0760*/  DFMA R20, R20, R8.reuse, R20 ;  /* 0x000000081414722b */ /* 0x080fe20000000014 */
[----:B------:R-:W-:Y:S01]  /*0770*/  FSEL R29, R13, R53, !P1 ;  /* 0x000000350d1d7208 */ /* 0x000fe20004800000 */
[----:B------:R-:W-:-:S05]  /*0780*/  DFMA R8, R26, R8, 1 ;  /* 0x3ff000001a08742b */ /* 0x000fca0000000008 */
[----:B------:R-:W-:Y:S01]  /*0790*/  DADD R12, RZ, -R28 ;  /* 0x00000000ff0c7229 */ /* 0x000fe2000000081c */
[----:B------:R-:W1:Y:S01]  /*07a0*/  F2F.F64.F32 R10, R19 ;  /* 0x00000013000a7310 */ /* 0x000e620000201800 */
[----:B------:R-:W-:-:S03]  /*07b0*/  LOP3.LUT P1, RZ, R58, 0x2, RZ, 0xc0, !PT ;  /* 0x000000023aff7812 */ /* 0x000fc6000782c0ff */
[----:B------:R-:W-:Y:S02]  /*07c0*/  FSEL R20, R20, R8, !P0 ;  /* 0x0000000814147208 */ /* 0x000fe40004000000 */
[----:B------:R-:W-:Y:S01]  /*07d0*/  FSEL R21, R21, R9, !P0 ;  /* 0x0000000915157208 */ /* 0x000fe20004000000 */
[----:B0-----:R-:W-:Y:S02]  /*07e0*/  DSETP.NEU.AND P0, PT, R4, R14, PT ;  /* 0x0000000e0400722a */ /* 0x001fe40003f0d000 */
[----:B------:R-:W-:Y:S02]  /*07f0*/  FSEL R3, R28, R12, !P1 ;  /* 0x0000000c1c037208 */ /* 0x000fe40004800000 */
[----:B------:R-:W-:Y:S01]  /*0800*/  FSEL R13, R29, R13, !P1 ;  /* 0x0000000d1d0d7208 */ /* 0x000fe20004800000 */
[----:B------:R-:W-:Y:S01]  /*0810*/  DADD R8, RZ, -R20 ;  /* 0x00000000ff087229 */ /* 0x000fe20000000814 */
[----:B------:R-:W-:Y:S02]  /*0820*/  FSEL R4, R6, R3, !P0 ;  /* 0x0000000306047208 */ /* 0x000fe40004000000 */
[----:B------:R-:W-:-:S02]  /*0830*/  FSEL R5, R7, R13, !P0 ;  /* 0x0000000d07057208 */ /* 0x000fc40004000000 */
[----:B------:R-:W-:-:S04]  /*0840*/  LOP3.LUT P0, RZ, R0, 0x2, RZ, 0xc0, !PT ;  /* 0x0000000200ff7812 */ /* 0x000fc8000780c0ff */
[----:B-1----:R-:W-:Y:S01]  /*0850*/  DFMA R10, R16, R4, R10 ;  /* 0x00000004100a722b */ /* 0x002fe2000000000a */
[----:B------:R-:W-:Y:S02]  /*0860*/  FSEL R4, R20, R8, !P0 ;  /* 0x0000000814047208 */ /* 0x000fe40004000000 */
[----:B------:R-:W-:-:S03]  /*0870*/  FSEL R5, R21, R9, !P0 ;  /* 0x0000000915057208 */ /* 0x000fc60004000000 */
[----:B------:R-:W0:Y:S03]  /*0880*/  F2F.F32.F64 R60, R10 ;  /* 0x0000000a003c7310 */ /* 0x000e260000301000 */
[----:B------:R-:W-:-:S06]  /*0890*/  DFMA R24, R16, R4, R24 ;  /* 0x000000041018722b */ /* 0x000fcc0000000018 */
[----:B------:R-:W1:Y:S01]  /*08a0*/  F2F.F32.F64 R55, R24 ;  /* 0x0000001800377310 */ /* 0x000e620000301000 */
[----:B0-----:R-:W-:-:S04]  /*08b0*/  FSETP.GEU.AND P1, PT, |R60|, 2500, PT ;  /* 0x451c40003c00780b */ /* 0x001fc80003f2e200 */
[----:B-1----:R-:W-:Y:S02]  /*08c0*/  FSETP.GEU.OR P2, PT, |R55|, 4000, P1 ;  /* 0x457a00003700780b */ /* 0x002fe40000f4e600 */
[----:B------:R-:W-:-:S11]  /*08d0*/  PLOP3.LUT P0, PT, PT, PT, PT, 0x8, 0x80 ;  /* 0x000000000080781c */ /* 0x000fd60003f0e170 */
[----:B------:R-:W-:Y:S05]  /*08e0*/  @P2 BRA `(.L_x_2) ;  /* 0x0000000000242947 */ /* 0x000fea0003800000 */
[----:B------:R-:W-:-:S04]  /*08f0*/  FSETP.GEU.AND P3, PT, |R60|, 1300, PT ;  /* 0x44a280003c00780b */ /* 0x000fc80003f6e200 */
[C---:B------:R-:W-:Y:S02]  /*0900*/  FSETP.LT.AND P2, PT, R55.reuse, -3200, !P3 ;  /* 0xc54800003700780b */ /* 0x040fe40005f41000 */
[C---:B------:R-:W-:Y:S02]  /*0910*/  FSETP.LT.AND P3, PT, R55.reuse, 4500, !P3 ;  /* 0x458ca0003700780b */ /* 0x040fe40005f61000 */
[C---:B------:R-:W-:Y:S02]  /*0920*/  FSETP.GT.AND P2, PT, R55.reuse, -4500, P2 ;  /* 0xc58ca0003700780b */ /* 0x040fe40001744000 */
[----:B------:R-:W-:-:S04]  /*0930*/  FSETP.GT.AND P3, PT, R55, 3200, P3 ;  /* 0x454800003700780b */ /* 0x000fc80001f64000 */
[----:B------:R-:W-:-:S13]  /*0940*/  PLOP3.LUT P2, PT, P2, P3, PT, 0xf8, 0x8f ;  /* 0x00000000008f781c */ /* 0x000fda0001747f70 */
[----:B------:R-:W-:Y:S05]  /*0950*/  @P2 BRA `(.L_x_2) ;  /* 0x0000000000082947 */ /* 0x000fea0003800000 */
[----:B------:R-:W2:Y:S02]  /*0960*/  LDG.E.U8 R0, desc[UR36][R36.64+0x10] ;  /* 0x0000102424007981 */ /* 0x000ea4000c1e1100 */
[----:B--2---:R-:W-:-:S13]  /*0970*/  ISETP.NE.AND P0, PT, R0, RZ, PT ;  /* 0x000000ff0000720c */ /* 0x004fda0003f05270 */
.L_x_2:
[----:B------:R-:W-:Y:S05]  /*0980*/  BSYNC.RECONVERGENT B0 ;  /* 0x0000000000007941 */ /* 0x000fea0003800200 */
.L_x_1:
[----:B------:R-:W0:Y:S01]  /*0990*/  LDCU UR4, c[0x0][0x398] ;  /* 0x00007300ff0477ac */ /* 0x000e220008000800 */
[----:B------:R-:W-:Y:S02]  /*09a0*/  P2R R16, PR, RZ, 0x1 ;  /* 0x00000001ff107803 */ /* 0x000fe40000000000 */
[----:B0-----:R-:W-:-:S13]  /*09b0*/  ISETP.NE.AND P2, PT, R2, UR4, PT ;  /* 0x0000000402007c0c */ /* 0x001fda000bf45270 */
[----:B------:R-:W-:Y:S05]  /*09c0*/  @P2 BRA `(.L_x_3) ;  /* 0x0000000000382947 */ /* 0x000fea0003800000 */
[C---:B------:R-:W-:Y:S01]  /*09d0*/  FSETP.LT.AND P2, PT, R55.reuse, -2000, !P1 ;  /* 0xc4fa00003700780b */ /* 0x040fe20004f41000 */
[----:B------:R-:W-:Y:S01]  /*09e0*/  BSSY.RECONVERGENT B0, `(.L_x_3) ;  /* 0x000000c000007945 */ /* 0x000fe20003800200 */
[----:B------:R-:W-:-:S13]  /*09f0*/  FSETP.GT.AND P3, PT, R55, -4500, PT ;  /* 0xc58ca0003700780b */ /* 0x000fda0003f64000 */
[----:B------:R-:W-:Y:S05]  /*0a00*/  @P2 BRA P3, `(.L_x_4) ;  /* 0x0000000000102947 */ /* 0x000fea0001800000 */
[C---:B------:R-:W-:Y:S02]  /*0a10*/  FSETP.GEU.OR P1, PT, R55.reuse, 4500, P1 ;  /* 0x458ca0003700780b */ /* 0x040fe40000f2e400 */
[----:B------:R-:W-:Y:S02]  /*0a20*/  P2R R16, PR, RZ, 0x1 ;  /* 0x00000001ff107803 */ /* 0x000fe40000000000 */
[----:B------:R-:W-:-:S13]  /*0a30*/  FSETP.LEU.OR P1, PT, R55, 2000, P1 ;  /* 0x44fa00003700780b */ /* 0x000fda0000f2b400 */
[----:B------:R-:W-:Y:S05]  /*0a40*/  @P1 BRA `(.L_x_5) ;  /* 0x0000000000141947 */ /* 0x000fea0003800000 */
.L_x_4:
[----:B------:R-:W-:Y:S02]  /*0a50*/  FSETP.GEU.AND P1, PT, R60, 1500, PT ;  /* 0x44bb80003c00780b */ /* 0x000fe40003f2e000 */
[----:B------:R-:W-:Y:S02]  /*0a60*/  PLOP3.LUT P2, PT, PT, PT, PT, 0x8, 0x80 ;  /* 0x000000000080781c */ /* 0x000fe40003f4e170 */
[----:B------:R-:W-:-:S13]  /*0a70*/  FSETP.GEU.OR P1, PT, |R55|, 3000, P1 ;  /* 0x453b80003700780b */ /* 0x000fda0000f2e600 */
[----:B------:R-:W-:-:S04]  /*0a80*/  @!P1 FSETP.GT.AND P2, PT, R60, -1500, P0 ;  /* 0xc4bb80003c00980b */ /* 0x000fc80000744000 */
[----:B------:R-:W-:-:S09]  /*0a90*/  P2R R16, PR, RZ, 0x4 ;  /* 0x00000004ff107803 */ /* 0x000fd20000000000 */
.L_x_5:
[----:B------:R-:W-:Y:S05]  /*0aa0*/  BSYNC.RECONVERGENT B0 ;  /* 0x0000000000007941 */ /* 0x000fea0003800200 */
.L_x_3:
[----:B------:R-:W2:Y:S04]  /*0ab0*/  LDG.E R2, desc[UR36][R36.64+0xc] ;  /* 0x00000c2424027981 */ /* 0x000ea8000c1e1900 */
[----:B------:R-:W3:Y:S01]  /*0ac0*/  LDG.E R17, desc[UR36][R36.64+0x8] ;  /* 0x0000082424117981 */ /* 0x000ee2000c1e1900 */
[----:B------:R-:W-:Y:S01]  /*0ad0*/  UMOV UR4, 0x88e368f1 ;  /* 0x88e368f100047882 */ /* 0x000fe20000000000 */
[----:B------:R-:W-:Y:S01]  /*0ae0*/  UMOV UR5, 0x3ee4f8b5 ;  /* 0x3ee4f8b500057882 */ /* 0x000fe20000000000 */
[----:B------:R-:W-:Y:S01]  /*0af0*/  IMAD.MOV.U32 R4, RZ, RZ, 0x1 ;  /* 0x00000001ff047424 */ /* 0x000fe200078e00ff */
[----:B------:R-:W0:Y:S02]  /*0b00*/  LDCU UR40, c[0x0][0x2f8] ;  /* 0x00005f00ff2877ac */ /* 0x000e240008000800 */
[----:B0-----:R-:W-:-:S09]  /*0b10*/  UIADD3 UR40, UPT, UPT, -UR40, UR42, URZ ;  /* 0x0000002a28287290 */ /* 0x001fd2000fffe1ff */
[----:B------:R-:W-:Y:S04]  /*0b20*/  STL [UR40], RZ ;  /* 0x000000ffff007987 */ /* 0x000fe80008100828 */
[----:B------:R0:W-:Y:S01]  /*0b30*/  STL [R1], RZ ;  /* 0x000000ff01007387 */ /* 0x0001e20000100800 */
[----:B--2---:R-:W1:Y:S08]  /*0b40*/  F2F.F64.F32 R44, R2 ;  /* 0x00000002002c7310 */ /* 0x004e700000201800 */
[----:B---3--:R-:W2:Y:S01]  /*0b50*/  F2F.F64.F32 R28, R17 ;  /* 0x00000011001c7310 */ /* 0x008ea20000201800 */
[----:B-1----:R-:W-:-:S02]  /*0b60*/  DADD R44, R44, UR4 ;  /* 0x000000042c2c7e29 */ /* 0x002fc40008000000 */
[----:B--2---:R-:W-:-:S06]  /*0b70*/  DADD R28, R28, UR4 ;  /* 0x000000041c1c7e29 */ /* 0x004fcc0008000000 */
[----:B------:R-:W-:Y:S02]  /*0b80*/  DADD R8, -RZ, |R44| ;  /* 0x00000000ff087229 */ /* 0x000fe4000000052c */
[--C-:B------:R-:W-:Y:S02]  /*0b90*/  DADD R10, -RZ, |R28|.reuse ;  /* 0x00000000ff0a7229 */ /* 0x100fe4000000051c */
[----:B------:R-:W-:-:S06]  /*0ba0*/  DSETP.GT.AND P0, PT, |R44|, |R28|, PT ;  /* 0x4000001c2c00722a */ /* 0x000fcc0003f04200 */
[----:B------:R-:W-:Y:S02]  /*0bb0*/  P2R R0, PR, RZ, 0x1 ;  /* 0x00000001ff007803 */ /* 0x000fe40000000000 */
[----:B------:R-:W-:Y:S02]  /*0bc0*/  FSEL R69, R9, R11, P0 ;  /* 0x0000000b09457208 */ /* 0x000fe40000000000 */
[----:B------:R-:W-:Y:S02]  /*0bd0*/  FSEL R68, R8, R10, P0 ;  /* 0x0000000a08447208 */ /* 0x000fe40000000000 */
[----:B------:R-:W1:Y:S04]  /*0be0*/  MUFU.RCP64H R5, R69 ;  /* 0x0000004500057308 */ /* 0x000e680000001800 */
[----:B-1----:R-:W-:-:S08]  /*0bf0*/  DFMA R6, -R68, R4, 1 ;  /* 0x3ff000004406742b */ /* 0x002fd00000000104 */
[----:B------:R-:W-:-:S08]  /*0c00*/  DFMA R6, R6, R6, R6 ;  /* 0x000000060606722b */ /* 0x000fd00000000006 */
[----:B------:R-:W-:-:S08]  /*0c10*/  DFMA R6, R4, R6, R4 ;  /* 0x000000060406722b */ /* 0x000fd00000000004 */
[----:B------:R-:W-:-:S08]  /*0c20*/  DFMA R4, -R68, R6, 1 ;  /* 0x3ff000004404742b */ /* 0x000fd00000000106 */
[----:B------:R-:W-:Y:S01]  /*0c30*/  DFMA R4, R6, R4, R6 ;  /* 0x000000040604722b */ /* 0x000fe20000000006 */
[----:B------:R-:W-:Y:S02]  /*0c40*/  FSEL R6, R10, R8, P0 ;  /* 0x000000080a067208 */ /* 0x000fe40000000000 */
[----:B------:R-:W-:-:S04]  /*0c50*/  FSEL R7, R11, R9, P0 ;  /* 0x000000090b077208 */ /* 0x000fc80000000000 */
[----:B------:R-:W-:Y:S02]  /*0c60*/  FSETP.GEU.AND P1, PT, |R7|, 6.5827683646048100446e-37, PT ;  /* 0x036000000700780b */ /* 0x000fe40003f2e200 */
[----:B------:R-:W-:-:S08]  /*0c70*/  DMUL R8, R4, R6 ;  /* 0x0000000604087228 */ /* 0x000fd00000000000 */
[----:B------:R-:W-:-:S08]  /*0c80*/  DFMA R10, -R68, R8, R6 ;  /* 0x00000008440a722b */ /* 0x000fd00000000106 */
[----:B------:R-:W-:-:S10]  /*0c90*/  DFMA R4, R4, R10, R8 ;  /* 0x0000000a0404722b */ /* 0x000fd40000000008 */
[----:B------:R-:W-:-:S05]  /*0ca0*/  FFMA R0, RZ, R69, R5 ;  /* 0x00000045ff007223 */ /* 0x000fca0000000005 */
[----:B------:R-:W-:-:S13]  /*0cb0*/  FSETP.GT.AND P0, PT, |R0|, 1.469367938527859385e-39, PT ;  /* 0x001000000000780b */ /* 0x000fda0003f04200 */
[----:B0-----:R-:W-:Y:S05]  /*0cc0*/  @P0 BRA P1, `(.L_x_6) ;  /* 0x00000000001c0947 */ /* 0x001fea0000800000 */
[----:B------:R-:W-:Y:S01]  /*0cd0*/  IMAD.MOV.U32 R4, RZ, RZ, R6 ;  /* 0x000000ffff047224 */ /* 0x000fe200078e0006 */
[----:B------:R-:W-:Y:S01]  /*0ce0*/  MOV R20, 0xd40 ;  /* 0x00000d4000147802 */ /* 0x000fe20000000f00 */
[----:B------:R-:W-:Y:S02]  /*0cf0*/  IMAD.MOV.U32 R5, RZ, RZ, R7 ;  /* 0x000000ffff057224 */ /* 0x000fe400078e0007 */
[----:B------:R-:W-:Y:S02]  /*0d00*/  IMAD.MOV.U32 R6, RZ, RZ, R68 ;  /* 0x000000ffff067224 */ /* 0x000fe400078e0044 */
[----:B------:R-:W-:Y:S02]  /*0d10*/  IMAD.MOV.U32 R7, RZ, RZ, R69 ;  /* 0x000000ffff077224 */ /* 0x000fe400078e0045 */
[----:B------:R-:W-:-:S07]  /*0d20*/  IMAD.MOV.U32 R21, RZ, RZ, 0x0 ;  /* 0x00000000ff157424 */ /* 0x000fce00078e00ff */
[----:B------:R-:W-:Y:S05]  /*0d30*/  CALL.REL.NOINC `($__internal_0_$__cuda_sm20_div_rn_f64_full) ;  /* 0x0000016400787944 */ /* 0x000fea0003c00000 */
.L_x_6:
[----:B------:R-:W-:Y:S01]  /*0d40*/  DMUL R6, R4, R4 ;  /* 0x0000000404067228 */ /* 0x000fe20000000000 */
[----:B------:R-:W-:Y:S01]  /*0d50*/  IMAD.MOV.U32 R8, RZ, RZ, -0x2449a4b7 ;  /* 0xdbb65b49ff087424 */ /* 0x000fe200078e00ff */
[----:B------:R-:W-:Y:S01]  /*0d60*/  UMOV UR4, 0x2a25ff7e ;  /* 0x2a25ff7e00047882 */ /* 0x000fe20000000000 */
[----:B------:R-:W-:Y:S01]  /*0d70*/  IMAD.MOV.U32 R9, RZ, RZ, 0x3f2d3b63 ;  /* 0x3f2d3b63ff097424 */ /* 0x000fe200078e00ff */
[----:B------:R-:W-:Y:S01]  /*0d80*/  UMOV UR5, 0x3ef53e1d ;  /* 0x3ef53e1d00057882 */ /* 0x000fe20000000000 */
[----:B------:R-:W-:-:S04]  /*0d90*/  DSETP.GT.AND P0, PT, |R44|, |R28|, PT ;  /* 0x4000001c2c00722a */ /* 0x000fc80003f04200 */
[----:B------:R-:W-:Y:S01]  /*0da0*/  DFMA R8, R6, -UR4, R8 ;  /* 0x8000000406087c2b */ /* 0x000fe20008000008 */
[----:B------:R-:W-:Y:S01]  /*0db0*/  UMOV UR4, 0x8dde082e ;  /* 0x8dde082e00047882 */ /* 0x000fe20000000000 */
[----:B------:R-:W-:-:S06]  /*0dc0*/  UMOV UR5, 0x3f531278 ;  /* 0x3f53127800057882 */ /* 0x000fcc0000000000 */
[----:B------:R-:W-:Y:S01]  /*0dd0*/  DFMA R8, R6, R8, -UR4 ;  /* 0x8000000406087e2b */ /* 0x000fe20008000008 */
[----:B------:R-:W-:Y:S01]  /*0de0*/  UMOV UR4, 0xc8249315 ;  /* 0xc824931500047882 */ /* 0x000fe20000000000 */
[----:B------:R-:W-:-:S06]  /*0df0*/  UMOV UR5, 0x3f6f9690 ;  /* 0x3f6f969000057882 */ /* 0x000fcc0000000000 */
[----:B------:R-:W-:Y:S01]  /*0e00*/  DFMA R8, R6, R8, UR4 ;  /* 0x0000000406087e2b */ /* 0x000fe20008000008 */
        /* <DEDUP_REMOVED lines=44> */
[----:B------:R-:W-:-:S08]  /*10d0*/  DFMA R8, R6, R8, -UR4 ;  /* 0x8000000406087e2b */ /* 0x000fd00008000008 */
[----:B------:R-:W-:-:S08]  /*10e0*/  DMUL R8, R6, R8 ;  /* 0x0000000806087228 */ /* 0x000fd00000000000 */
[----:B------:R-:W-:Y:S01]  /*10f0*/  DFMA R70, R8, R4, R4 ;  /* 0x000000040846722b */ /* 0x000fe20000000004 */
[----:B------:R-:W-:Y:S10]  /*1100*/  @!P0 BRA `(.L_x_7) ;  /* 0x0000000000208947 */ /* 0x000ff40003800000 */
[----:B------:R-:W-:Y:S01]  /*1110*/  DADD R4, -RZ, -R70 ;  /* 0x00000000ff047229 */ /* 0x000fe20000000946 */
[----:B------:R-:W-:Y:S01]  /*1120*/  ISETP.GE.AND P0, PT, R29, RZ, PT ;  /* 0x000000ff1d00720c */ /* 0x000fe20003f06270 */
[----:B------:R-:W-:Y:S01]  /*1130*/  UMOV UR4, 0x54442d18 ;  /* 0x54442d1800047882 */ /* 0x000fe20000000000 */
[----:B------:R-:W-:-:S07]  /*1140*/  UMOV UR5, 0x3ff921fb ;  /* 0x3ff921fb00057882 */ /* 0x000fce0000000000 */
[----:B------:R-:W-:Y:S02]  /*1150*/  FSEL R8, R70, R4, !P0 ;  /* 0x0000000446087208 */ /* 0x000fe40004000000 */
[----:B------:R-:W-:-:S06]  /*1160*/  FSEL R9, R71, R5, !P0 ;  /* 0x0000000547097208 */ /* 0x000fcc0004000000 */
[----:B------:R-:W-:Y:S01]  /*1170*/  DADD R8, R8, UR4 ;  /* 0x0000000408087e29 */ /* 0x000fe20008000000 */
[----:B------:R-:W-:Y:S10]  /*1180*/  BRA `(.L_x_8) ;  /* 0x0000000000187947 */ /* 0x000ff40003800000 */
.L_x_7:
[----:B------:R-:W-:Y:S01]  /*1190*/  UMOV UR4, 0x54442d18 ;  /* 0x54442d1800047882 */ /* 0x000fe20000000000 */
[----:B------:R-:W-:Y:S01]  /*11a0*/  UMOV UR5, 0x400921fb ;  /* 0x400921fb00057882 */ /* 0x000fe20000000000 */
[----:B------:R-:W-:Y:S01]  /*11b0*/  ISETP.GE.AND P0, PT, R29, RZ, PT ;  /* 0x000000ff1d00720c */ /* 0x000fe20003f06270 */
[----:B------:R-:W-:-:S10]  /*11c0*/  DADD R4, -R70, UR4 ;  /* 0x0000000446047e29 */ /* 0x000fd40008000100 */
[----:B------:R-:W-:Y:S02]  /*11d0*/  FSEL R8, R4, R70, !P0 ;  /* 0x0000004604087208 */ /* 0x000fe40004000000 */
[----:B------:R-:W-:-:S07]  /*11e0*/  FSEL R9, R5, R71, !P0 ;  /* 0x0000004705097208 */ /* 0x000fce0004000000 */
.L_x_8:
[----:B------:R-:W-:Y:S01]  /*11f0*/  FADD R0, R19, -R60 ;  /* 0x8000003c13007221 */ /* 0x000fe20000000000 */
[----:B------:R-:W-:Y:S01]  /*1200*/  FADD R3, R22, -R55 ;  /* 0x8000003716037221 */ /* 0x000fe20000000000 */
[----:B------:R-:W-:Y:S01]  /*1210*/  UMOV UR4, 0x88e368f1 ;  /* 0x88e368f100047882 */ /* 0x000fe20000000000 */
[----:B------:R-:W-:Y:S01]  /*1220*/  UMOV UR5, 0x3ee4f8b5 ;  /* 0x3ee4f8b500057882 */ /* 0x000fe20000000000 */
[----:B------:R-:W0:Y:S01]  /*1230*/  F2F.F64.F32 R30, R0 ;  /* 0x00000000001e7310 */ /* 0x000e220000201800 */
[----:B------:R-:W-:-:S07]  /*1240*/  IMAD.MOV.U32 R4, RZ, RZ, 0x1 ;  /* 0x00000001ff047424 */ /* 0x000fce00078e00ff */
[----:B------:R-:W1:Y:S01]  /*1250*/  F2F.F64.F32 R24, R3 ;  /* 0x0000000300187310 */ /* 0x000e620000201800 */
[----:B0-----:R-:W-:Y:S02]  /*1260*/  DADD R30, R30, UR4 ;  /* 0x000000041e1e7e29 */ /* 0x001fe40008000000 */
[----:B-1----:R-:W-:-:S06]  /*1270*/  DADD R24, R24, UR4 ;  /* 0x0000000418187e29 */ /* 0x002fcc0008000000 */
[----:B------:R-:W-:Y:S02]  /*1280*/  DADD R10, -RZ, |R30| ;  /* 0x00000000ff0a7229 */ /* 0x000fe4000000051e */
[--C-:B------:R-:W-:Y:S02]  /*1290*/  DADD R12, -RZ, |R24|.reuse ;  /* 0x00000000ff0c7229 */ /* 0x100fe40000000518 */
[----:B------:R-:W-:-:S06]  /*12a0*/  DSETP.GT.AND P1, PT, |R30|, |R24|, PT ;  /* 0x400000181e00722a */ /* 0x000fcc0003f24200 */
[----:B------:R-:W-:Y:S02]  /*12b0*/  P2R R18, PR, RZ, 0x2 ;  /* 0x00000002ff127803 */ /* 0x000fe40000000000 */
[----:B------:R-:W-:Y:S02]  /*12c0*/  FSEL R27, R11, R13, P1 ;  /* 0x0000000d0b1b7208 */ /* 0x000fe40000800000 */
[----:B------:R-:W-:Y:S02]  /*12d0*/  FSEL R26, R10, R12, P1 ;  /* 0x0000000c0a1a7208 */ /* 0x000fe40000800000 */
[----:B------:R-:W0:Y:S04]  /*12e0*/  MUFU.RCP64H R5, R27 ;  /* 0x0000001b00057308 */ /* 0x000e280000001800 */
[----:B0-----:R-:W-:-:S08]  /*12f0*/  DFMA R6, -R26, R4, 1 ;  /* 0x3ff000001a06742b */ /* 0x001fd00000000104 */
[----:B------:R-:W-:-:S08]  /*1300*/  DFMA R6, R6, R6, R6 ;  /* 0x000000060606722b */ /* 0x000fd00000000006 */
[----:B------:R-:W-:-:S08]  /*1310*/  DFMA R6, R4, R6, R4 ;  /* 0x000000060406722b */ /* 0x000fd00000000004 */
[----:B------:R-:W-:-:S08]  /*1320*/  DFMA R4, -R26, R6, 1 ;  /* 0x3ff000001a04742b */ /* 0x000fd00000000106 */
[----:B------:R-:W-:Y:S01]  /*1330*/  DFMA R4, R6, R4, R6 ;  /* 0x000000040604722b */ /* 0x000fe20000000006 */
[----:B------:R-:W-:Y:S02]  /*1340*/  FSEL R6, R12, R10, P1 ;  /* 0x0000000a0c067208 */ /* 0x000fe40000800000 */
[----:B------:R-:W-:Y:S01]  /*1350*/  FSEL R7, R13, R11, P1 ;  /* 0x0000000b0d077208 */ /* 0x000fe20000800000 */
[----:B------:R-:W-:-:S03]  /*1360*/  DSETP.NEU.AND P1, PT, R68, RZ, PT ;  /* 0x000000ff4400722a */ /* 0x000fc60003f2d000 */
[----:B------:R-:W-:Y:S02]  /*1370*/  FSETP.GEU.AND P3, PT, |R7|, 6.5827683646048100446e-37, PT ;  /* 0x036000000700780b */ /* 0x000fe40003f6e200 */
[----:B------:R-:W-:-:S08]  /*1380*/  DMUL R10, R4, R6 ;  /* 0x00000006040a7228 */ /* 0x000fd00000000000 */
[----:B------:R-:W-:Y:S01]  /*1390*/  DFMA R12, -R26, R10, R6 ;  /* 0x0000000a1a0c722b */ /* 0x000fe20000000106 */
[----:B------:R-:W-:Y:S02]  /*13a0*/  @!P1 FSEL R38, RZ, 3.37028055040000000000e+12, P0 ;  /* 0x54442d18ff269808 */ /* 0x000fe40000000000 */
[----:B------:R-:W-:-:S05]  /*13b0*/  @!P1 FSEL R39, RZ, 2.1426990032196044922, P0 ;  /* 0x400921fbff279808 */ /* 0x000fca0000000000 */
[----:B------:R-:W-:-:S10]  /*13c0*/  DFMA R4, R4, R12, R10 ;  /* 0x0000000c0404722b */ /* 0x000fd4000000000a */
[----:B------:R-:W-:-:S05]  /*13d0*/  FFMA R0, RZ, R27, R5 ;  /* 0x0000001bff007223 */ /* 0x000fca0000000005 */
[----:B------:R-:W-:Y:S01]  /*13e0*/  FSETP.GT.AND P2, PT, |R0|, 1.469367938527859385e-39, PT ;  /* 0x001000000000780b */ /* 0x000fe20003f44200 */
[----:B------:R-:W-:-:S12]  /*13f0*/  @!P1 BRA `(.L_x_9) ;  /* 0x00000000001c9947 */ /* 0x000fd80003800000 */
[----:B------:R-:W-:Y:S01]  /*1400*/  IMAD.MOV.U32 R39, RZ, RZ, 0x7f3321d2 ;  /* 0x7f3321d2ff277424 */ /* 0x000fe200078e00ff */
[----:B------:R-:W-:Y:S01]  /*1410*/  DSETP.NEU.AND P1, PT, |R28|, |R44|, PT ;  /* 0x4000002c1c00722a */ /* 0x000fe20003f2d200 */
[----:B------:R-:W-:-:S03]  /*1420*/  IMAD.MOV.U32 R3, RZ, RZ, 0x4002d97c ;  /* 0x4002d97cff037424 */ /* 0x000fc600078e00ff */
[----:B------:R-:W-:Y:S02]  /*1430*/  FSEL R39, R39, 3.37028055040000000000e+12, !P0 ;  /* 0x54442d1827277808 */ /* 0x000fe40004000000 */
[----:B------:R-:W-:Y:S02]  /*1440*/  FSEL R3, R3, 1.8213495016098022461, !P0 ;  /* 0x3fe921fb03037808 */ /* 0x000fe40004000000 */
[----:B------:R-:W-:Y:S02]  /*1450*/  FSEL R38, R39, R8, !P1 ;  /* 0x0000000827267208 */ /* 0x000fe40004800000 */
[----:B------:R-:W-:-:S07]  /*1460*/  FSEL R39, R3, R9, !P1 ;  /* 0x0000000903277208 */ /* 0x000fce0004800000 */
.L_x_9:
[----:B------:R-:W-:Y:S04]  /*1470*/  BSSY.RECONVERGENT B6, `(.L_x_10) ;  /* 0x0000009000067945 */ /* 0x000fe80003800200 */
[----:B------:R-:W-:Y:S05]  /*1480*/  @P2 BRA P3, `(.L_x_11) ;  /* 0x00000000001c2947 */ /* 0x000fea0001800000 */
[----:B------:R-:W-:Y:S01]  /*1490*/  IMAD.MOV.U32 R4, RZ, RZ, R6 ;  /* 0x000000ffff047224 */ /* 0x000fe200078e0006 */
[----:B------:R-:W-:Y:S01]  /*14a0*/  MOV R20, 0x1500 ;  /* 0x0000150000147802 */ /* 0x000fe20000000f00 */
[----:B------:R-:W-:Y:S02]  /*14b0*/  IMAD.MOV.U32 R5, RZ, RZ, R7 ;  /* 0x000000ffff057224 */ /* 0x000fe400078e0007 */
[----:B------:R-:W-:Y:S02]  /*14c0*/  IMAD.MOV.U32 R6, RZ, RZ, R26 ;  /* 0x000000ffff067224 */ /* 0x000fe400078e001a */
[----:B------:R-:W-:Y:S02]  /*14d0*/  IMAD.MOV.U32 R7, RZ, RZ, R27 ;  /* 0x000000ffff077224 */ /* 0x000fe400078e001b */
[----:B------:R-:W-:-:S07]  /*14e0*/  IMAD.MOV.U32 R21, RZ, RZ, 0x0 ;  /* 0x00000000ff157424 */ /* 0x000fce00078e00ff */
[----:B------:R-:W-:Y:S05]  /*14f0*/  CALL.REL.NOINC `($__internal_0_$__cuda_sm20_div_rn_f64_full) ;  /* 0x0000015c00887944 */ /* 0x000fea0003c00000 */
.L_x_11:
[----:B------:R-:W-:Y:S05]  /*1500*/  BSYNC.RECONVERGENT B6 ;  /* 0x0000000000067941 */ /* 0x000fea0003800200 */
.L_x_10:
[----:B------:R-:W-:Y:S01]  /*1510*/  DMUL R6, R4, R4 ;  /* 0x0000000404067228 */ /* 0x000fe20000000000 */
[----:B------:R-:W-:Y:S01]  /*1520*/  IMAD.MOV.U32 R8, RZ, RZ, -0x2449a4b7 ;  /* 0xdbb65b49ff087424 */ /* 0x000fe200078e00ff */
[----:B------:R-:W-:Y:S01]  /*1530*/  UMOV UR4, 0x2a25ff7e ;  /* 0x2a25ff7e00047882 */ /* 0x000fe20000000000 */
[----:B------:R-:W-:Y:S01]  /*1540*/  IMAD.MOV.U32 R9, RZ, RZ, 0x3f2d3b63 ;  /* 0x3f2d3b63ff097424 */ /* 0x000fe200078e00ff */
[----:B------:R-:W-:Y:S01]  /*1550*/  UMOV UR5, 0x3ef53e1d ;  /* 0x3ef53e1d00057882 */ /* 0x000fe20000000000 */
[----:B------:R-:W-:Y:S01]  /*1560*/  ISETP.NE.AND P3, PT, R18, RZ, PT ;  /* 0x000000ff1200720c */ /* 0x000fe20003f65270 */
[----:B------:R-:W0:Y:S01]  /*1570*/  F2F.F64.F32 R12, R2 ;  /* 0x00000002000c7310 */ /* 0x000e220000201800 */
[----:B------:R-:W-:Y:S01]  /*1580*/  ISETP.GE.AND P1, PT, R25, RZ, PT ;  /* 0x000000ff1900720c */ /* 0x000fe20003f26270 */
[----:B------:R-:W-:Y:S02]  /*1590*/  DSETP.NEU.AND P2, PT, R26, RZ, PT ;  /* 0x000000ff1a00722a */ /* 0x000fe40003f4d000 */
[----:B------:R-:W-:Y:S01]  /*15a0*/  DFMA R8, R6, -UR4, R8 ;  /* 0x8000000406087c2b */ /* 0x000fe20008000008 */
[----:B------:R-:W-:Y:S01]  /*15b0*/  UMOV UR4, 0x8dde082e ;  /* 0x8dde082e00047882 */ /* 0x000fe20000000000 */
[----:B------:R-:W-:-:S02]  /*15c0*/  UMOV UR5, 0x3f531278 ;  /* 0x3f53127800057882 */ /* 0x000fc40000000000 */
[----:B------:R-:W1:Y:S04]  /*15d0*/  F2F.F64.F32 R28, R17 ;  /* 0x00000011001c7310 */ /* 0x000e680000201800 */
[----:B------:R-:W-:Y:S01]  /*15e0*/  DFMA R8, R6, R8, -UR4 ;  /* 0x8000000406087e2b */ /* 0x000fe20008000008 */
[----:B------:R-:W-:Y:S01]  /*15f0*/  UMOV UR4, 0xc8249315 ;  /* 0xc824931500047882 */ /* 0x000fe20000000000 */
[----:B------:R-:W-:Y:S01]  /*1600*/  UMOV UR5, 0x3f6f9690 ;  /* 0x3f6f969000057882 */ /* 0x000fe20000000000 */
[----:B------:R-:W-:Y:S01]  /*1610*/  @P3 PLOP3.LUT P0, PT, P1, PT, PT, 0x80, 0x8 ;  /* 0x000000000008381c */ /* 0x000fe20000f0f070 */
[----:B------:R-:W-:Y:S02]  /*1620*/  @P3 IMAD.MOV.U32 R10, RZ, RZ, 0x54442d18 ;  /* 0x54442d18ff0a3424 */ /* 0x000fe400078e00ff */
[----:B------:R-:W-:-:S02]  /*1630*/  @P3 IMAD.MOV.U32 R11, RZ, RZ, 0x3ff921fb ;  /* 0x3ff921fbff0b3424 */ /* 0x000fc400078e00ff */
[----:B------:R-:W-:Y:S01]  /*1640*/  DFMA R8, R6, R8, UR4 ;  /* 0x0000000406087e2b */ /* 0x000fe20008000008 */
[----:B------:R-:W-:Y:S01]  /*1650*/  UMOV UR4, 0xabc7cf0d ;  /* 0xabc7cf0d00047882 */ /* 0x000fe20000000000 */
[----:B------:R-:W-:Y:S01]  /*1660*/  UMOV UR5, 0x3f82cf5a ;  /* 0x3f82cf5a00057882 */ /* 0x000fe20000000000 */
[----:B------:R-:W-:-:S05]  /*1670*/  @P2 IMAD.MOV.U32 R3, RZ, RZ, 0x7f3321d2 ;  /* 0x7f3321d2ff032424 */ /* 0x000fca00078e00ff */
        /* <DEDUP_REMOVED lines=44> */
[----:B------:R-:W-:Y:S02]  /*1940*/  UMOV UR5, 0x3ee4f8b5 ;  /* 0x3ee4f8b500057882 */ /* 0x000fe40000000000 */
[----:B0-----:R-:W-:Y:S02]  /*1950*/  DADD R26, R12, UR4 ;  /* 0x000000040c1a7e29 */ /* 0x001fe40008000000 */
[----:B-1----:R-:W-:Y:S02]  /*1960*/  DADD R28, R28, UR4 ;  /* 0x000000041c1c7e29 */ /* 0x002fe40008000000 */
[----:B------:R-:W-:Y:S01]  /*1970*/  DMUL R8, R6, R8 ;  /* 0x0000000806087228 */ /* 0x000fe20000000000 */
[----:B------:R-:W-:Y:S02]  /*1980*/  @!P3 IMAD.MOV.U32 R6, RZ, RZ, 0x54442d18 ;  /* 0x54442d18ff06b424 */ /* 0x000fe400078e00ff */
[----:B------:R-:W-:-:S05]  /*1990*/  @!P3 IMAD.MOV.U32 R7, RZ, RZ, 0x400921fb ;  /* 0x400921fbff07b424 */ /* 0x000fca00078e00ff */
[----:B------:R-:W-:-:S08]  /*19a0*/  DFMA R8, R8, R4, R4 ;  /* 0x000000040808722b */ /* 0x000fd00000000004 */
[----:B------:R-:W-:Y:S02]  /*19b0*/  @P3 DADD R4, -RZ, -R8 ;  /* 0x00000000ff043229 */ /* 0x000fe40000000908 */
[----:B------:R-:W-:-:S08]  /*19c0*/  @!P3 DADD R6, -R8, R6 ;  /* 0x000000000806b229 */ /* 0x000fd00000000106 */
[----:B------:R-:W-:Y:S02]  /*19d0*/  @P3 FSEL R4, R8, R4, !P0 ;  /* 0x0000000408043208 */ /* 0x000fe40004000000 */
[----:B------:R-:W-:Y:S02]  /*19e0*/  @P3 FSEL R5, R9, R5, !P0 ;  /* 0x0000000509053208 */ /* 0x000fe40004000000 */
[----:B------:R-:W-:Y:S01]  /*19f0*/  @!P3 PLOP3.LUT P0, PT, P1, PT, PT, 0x80, 0x8 ;  /* 0x000000000008b81c */ /* 0x000fe20000f0f070 */
[----:B------:R-:W-:Y:S02]  /*1a00*/  @P2 DSETP.NEU.AND P1, PT, |R24|, |R30|, PT ;  /* 0x4000001e1800222a */ /* 0x000fe40003f2d200 */
[----:B------:R-:W-:Y:S01]  /*1a10*/  DADD R24, |R30|, |R24| ;  /* 0x000000001e187229 */ /* 0x000fe20000000618 */
[----:B------:R-:W-:Y:S01]  /*1a20*/  @P2 FSEL R3, R3, 3.37028055040000000000e+12, !P0 ;  /* 0x54442d1803032808 */ /* 0x000fe20004000000 */
[----:B------:R-:W-:-:S06]  /*1a30*/  @P3 DADD R4, R4, R10 ;  /* 0x0000000004043229 */ /* 0x000fcc000000000a */
[----:B------:R-:W-:Y:S01]  /*1a40*/  @!P3 FSEL R5, R7, R9, !P0 ;  /* 0x000000090705b208 */ /* 0x000fe20004000000 */
[----:B------:R-:W-:Y:S01]  /*1a50*/  @P2 IMAD.MOV.U32 R9, RZ, RZ, 0x4002d97c ;  /* 0x4002d97cff092424 */ /* 0x000fe200078e00ff */
[----:B------:R-:W-:Y:S01]  /*1a60*/  @!P3 FSEL R4, R6, R8, !P0 ;  /* 0x000000080604b208 */ /* 0x000fe20004000000 */
[----:B------:R-:W-:-:S03]  /*1a70*/  DADD R6, |R26|, |R28| ;  /* 0x000000001a067229 */ /* 0x000fc6000000061c */
[----:B------:R-:W-:Y:S02]  /*1a80*/  @P2 FSEL R9, R9, 1.8213495016098022461, !P0 ;  /* 0x3fe921fb09092808 */ /* 0x000fe40004000000 */
[----:B------:R-:W-:Y:S01]  /*1a90*/  @P2 FSEL R0, R3, R4, !P1 ;  /* 0x0000000403002208 */ /* 0x000fe20004800000 */
[----:B------:R-:W-:Y:S01]  /*1aa0*/  FMUL R4, R2, R2 ;  /* 0x0000000202047220 */ /* 0x000fe20000400000 */
[----:B------:R-:W-:Y:S01]  /*1ab0*/  @P2 FSEL R9, R9, R5, !P1 ;  /* 0x0000000509092208 */ /* 0x000fe20004800000 */
[----:B------:R-:W-:Y:S01]  /*1ac0*/  DSETP.NAN.AND P1, PT, R6, R6, PT ;  /* 0x000000060600722a */ /* 0x000fe20003f28000 */
[----:B------:R-:W-:Y:S01]  /*1ad0*/  @!P2 FSEL R3, RZ, 2.1426990032196044922, P0 ;  /* 0x400921fbff03a808 */ /* 0x000fe20000000000 */
[----:B------:R-:W-:Y:S01]  /*1ae0*/  FFMA R4, R17, R17, R4 ;  /* 0x0000001111047223 */ /* 0x000fe20000000004 */
[----:B------:R-:W-:Y:S01]  /*1af0*/  @!P2 FSEL R2, RZ, 3.37028055040000000000e+12, P0 ;  /* 0x54442d18ff02a808 */ /* 0x000fe20000000000 */
[----:B------:R-:W-:Y:S01]  /*1b00*/  @P2 IMAD.MOV.U32 R3, RZ, RZ, R9 ;  /* 0x000000ffff032224 */ /* 0x000fe200078e0009 */
[----:B------:R-:W-:Y:S01]  /*1b10*/  DSETP.NAN.AND P0, PT, R24, R24, PT ;  /* 0x000000181800722a */ /* 0x000fe20003f08000 */
[----:B------:R-:W-:Y:S01]  /*1b20*/  @P2 IMAD.MOV.U32 R2, RZ, RZ, R0 ;  /* 0x000000ffff022224 */ /* 0x000fe200078e0000 */
[----:B------:R-:W-:Y:S01]  /*1b30*/  LOP3.LUT R5, R39, 0x80000000, R27, 0xb8, !PT ;  /* 0x8000000027057812 */ /* 0x000fe200078eb81b */
[----:B------:R-:W-:Y:S01]  /*1b40*/  VIADD R0, R4, 0xf3000000 ;  /* 0xf300000004007836 */ /* 0x000fe20000000000 */
[----:B------:R-:W-:-:S02]  /*1b50*/  LOP3.LUT R31, R3, 0x80000000, R31, 0xb8, !PT ;  /* 0x80000000031f7812 */ /* 0x000fc400078eb81f */
[----:B------:R-:W-:Y:S02]  /*1b60*/  FSEL R38, R6, R38, P1 ;  /* 0x0000002606267208 */ /* 0x000fe40000800000 */
[----:B------:R-:W-:Y:S02]  /*1b70*/  FSEL R39, R7, R5, P1 ;  /* 0x0000000507277208 */ /* 0x000fe40000800000 */
[----:B------:R-:W-:Y:S01]  /*1b80*/  FSEL R2, R24, R2, P0 ;  /* 0x0000000218027208 */ /* 0x000fe20000000000 */
[----:B------:R0:W1:Y:S01]  /*1b90*/  MUFU.RSQ R5, R4 ;  /* 0x0000000400057308 */ /* 0x0000620000001400 */
[----:B------:R-:W-:Y:S02]  /*1ba0*/  FSEL R3, R25, R31, P0 ;  /* 0x0000001f19037208 */ /* 0x000fe40000000000 */
[----:B------:R-:W-:-:S04]  /*1bb0*/  ISETP.GT.U32.AND P0, PT, R0, 0x727fffff, PT ;  /* 0x727fffff0000780c */ /* 0x000fc80003f04070 */
[----:B------:R-:W-:-:S10]  /*1bc0*/  DADD R2, R38, -R2 ;  /* 0x0000000026027229 */ /* 0x000fd40000000802 */
[----:B------:R0:W2:Y:S01]  /*1bd0*/  F2F.F32.F64 R2, R2 ;  /* 0x0000000200027310 */ /* 0x0000a20000301000 */
[----:B-1----:R-:W-:Y:S05]  /*1be0*/  @!P0 BRA `(.L_x_12) ;  /* 0x0000000000148947 */ /* 0x002fea0003800000 */
[----:B------:R-:W-:Y:S01]  /*1bf0*/  MOV R20, 0x1c20 ;  /* 0x00001c2000147802 */ /* 0x000fe20000000f00 */
[----:B------:R-:W-:-:S07]  /*1c00*/  IMAD.MOV.U32 R21, RZ, RZ, 0x0 ;  /* 0x00000000ff157424 */ /* 0x000fce00078e00ff */
[----:B0-2---:R-:W-:Y:S05]  /*1c10*/  CALL.REL.NOINC `($__internal_1_$__cuda_sm20_sqrt_rn_f32_slowpath) ;  /* 0x00000160001c7944 */ /* 0x005fea0003c00000 */
[----:B------:R-:W-:Y:S01]  /*1c20*/  IMAD.MOV.U32 R18, RZ, RZ, R4 ;  /* 0x000000ffff127224 */ /* 0x000fe200078e0004 */
[----:B------:R-:W-:Y:S06]  /*1c30*/  BRA `(.L_x_13) ;  /* 0x0000000000107947 */ /* 0x000fec0003800000 */
.L_x_12:
[----:B0-----:R-:W-:Y:S01]  /*1c40*/  FMUL.FTZ R3, R4, R5 ;  /* 0x0000000504037220 */ /* 0x001fe20000410000 */
[----:B------:R-:W-:-:S03]  /*1c50*/  FMUL.FTZ R5, R5, 0.5 ;  /* 0x3f00000005057820 */ /* 0x000fc60000410000 */
[----:B------:R-:W-:-:S04]  /*1c60*/  FFMA R4, -R3, R3, R4 ;  /* 0x0000000303047223 */ /* 0x000fc80000000104 */
[----:B------:R-:W-:-:S07]  /*1c70*/  FFMA R18, R4, R5, R3 ;  /* 0x0000000504127223 */ /* 0x000fce0000000003 */
.L_x_13:
[----:B------:R-:W0:Y:S01]  /*1c80*/  MUFU.RCP64H R5, 3.1415920257568359375 ;  /* 0x400921fb00057908 */ /* 0x000e220000001800 */
[----:B------:R-:W-:Y:S01]  /*1c90*/  MOV R8, 0x54442eea ;  /* 0x54442eea00087802 */ /* 0x000fe20000000f00 */
[----:B------:R-:W-:Y:S01]  /*1ca0*/  IMAD.MOV.U32 R9, RZ, RZ, 0x400921fb ;  /* 0x400921fbff097424 */ /* 0x000fe200078e00ff */
[----:B------:R-:W-:Y:S01]  /*1cb0*/  BSSY.RECONVERGENT B6, `(.L_x_14) ;  /* 0x0000017000067945 */ /* 0x000fe20003800200 */
[----:B------:R-:W-:-:S04]  /*1cc0*/  IMAD.MOV.U32 R4, RZ, RZ, 0x1 ;  /* 0x00000001ff047424 */ /* 0x000fc800078e00ff */
[----:B--2---:R-:W1:Y:S08]  /*1cd0*/  F2F.F64.F32 R2, R2 ;  /* 0x0000000200027310 */ /* 0x004e700000201800 */
[----:B------:R2:W3:Y:S01]  /*1ce0*/  F2F.F64.F32 R24, R18 ;  /* 0x0000001200187310 */ /* 0x0004e20000201800 */
[----:B0-----:R-:W-:Y:S01]  /*1cf0*/  DFMA R6, R4, -R8, 1 ;  /* 0x3ff000000406742b */ /* 0x001fe20000000808 */
[----:B-1----:R-:W-:-:S07]  /*1d00*/  FSETP.GEU.AND P1, PT, |R3|, 6.5827683646048100446e-37, PT ;  /* 0x036000000300780b */ /* 0x002fce0003f2e200 */
[----:B------:R-:W-:-:S08]  /*1d10*/  DFMA R6, R6, R6, R6 ;  /* 0x000000060606722b */ /* 0x000fd00000000006 */
[----:B------:R-:W-:-:S08]  /*1d20*/  DFMA R6, R4, R6, R4 ;  /* 0x000000060406722b */ /* 0x000fd00000000004 */
[----:B------:R-:W-:-:S08]  /*1d30*/  DFMA R4, R6, -R8, 1 ;  /* 0x3ff000000604742b */ /* 0x000fd00000000808 */
[----:B------:R-:W-:-:S08]  /*1d40*/  DFMA R4, R6, R4, R6 ;  /* 0x000000040604722b */ /* 0x000fd00000000006 */
[----:B------:R-:W-:-:S08]  /*1d50*/  DMUL R6, R2, R4 ;  /* 0x0000000402067228 */ /* 0x000fd00000000000 */
[----:B------:R-:W-:-:S08]  /*1d60*/  DFMA R8, R6, -R8, R2 ;  /* 0x800000080608722b */ /* 0x000fd00000000002 */
[----:B------:R-:W-:-:S10]  /*1d70*/  DFMA R4, R4, R8, R6 ;  /* 0x000000080404722b */ /* 0x000fd40000000006 */
[----:B------:R-:W-:-:S05]  /*1d80*/  FFMA R0, RZ, 2.1426990032196044922, R5 ;  /* 0x400921fbff007823 */ /* 0x000fca0000000005 */
[----:B------:R-:W-:-:S13]  /*1d90*/  FSETP.GT.AND P0, PT, |R0|, 1.469367938527859385e-39, PT ;  /* 0x001000000000780b */ /* 0x000fda0003f04200 */
[----:B--23--:R-:W-:Y:S05]  /*1da0*/  @P0 BRA P1, `(.L_x_15) ;  /* 0x00000000001c0947 */ /* 0x00cfea0000800000 */
[----:B------:R-:W-:Y:S01]  /*1db0*/  IMAD.MOV.U32 R4, RZ, RZ, R2 ;  /* 0x000000ffff047224 */ /* 0x000fe200078e0002 */
[----:B------:R-:W-:Y:S01]  /*1dc0*/  MOV R20, 0x1e20 ;  /* 0x00001e2000147802 */ /* 0x000fe20000000f00 */
[----:B------:R-:W-:Y:S02]  /*1dd0*/  IMAD.MOV.U32 R5, RZ, RZ, R3 ;  /* 0x000000ffff057224 */ /* 0x000fe400078e0003 */
[----:B------:R-:W-:Y:S02]  /*1de0*/  IMAD.MOV.U32 R6, RZ, RZ, 0x54442eea ;  /* 0x54442eeaff067424 */ /* 0x000fe400078e00ff */
[----:B------:R-:W-:Y:S02]  /*1df0*/  IMAD.MOV.U32 R7, RZ, RZ, 0x400921fb ;  /* 0x400921fbff077424 */ /* 0x000fe400078e00ff */
[----:B------:R-:W-:-:S07]  /*1e00*/  IMAD.MOV.U32 R21, RZ, RZ, 0x0 ;  /* 0x00000000ff157424 */ /* 0x000fce00078e00ff */
[----:B------:R-:W-:Y:S05]  /*1e10*/  CALL.REL.NOINC `($__internal_0_$__cuda_sm20_div_rn_f64_full) ;  /* 0x0000015400407944 */ /* 0x000fea0003c00000 */
.L_x_15:
[----:B------:R-:W-:Y:S05]  /*1e20*/  BSYNC.RECONVERGENT B6 ;  /* 0x0000000000067941 */ /* 0x000fea0003800200 */
.L_x_14:
[----:B------:R-:W-:Y:S01]  /*1e30*/  DMUL R2, RZ, R4 ;  /* 0x00000004ff027228 */ /* 0x000fe20000000000 */
[C---:B------:R-:W-:Y:S01]  /*1e40*/  IMAD.SHL.U32 R0, R5.reuse, 0x2, RZ ;  /* 0x0000000205007824 */ /* 0x040fe200078e00ff */
[----:B------:R-:W0:Y:S01]  /*1e50*/  LDCU.64 UR4, c[0x4][0x8] ;  /* 0x01000100ff0477ac */ /* 0x000e220008000a00 */
[----:B------:R-:W-:Y:S02]  /*1e60*/  VIADD R57, R5, 0x100000 ;  /* 0x0010000005397836 */ /* 0x000fe40000000000 */
[----:B------:R-:W-:Y:S01]  /*1e70*/  IMAD.MOV.U32 R56, RZ, RZ, R4 ;  /* 0x000000ffff387224 */ /* 0x000fe200078e0004 */
[----:B------:R-:W-:-:S04]  /*1e80*/  ISETP.GT.U32.AND P0, PT, R0, -0x79800000, PT ;  /* 0x868000000000780c */ /* 0x000fc80003f04070 */
[----:B------:R-:W-:Y:S02]  /*1e90*/  FSEL R59, R3, R5, P0 ;  /* 0x00000005033b7208 */ /* 0x000fe40000000000 */
[----:B------:R-:W-:-:S03]  /*1ea0*/  FSEL R20, R2, R4, P0 ;  /* 0x0000000402147208 */ /* 0x000fc60000000000 */
[----:B------:R-:W-:-:S04]  /*1eb0*/  VIADD R21, R59, 0x100000 ;  /* 0x001000003b157836 */ /* 0x000fc80000000000 */
[----:B------:R-:W1:Y:S02]  /*1ec0*/  F2I.S64.F64 R38, R20 ;  /* 0x0000001400267311 */ /* 0x000e640000301900 */
[----:B-1----:R-:W-:-:S04]  /*1ed0*/  VIADD R0, R38, 0x1 ;  /* 0x0000000126007836 */ /* 0x002fc80000000000 */
[----:B------:R-:W-:-:S05]  /*1ee0*/  IMAD.SHL.U32 R6, R0, 0x40, RZ ;  /* 0x0000004000067824 */ /* 0x000fca00078e00ff */
[----:B------:R-:W-:Y:S02]  /*1ef0*/  LOP3.LUT R52, R6, 0x40, RZ, 0xc0, !PT ;  /* 0x0000004006347812 */ /* 0x000fe400078ec0ff */
[----:B------:R-:W1:Y:S02]  /*1f00*/  F2I.S64.F64 R6, R56 ;  /* 0x0000003800067311 */ /* 0x000e640000301900 */
[----:B0-----:R-:W-:-:S05]  /*1f10*/  IADD3 R52, P0, PT, R52, UR4, RZ ;  /* 0x0000000434347c10 */ /* 0x001fca000ff1e0ff */
[----:B------:R-:W-:-:S05]  /*1f20*/  IMAD.X R53, RZ, RZ, UR5, P0 ;  /* 0x00000005ff357e24 */ /* 0x000fca00080e06ff */
[----:B------:R-:W2:Y:S01]  /*1f30*/  LDG.E.128.CONSTANT R40, desc[UR36][R52.64] ;  /* 0x0000002434287981 */ /* 0x000ea2000c1e9d00 */
[----:B-1----:R-:W-:-:S03]  /*1f40*/  IMAD.SHL.U32 R62, R6, 0x40, RZ ;  /* 0x00000040063e7824 */ /* 0x002fc600078e00ff */
[----:B------:R-:W3:Y:S02]  /*1f50*/  LDG.E.128.CONSTANT R32, desc[UR36][R52.64+0x10] ;  /* 0x0000102434207981 */ /* 0x000ee4000c1e9d00 */
[----:B------:R-:W-:Y:S02]  /*1f60*/  LOP3.LUT R62, R62, 0x40, RZ, 0xc0, !PT ;  /* 0x000000403e3e7812 */ /* 0x000fe400078ec0ff */
[----:B------:R0:W4:Y:S02]  /*1f70*/  LDG.E.128.CONSTANT R48, desc[UR36][R52.64+0x20] ;  /* 0x0000202434307981 */ /* 0x000124000c1e9d00 */
[----:B------:R-:W-:-:S05]  /*1f80*/  IADD3 R62, P0, PT, R62, UR4, RZ ;  /* 0x000000043e3e7c10 */ /* 0x000fca000ff1e0ff */
[----:B------:R-:W-:-:S05]  /*1f90*/  IMAD.X R63, RZ, RZ, UR5, P0 ;  /* 0x00000005ff3f7e24 */ /* 0x000fca00080e06ff */
[----:B------:R-:W5:Y:S04]  /*1fa0*/  LDG.E.128.CONSTANT R12, desc[UR36][R62.64] ;  /* 0x000000243e0c7981 */ /* 0x000f68000c1e9d00 */
[----:B------:R-:W4:Y:S04]  /*1fb0*/  LDG.E.128.CONSTANT R8, desc[UR36][R62.64+0x10] ;  /* 0x000010243e087981 */ /* 0x000f28000c1e9d00 */
[----:B------:R-:W4:Y:S01]  /*1fc0*/  LDG.E.128.CONSTANT R44, desc[UR36][R62.64+0x20] ;  /* 0x000020243e2c7981 */ /* 0x000f22000c1e9d00 */
[----:B------:R-:W1:Y:S01]  /*1fd0*/  FRND.F64 R30, R20 ;  /* 0x00000014001e7313 */ /* 0x000e620000301800 */
[----:B------:R-:W-:Y:S01]  /*1fe0*/  IMAD.MOV.U32 R58, RZ, RZ, R20 ;  /* 0x000000ffff3a7224 */ /* 0x000fe200078e0014 */
[----:B------:R-:W-:-:S06]  /*1ff0*/  UMOV UR4, 0x33145c07 ;  /* 0x33145c0700047882 */ /* 0x000fcc0000000000 */
[----:B------:R-:W0:Y:S01]  /*2000*/  FRND.F64 R56, R56 ;  /* 0x0000003800387313 */ /* 0x000e220000301800 */
[----:B------:R-:W-:Y:S01]  /*2010*/  UMOV UR5, 0x3ca1a626 ;  /* 0x3ca1a62600057882 */ /* 0x000fe20000000000 */
[----:B-1----:R-:W-:Y:S01]  /*2020*/  DFMA R30, R30, -0.5, R58 ;  /* 0xbfe000001e1e782b */ /* 0x002fe2000000003a */
[----:B------:R-:W-:Y:S01]  /*2030*/  LOP3.LUT R7, R38, 0x1, RZ, 0xc0, !PT ;  /* 0x0000000126077812 */ /* 0x000fe200078ec0ff */
[----:B------:R-:W-:-:S06]  /*2040*/  UMOV UR6, 0x54442d18 ;  /* 0x54442d1800067882 */ /* 0x000fcc0000000000 */
[----:B------:R-:W-:Y:S01]  /*2050*/  DMUL R38, R30, UR4 ;  /* 0x000000041e267c28 */ /* 0x000fe20008000000 */
[----:B------:R-:W-:Y:S01]  /*2060*/  UMOV UR7, 0x400921fb ;  /* 0x400921fb00077882 */ /* 0x000fe20000000000 */
[----:B0-----:R-:W-:Y:S01]  /*2070*/  DFMA R58, R56, -0.5, R4 ;  /* 0xbfe00000383a782b */ /* 0x001fe20000000004 */
[----:B------:R-:W-:-:S05]  /*2080*/  ISETP.NE.U32.AND P0, PT, R7, 0x1, PT ;  /* 0x000000010700780c */ /* 0x000fca0003f05070 */
[----:B------:R-:W-:Y:S01]  /*2090*/  DFMA R38, R30, UR6, R38 ;  /* 0x000000061e267c2b */ /* 0x000fe20008000026 */
[----:B------:R-:W-:Y:S01]  /*20a0*/  IMAD.MOV.U32 R7, RZ, RZ, 0x79785eba ;  /* 0x79785ebaff077424 */ /* 0x000fe200078e00ff */
[----:B------:R-:W-:Y:S01]  /*20b0*/  ISETP.NE.U32.AND.EX P0, PT, RZ, RZ, PT, P0 ;  /* 0x000000ffff00720c */ /* 0x000fe20003f05100 */
[----:B------:R-:W-:Y:S01]  /*20c0*/  IMAD.MOV.U32 R23, RZ, RZ, 0x3de5db65 ;  /* 0x3de5db65ff177424 */ /* 0x000fe200078e00ff */
[----:B------:R-:W-:Y:S02]  /*20d0*/  DMUL R52, R58, UR4 ;  /* 0x000000043a347c28 */ /* 0x000fe40008000000 */
[----:B------:R-:W-:Y:S02]  /*20e0*/  FSEL R30, -R7, 4.2945490664224492434e-19, !P0 ;  /* 0x20fd8164071e7808 */ /* 0x000fe40004000100 */
[----:B------:R-:W-:Y:S01]  /*20f0*/  DMUL R20, R38, R38 ;  /* 0x0000002626147228 */ /* 0x000fe20000000000 */
[----:B------:R-:W-:Y:S02]  /*2100*/  FSEL R31, R23, -0.082518599927425384521, !P0 ;  /* 0xbda8ff83171f7808 */ /* 0x000fe40004000000 */
[----:B------:R-:W-:Y:S01]  /*2110*/  LOP3.LUT R17, R6, 0x1, RZ, 0xc0, !PT ;  /* 0x0000000106117812 */ /* 0x000fe200078ec0ff */
[----:B------:R-:W-:-:S03]  /*2120*/  DFMA R52, R58, UR6, R52 ;  /* 0x000000063a347c2b */ /* 0x000fc60008000034 */
[----:B------:R-:W-:-:S04]  /*2130*/  ISETP.NE.U32.AND P1, PT, R17, 0x1, PT ;  /* 0x000000011100780c */ /* 0x000fc80003f25070 */
[----:B------:R-:W-:Y:S01]  /*2140*/  ISETP.NE.U32.AND.EX P1, PT, RZ, RZ, PT, P1 ;  /* 0x000000ffff00720c */ /* 0x000fe20003f25110 */
[----:B------:R-:W-:Y:S01]  /*2150*/  BSSY.RECONVERGENT B6, `(.L_x_16) ;  /* 0x0000038000067945 */ /* 0x000fe20003800200 */
[----:B--2---:R-:W-:Y:S02]  /*2160*/  DFMA R40, R20, R30, R40 ;  /* 0x0000001e1428722b */ /* 0x004fe40000000028 */
[----:B------:R-:W-:-:S06]  /*2170*/  DMUL R30, R52, R52 ;  /* 0x00000034341e7228 */ /* 0x000fcc0000000000 */
[----:B------:R-:W-:Y:S01]  /*2180*/  DFMA R40, R20, R40, R42 ;  /* 0x000000281428722b */ /* 0x000fe2000000002a */
[----:B------:R-:W-:Y:S02]  /*2190*/  FSEL R42, -R7, 4.2945490664224492434e-19, P1 ;  /* 0x20fd8164072a7808 */ /* 0x000fe40000800100 */
[----:B------:R-:W-:-:S05]  /*21a0*/  FSEL R43, R23, -0.082518599927425384521, P1 ;  /* 0xbda8ff83172b7808 */ /* 0x000fca0000800000 */
[----:B---3--:R-:W-:Y:S02]  /*21b0*/  DFMA R32, R20, R40, R32 ;  /* 0x000000281420722b */ /* 0x008fe40000000020 */
[----:B-----5:R-:W-:-:S06]  /*21c0*/  DFMA R12, R30, R42, R12 ;  /* 0x0000002a1e0c722b */ /* 0x020fcc000000000c */
[----:B------:R-:W-:Y:S02]  /*21d0*/  DFMA R32, R20, R32, R34 ;  /* 0x000000201420722b */ /* 0x000fe40000000022 */
[----:B------:R-:W-:-:S06]  /*21e0*/  DFMA R12, R30, R12, R14 ;  /* 0x0000000c1e0c722b */ /* 0x000fcc000000000e */
[----:B----4-:R-:W-:Y:S02]  /*21f0*/  DFMA R32, R20, R32, R48 ;  /* 0x000000201420722b */ /* 0x010fe40000000030 */
[----:B------:R-:W-:-:S06]  /*2200*/  DFMA R8, R30, R12, R8 ;  /* 0x0000000c1e08722b */ /* 0x000fcc0000000008 */
[----:B------:R-:W-:Y:S02]  /*2210*/  DFMA R32, R20, R32, R50 ;  /* 0x000000201420722b */ /* 0x000fe40000000032 */
[----:B------:R-:W-:-:S06]  /*2220*/  DFMA R8, R30, R8, R10 ;  /* 0x000000081e08722b */ /* 0x000fcc000000000a */
[----:B------:R-:W-:Y:S02]  /*2230*/  DFMA R38, R38, R32, R38 ;  /* 0x000000202626722b */ /* 0x000fe40000000026 */
[----:B------:R-:W-:Y:S02]  /*2240*/  DFMA R8, R30, R8, R44 ;  /* 0x000000081e08722b */ /* 0x000fe4000000002c */
[----:B------:R-:W-:-:S06]  /*2250*/  DFMA R20, R20, R32, 1 ;  /* 0x3ff000001414742b */ /* 0x000fcc0000000020 */
[----:B------:R-:W-:-:S04]  /*2260*/  DFMA R8, R30, R8, R46 ;  /* 0x000000081e08722b */ /* 0x000fc8000000002e */
[----:B------:R-:W-:Y:S02]  /*2270*/  FSEL R10, R38, R20, !P0 ;  /* 0x00000014260a7208 */ /* 0x000fe40004000000 */
[----:B------:R-:W-:Y:S02]  /*2280*/  FSEL R11, R39, R21, !P0 ;  /* 0x00000015270b7208 */ /* 0x000fe40004000000 */
[-C--:B------:R-:W-:Y:S02]  /*2290*/  DFMA R52, R52, R8.reuse, R52 ;  /* 0x000000083434722b */ /* 0x080fe40000000034 */
[----:B------:R-:W-:Y:S02]  /*22a0*/  DFMA R30, R30, R8, 1 ;  /* 0x3ff000001e1e742b */ /* 0x000fe40000000008 */
[----:B------:R-:W-:Y:S01]  /*22b0*/  DADD R8, RZ, -R10 ;  /* 0x00000000ff087229 */ /* 0x000fe2000000080a */
[----:B------:R-:W0:Y:S01]  /*22c0*/  FRND.F64.TRUNC R12, R4 ;  /* 0x00000004000c7313 */ /* 0x000e22000030d800 */
[----:B------:R-:W-:-:S06]  /*22d0*/  LOP3.LUT P0, RZ, R0, 0x2, RZ, 0xc0, !PT ;  /* 0x0000000200ff7812 */ /* 0x000fcc000780c0ff */
[----:B------:R-:W-:Y:S02]  /*22e0*/  FSEL R14, R30, R52, !P1 ;  /* 0x000000341e0e7208 */ /* 0x000fe40004800000 */
[----:B------:R-:W-:Y:S02]  /*22f0*/  FSEL R15, R31, R53, !P1 ;  /* 0x000000351f0f7208 */ /* 0x000fe40004800000 */
[----:B------:R-:W-:Y:S02]  /*2300*/  FSEL R8, R10, R8, !P0 ;  /* 0x000000080a087208 */ /* 0x000fe40004000000 */
[----:B------:R-:W-:Y:S02]  /*2310*/  FSEL R9, R11, R9, !P0 ;  /* 0x000000090b097208 */ /* 0x000fe40004000000 */
[----:B------:R-:W-:Y:S01]  /*2320*/  DADD R10, RZ, -R14 ;  /* 0x00000000ff0a7229 */ /* 0x000fe2000000080e */
[----:B------:R-:W-:Y:S01]  /*2330*/  LOP3.LUT P0, RZ, R6, 0x2, RZ, 0xc0, !PT ;  /* 0x0000000206ff7812 */ /* 0x000fe2000780c0ff */
[----:B0-----:R-:W-:Y:S01]  /*2340*/  DSETP.NEU.AND P1, PT, R4, R12, PT ;  /* 0x0000000c0400722a */ /* 0x001fe20003f2d000 */
[----:B------:R-:W-:Y:S01]  /*2350*/  FADD R0, -R19, R60 ;  /* 0x0000003c13007221 */ /* 0x000fe20000000100 */
[----:B------:R-:W-:-:S06]  /*2360*/  FADD R4, -R22, R55 ;  /* 0x0000003716047221 */ /* 0x000fcc0000000100 */
[----:B------:R-:W-:Y:S02]  /*2370*/  FSEL R7, R14, R10, !P0 ;  /* 0x0000000a0e077208 */ /* 0x000fe40004000000 */
[----:B------:R-:W-:Y:S01]  /*2380*/  FSEL R11, R15, R11, !P0 ;  /* 0x0000000b0f0b7208 */ /* 0x000fe20004000000 */
[----:B------:R-:W-:Y:S01]  /*2390*/  FMUL R5, R0, R0 ;  /* 0x0000000000057220 */ /* 0x000fe20000400000 */
[----:B------:R-:W-:Y:S02]  /*23a0*/  FSEL R2, R2, R7, !P1 ;  /* 0x0000000702027208 */ /* 0x000fe40004800000 */
[----:B------:R-:W-:Y:S01]  /*23b0*/  FSEL R3, R3, R11, !P1 ;  /* 0x0000000b03037208 */ /* 0x000fe20004800000 */
[----:B------:R-:W-:Y:S01]  /*23c0*/  FFMA R4, R4, R4, R5 ;  /* 0x0000000404047223 */ /* 0x000fe20000000005 */
[----:B------:R-:W-:-:S04]  /*23d0*/  DMUL R8, R24, R8 ;  /* 0x0000000818087228 */ /* 0x000fc80000000000 */
[----:B------:R-:W-:Y:S01]  /*23e0*/  DMUL R2, R24, R2 ;  /* 0x0000000218027228 */ /* 0x000fe20000000000 */
[----:B------:R-:W-:Y:S01]  /*23f0*/  VIADD R0, R4, 0xf3000000 ;  /* 0xf300000004007836 */ /* 0x000fe20000000000 */
[----:B------:R0:W1:Y:S04]  /*2400*/  F2F.F32.F64 R17, R8 ;  /* 0x0000000800117310 */ /* 0x0000680000301000 */
[----:B------:R-:W-:-:S04]  /*2410*/  ISETP.GT.U32.AND P0, PT, R0, 0x727fffff, PT ;  /* 0x727fffff0000780c */ /* 0x000fc80003f04070 */
[----:B------:R0:W2:Y:S08]  /*2420*/  MUFU.RSQ R5, R4 ;  /* 0x0000000400057308 */ /* 0x0000b00000001400 */
[----:B------:R0:W3:Y:S01]  /*2430*/  F2F.F32.F64 R2, R2 ;  /* 0x0000000200027310 */ /* 0x0000e20000301000 */
[----:B-1----:R-:W-:Y:S05]  /*2440*/  @!P0 BRA `(.L_x_17) ;  /* 0x0000000000108947 */ /* 0x002fea0003800000 */
[----:B------:R-:W-:Y:S01]  /*2450*/  MOV R20, 0x2480 ;  /* 0x0000248000147802 */ /* 0x000fe20000000f00 */
[----:B------:R-:W-:-:S07]  /*2460*/  IMAD.MOV.U32 R21, RZ, RZ, 0x0 ;  /* 0x00000000ff157424 */ /* 0x000fce00078e00ff */
[----:B0-23--:R-:W-:Y:S05]  /*2470*/  CALL.REL.NOINC `($__internal_1_$__cuda_sm20_sqrt_rn_f32_slowpath) ;  /* 0x0000015800047944 */ /* 0x00dfea0003c00000 */
[----:B------:R-:W-:Y:S05]  /*2480*/  BRA `(.L_x_18) ;  /* 0x0000000000107947 */ /* 0x000fea0003800000 */
.L_x_17:
[----:B0-2---:R-:W-:Y:S01]  /*2490*/  FMUL.FTZ R3, R4, R5 ;  /* 0x0000000504037220 */ /* 0x005fe20000410000 */
[----:B------:R-:W-:-:S03]  /*24a0*/  FMUL.FTZ R0, R5, 0.5 ;  /* 0x3f00000005007820 */ /* 0x000fc60000410000 */
[----:B------:R-:W-:-:S04]  /*24b0*/  FFMA R4, -R3, R3, R4 ;  /* 0x0000000303047223 */ /* 0x000fc80000000104 */
[----:B------:R-:W-:-:S07]  /*24c0*/  FFMA R4, R4, R0, R3 ;  /* 0x0000000004047223 */ /* 0x000fce0000000003 */
.L_x_18:
[----:B------:R-:W-:Y:S05]  /*24d0*/  BSYNC.RECONVERGENT B6 ;  /* 0x0000000000067941 */ /* 0x000fea0003800200 */
.L_x_16:
[----:B------:R-:W-:Y:S01]  /*24e0*/  IMAD.MOV.U32 R5, RZ, RZ, R17 ;  /* 0x000000ffff057224 */ /* 0x000fe200078e0011 */
[----:B------:R-:W-:Y:S01]  /*24f0*/  MOV R20, 0x2540 ;  /* 0x0000254000147802 */ /* 0x000fe20000000f00 */
[----:B------:R-:W-:Y:S02]  /*2500*/  IMAD.U32 R6, RZ, RZ, UR42 ;  /* 0x0000002aff067e24 */ /* 0x000fe4000f8e00ff */
[----:B------:R-:W-:Y:S02]  /*2510*/  IMAD.U32 R7, RZ, RZ, UR43 ;  /* 0x0000002bff077e24 */ /* 0x000fe4000f8e00ff */
[----:B------:R-:W-:-:S07]  /*2520*/  IMAD.MOV.U32 R21, RZ, RZ, 0x0 ;  /* 0x00000000ff157424 */ /* 0x000fce00078e00ff */
[----:B---3--:R-:W-:Y:S05]  /*2530*/  CALL.REL.NOINC `($_Z24calculateAllInterInfoV10P6PlayerP5PointP5nTypeiddb$_Z22CUDA_compute_motion_1dfffffffRf) ;  /* 0x0000013000107944 */ /* 0x008fea0003c00000 */
[----:B------:R-:W-:Y:S01]  /*2540*/  IMAD.MOV.U32 R5, RZ, RZ, R2 ;  /* 0x000000ffff057224 */ /* 0x000fe200078e0002 */
[----:B------:R-:W-:Y:S01]  /*2550*/  MOV R20, 0x25b0 ;  /* 0x000025b000147802 */ /* 0x000fe20000000f00 */
[----:B------:R-:W-:Y:S02]  /*2560*/  IMAD.MOV.U32 R4, RZ, RZ, RZ ;  /* 0x000000ffff047224 */ /* 0x000fe400078e00ff */
[----:B------:R-:W-:Y:S02]  /*2570*/  IMAD.U32 R6, RZ, RZ, UR38 ;  /* 0x00000026ff067e24 */ /* 0x000fe4000f8e00ff */
[----:B------:R-:W-:Y:S02]  /*2580*/  IMAD.U32 R7, RZ, RZ, UR39 ;  /* 0x00000027ff077e24 */ /* 0x000fe4000f8e00ff */
[----:B------:R-:W-:-:S07]  /*2590*/  IMAD.MOV.U32 R21, RZ, RZ, 0x0 ;  /* 0x00000000ff157424 */ /* 0x000fce00078e00ff */
[----:B------:R-:W-:Y:S05]  /*25a0*/  CALL.REL.NOINC `($_Z24calculateAllInterInfoV10P6PlayerP5PointP5nTypeiddb$_Z22CUDA_compute_motion_1dfffffffRf) ;  /* 0x0000012c00f47944 */ /* 0x000fea0003c00000 */
[----:B------:R-:W0:Y:S01]  /*25b0*/  LDC.64 R8, c[0x0][0x388] ;  /* 0x0000e200ff087b82 */ /* 0x000e220000000a00 */
[----:B------:R-:W2:Y:S04]  /*25c0*/  LDL R7, [UR40] ;  /* 0x00000028ff077983 */ /* 0x000ea80008100800 */
[----:B------:R-:W3:Y:S04]  /*25d0*/  LDL R10, [R1] ;  /* 0x00000000010a7983 */ /* 0x000ee80000100800 */
[----:B0-----:R-:W4:Y:S04]  /*25e0*/  LDG.E R6, desc[UR36][R8.64+0x4] ;  /* 0x0000042408067981 */ /* 0x001f28000c1e1900 */
[----:B------:R-:W5:Y:S01]  /*25f0*/  LDG.E R0, desc[UR36][R8.64] ;  /* 0x0000002408007981 */ /* 0x000f62000c1e1900 */
[----:B------:R-:W-:Y:S01]  /*2600*/  UMOV UR4, 0x88e368f1 ;  /* 0x88e368f100047882 */ /* 0x000fe20000000000 */
[----:B------:R-:W-:Y:S01]  /*2610*/  UMOV UR5, 0x3ee4f8b5 ;  /* 0x3ee4f8b500057882 */ /* 0x000fe20000000000 */
[----:B------:R-:W-:Y:S01]  /*2620*/  BSSY.RECONVERGENT B6, `(.L_x_19) ;  /* 0x0000020000067945 */ /* 0x000fe20003800200 */
[----:B--2---:R-:W0:Y:S01]  /*2630*/  F2F.F64.F32 R2, R7 ;  /* 0x0000000700027310 */ /* 0x004e220000201800 */
[----:B------:R-:W-:-:S02]  /*2640*/  FSETP.GT.AND P0, PT, R7, 50, PT ;  /* 0x424800000700780b */ /* 0x000fc40003f04000 */
[----:B---3--:R-:W-:-:S05]  /*2650*/  FSETP.GT.AND P1, PT, R10, 50, PT ;  /* 0x424800000a00780b */ /* 0x008fca0003f24000 */
[----:B------:R-:W1:Y:S01]  /*2660*/  F2F.F64.F32 R4, R10 ;  /* 0x0000000a00047310 */ /* 0x000e620000201800 */
[----:B0-----:R-:W-:-:S06]  /*2670*/  DSETP.GEU.AND P2, PT, R2, UR4, PT ;  /* 0x0000000402007e2a */ /* 0x001fcc000bf4e000 */
[----:B------:R-:W-:Y:S02]  /*2680*/  FSEL R7, R7, RZ, P2 ;  /* 0x000000ff07077208 */ /* 0x000fe40001000000 */
[----:B----4-:R-:W-:Y:S01]  /*2690*/  R2UR UR40, R6 ;  /* 0x00000000062872ca */ /* 0x010fe200000e0000 */
[----:B-1----:R-:W-:Y:S01]  /*26a0*/  DSETP.GEU.AND P3, PT, R4, UR4, PT ;  /* 0x0000000404007e2a */ /* 0x002fe2000bf6e000 */
[----:B------:R-:W-:Y:S02]  /*26b0*/  FSEL R7, R7, RZ, !P0 ;  /* 0x000000ff07077208 */ /* 0x000fe40004000000 */
[----:B-----5:R-:W-:-:S03]  /*26c0*/  R2UR UR42, R0 ;  /* 0x00000000002a72ca */ /* 0x020fc600000e0000 */
[----:B------:R-:W-:-:S04]  /*26d0*/  FSEL R10, R10, RZ, P3 ;  /* 0x000000ff0a0a7208 */ /* 0x000fc80001800000 */
[----:B------:R-:W-:Y:S02]  /*26e0*/  FSEL R10, R10, RZ, !P1 ;  /* 0x000000ff0a0a7208 */ /* 0x000fe40004800000 */
[----:B------:R-:W-:Y:S02]  /*26f0*/  FADD R2, R60, -UR40 ;  /* 0x800000283c027e21 */ /* 0x000fe40008000000 */
[----:B------:R-:W-:Y:S02]  /*2700*/  FSETP.GT.AND P0, PT, R7, R10, PT ;  /* 0x0000000a0700720b */ /* 0x000fe40003f04000 */
[----:B------:R-:W-:Y:S01]  /*2710*/  FADD R23, R55, -UR42 ;  /* 0x8000002a37177e21 */ /* 0x000fe20008000000 */
[----:B------:R-:W-:Y:S01]  /*2720*/  FMUL R4, R2, R2 ;  /* 0x0000000202047220 */ /* 0x000fe20000400000 */
[----:B------:R-:W-:-:S03]  /*2730*/  FSEL R53, R7, R10, P0 ;  /* 0x0000000a07357208 */ /* 0x000fc60000000000 */
[----:B------:R-:W-:-:S04]  /*2740*/  FFMA R4, R23, R23, R4 ;  /* 0x0000001717047223 */ /* 0x000fc80000000004 */
[----:B------:R-:W-:Y:S01]  /*2750*/  VIADD R0, R4, 0xf3000000 ;  /* 0xf300000004007836 */ /* 0x000fe20000000000 */
[----:B------:R0:W1:Y:S04]  /*2760*/  MUFU.RSQ R3, R4 ;  /* 0x0000000400037308 */ /* 0x0000680000001400 */
[----:B------:R-:W-:-:S13]  /*2770*/  ISETP.GT.U32.AND P1, PT, R0, 0x727fffff, PT ;  /* 0x727fffff0000780c */ /* 0x000fda0003f24070 */
[----:B01----:R-:W-:Y:S05]  /*2780*/  @!P1 BRA `(.L_x_20) ;  /* 0x0000000000149947 */ /* 0x003fea0003800000 */
[----:B------:R-:W-:Y:S01]  /*2790*/  MOV R20, 0x27c0 ;  /* 0x000027c000147802 */ /* 0x000fe20000000f00 */
[----:B------:R-:W-:-:S07]  /*27a0*/  IMAD.MOV.U32 R21, RZ, RZ, 0x0 ;  /* 0x00000000ff157424 */ /* 0x000fce00078e00ff */
[----:B------:R-:W-:Y:S05]  /*27b0*/  CALL.REL.NOINC `($__internal_1_$__cuda_sm20_sqrt_rn_f32_slowpath) ;  /* 0x0000015400347944 */ /* 0x000fea0003c00000 */
[----:B------:R-:W-:Y:S01]  /*27c0*/  IMAD.MOV.U32 R17, RZ, RZ, R4 ;  /* 0x000000ffff117224 */ /* 0x000fe200078e0004 */
[----:B------:R-:W-:Y:S06]  /*27d0*/  BRA `(.L_x_21) ;  /* 0x0000000000107947 */ /* 0x000fec0003800000 */
.L_x_20:
[----:B------:R-:W-:Y:S01]  /*27e0*/  FMUL.FTZ R17, R4, R3 ;  /* 0x0000000304117220 */ /* 0x000fe20000410000 */
[----:B------:R-:W-:-:S03]  /*27f0*/  FMUL.FTZ R0, R3, 0.5 ;  /* 0x3f00000003007820 */ /* 0x000fc60000410000 */
[----:B------:R-:W-:-:S04]  /*2800*/  FFMA R4, -R17, R17, R4 ;  /* 0x0000001111047223 */ /* 0x000fc80000000104 */
[----:B------:R-:W-:-:S07]  /*2810*/  FFMA R17, R4, R0, R17 ;  /* 0x0000000004117223 */ /* 0x000fce0000000011 */
.L_x_21:
[----:B------:R-:W-:Y:S05]  /*2820*/  BSYNC.RECONVERGENT B6 ;  /* 0x0000000000067941 */ /* 0x000fea0003800200 */
.L_x_19:
[CC--:B------:R-:W-:Y:S01]  /*2830*/  FSETP.GT.AND P0, PT, |R2|.reuse, |R23|.reuse, PT ;  /* 0x400000170200720b */ /* 0x0c0fe20003f04200 */
[----:B------:R-:W-:Y:S03]  /*2840*/  BSSY.RECONVERGENT B6, `(.L_x_22) ;  /* 0x0000011000067945 */ /* 0x000fe60003800200 */
[----:B------:R-:W-:Y:S02]  /*2850*/  FSEL R24, |R2|, |R23|, P0 ;  /* 0x4000001702187208 */ /* 0x000fe40000000200 */
[----:B------:R-:W-:Y:S02]  /*2860*/  FSEL R3, |R23|, |R2|, P0 ;  /* 0x4000000217037208 */ /* 0x000fe40000000200 */
[----:B------:R-:W0:Y:S01]  /*2870*/  MUFU.RCP R5, R24 ;  /* 0x0000001800057308 */ /* 0x000e220000001000 */
[----:B------:R-:W-:-:S07]  /*2880*/  P2R R25, PR, RZ, 0x1 ;  /* 0x00000001ff197803 */ /* 0x000fce0000000000 */
[----:B------:R-:W1:Y:S01]  /*2890*/  FCHK P0, R3, R24 ;  /* 0x0000001803007302 */ /* 0x000e620000000000 */
[----:B0-----:R-:W-:-:S04]  /*28a0*/  FFMA R0, -R24, R5, 1 ;  /* 0x3f80000018007423 */ /* 0x001fc80000000105 */
[----:B------:R-:W-:-:S04]  /*28b0*/  FFMA R0, R5, R0, R5 ;  /* 0x0000000005007223 */ /* 0x000fc80000000005 */
[----:B------:R-:W-:-:S04]  /*28c0*/  FFMA R5, R3, R0, RZ ;  /* 0x0000000003057223 */ /* 0x000fc800000000ff */
[----:B------:R-:W-:-:S04]  /*28d0*/  FFMA R4, -R24, R5, R3 ;  /* 0x0000000518047223 */ /* 0x000fc80000000103 */
[----:B------:R-:W-:Y:S01]  /*28e0*/  FFMA R4, R0, R4, R5 ;  /* 0x0000000400047223 */ /* 0x000fe20000000005 */
[----:B-1----:R-:W-:Y:S06]  /*28f0*/  @!P0 BRA `(.L_x_23) ;  /* 0x0000000000148947 */ /* 0x002fec0003800000 */
[----:B------:R-:W-:Y:S01]  /*2900*/  IMAD.MOV.U32 R4, RZ, RZ, R3 ;  /* 0x000000ffff047224 */ /* 0x000fe200078e0003 */
[----:B------:R-:W-:Y:S01]  /*2910*/  MOV R20, 0x2950 ;  /* 0x0000295000147802 */ /* 0x000fe20000000f00 */
[----:B------:R-:W-:Y:S02]  /*2920*/  IMAD.MOV.U32 R5, RZ, RZ, R24 ;  /* 0x000000ffff057224 */ /* 0x000fe400078e0018 */
[----:B------:R-:W-:-:S07]  /*2930*/  IMAD.MOV.U32 R21, RZ, RZ, 0x0 ;  /* 0x00000000ff157424 */ /* 0x000fce00078e00ff */
[----:B------:R-:W-:Y:S05]  /*2940*/  CALL.REL.NOINC `($__internal_2_$__cuda_sm3x_div_rn_noftz_f32_slowpath) ;  /* 0x00000154003c7944 */ /* 0x000fea0003c00000 */
.L_x_23:
[----:B------:R-:W-:Y:S05]  /*2950*/  BSYNC.RECONVERGENT B6 ;  /* 0x0000000000067941 */ /* 0x000fea0003800200 */
.L_x_22:
[----:B------:R-:W-:Y:S02]  /*2960*/  IMAD.MOV.U32 R3, RZ, RZ, 0x3b33710b ;  /* 0x3b33710bff037424 */ /* 0x000fe400078e00ff */
[----:B------:R-:W-:Y:S01]  /*2970*/  FMUL R0, R4, R4 ;  /* 0x0000000404007220 */ /* 0x000fe20000400000 */
[----:B------:R-:W0:Y:S01]  /*2980*/  LDCU.U8 UR4, c[0x0][0x3b0] ;  /* 0x00007600ff0477ac */ /* 0x000e220008000000 */
[----:B------:R-:W-:Y:S01]  /*2990*/  IMAD.MOV.U32 R6, RZ, RZ, 0x3f6ee581 ;  /* 0x3f6ee581ff067424 */ /* 0x000fe200078e00ff */
[----:B------:R-:W-:Y:S01]  /*29a0*/  ISETP.GE.AND P0, PT, R23, RZ, PT ;  /* 0x000000ff1700720c */ /* 0x000fe20003f06270 */
[C---:B------:R-:W-:Y:S01]  /*29b0*/  FFMA R3, R0.reuse, R3, -0.015681877732276916504 ;  /* 0xbc80774800037423 */ /* 0x040fe20000000003 */
[----:B------:R-:W-:Y:S01]  /*29c0*/  ISETP.NE.AND P1, PT, R25, RZ, PT ;  /* 0x000000ff1900720c */ /* 0x000fe20003f25270 */
[----:B------:R-:W-:Y:S01]  /*29d0*/  IMAD.MOV.U32 R7, RZ, RZ, 0x43c80000 ;  /* 0x43c80000ff077424 */ /* 0x000fe200078e00ff */
[C---:B------:R-:W-:Y:S01]  /*29e0*/  FSETP.NEU.AND P2, PT, |R23|.reuse, |R2|, PT ;  /* 0x400000021700720b */ /* 0x040fe20003f4d200 */
[C---:B------:R-:W-:Y:S01]  /*29f0*/  FFMA R3, R0.reuse, R3, 0.042200751602649688721 ;  /* 0x3d2cdab200037423 */ /* 0x040fe20000000003 */
[----:B------:R-:W-:Y:S01]  /*2a00*/  FADD R23, |R23|, |R2| ;  /* 0x4000000217177221 */ /* 0x000fe20000000200 */
[----:B------:R-:W-:Y:S02]  /*2a10*/  BSSY.RECONVERGENT B6, `(.L_x_24) ;  /* 0x0000026000067945 */ /* 0x000fe40003800200 */
[----:B------:R-:W-:-:S04]  /*2a20*/  FFMA R3, R0, R3, -0.074792981147766113281 ;  /* 0xbd992d1000037423 */ /* 0x000fc80000000003 */
[----:B------:R-:W-:Y:S01]  /*2a30*/  FFMA R3, R0, R3, 0.10640415549278259277 ;  /* 0x3dd9ea6c00037423 */ /* 0x000fe20000000003 */
[----:B0-----:R-:W-:-:S03]  /*2a40*/  UPRMT UR4, UR4, 0x8880, URZ ;  /* 0x0000888004047896 */ /* 0x001fc600080000ff */
[----:B------:R-:W-:-:S04]  /*2a50*/  FFMA R3, R0, R3, -0.14207722246646881104 ;  /* 0xbe117cb100037423 */ /* 0x000fc80000000003 */
[----:B------:R-:W-:Y:S01]  /*2a60*/  FFMA R3, R0, R3, 0.19993925094604492188 ;  /* 0x3e4cbce000037423 */ /* 0x000fe20000000003 */
[----:B------:R-:W-:-:S03]  /*2a70*/  ISETP.NE.AND P3, PT, RZ, UR4, PT ;  /* 0x00000004ff007c0c */ /* 0x000fc6000bf65270 */
[----:B------:R-:W-:-:S04]  /*2a80*/  FFMA R3, R0, R3, -0.33333197236061096191 ;  /* 0xbeaaaa7d00037423 */ /* 0x000fc80000000003 */
[----:B------:R-:W-:-:S04]  /*2a90*/  FMUL R3, R0, R3 ;  /* 0x0000000300037220 */ /* 0x000fc80000400000 */
[----:B------:R-:W-:Y:S01]  /*2aa0*/  FFMA R3, R3, R4, R4 ;  /* 0x0000000403037223 */ /* 0x000fe20000000004 */
[----:B------:R-:W-:-:S03]  /*2ab0*/  FSEL R4, R6, 1.8663789033889770508, P1 ;  /* 0x3feee58106047808 */ /* 0x000fc60000800000 */
[----:B------:R-:W-:-:S05]  /*2ac0*/  FFMA R0, R6, 1.6832555532455444336, -R3 ;  /* 0x3fd774eb06007823 */ /* 0x000fca0000000803 */
[-C--:B------:R-:W-:Y:S01]  /*2ad0*/  FSEL R5, R0, R3.reuse, P1 ;  /* 0x0000000300057208 */ /* 0x080fe20000800000 */
[----:B------:R-:W-:Y:S01]  /*2ae0*/  IMAD.MOV.U32 R0, RZ, RZ, 0x4016cbe4 ;  /* 0x4016cbe4ff007424 */ /* 0x000fe200078e00ff */
[----:B------:R-:W-:Y:S02]  /*2af0*/  FSEL R3, R3, -R3, P1 ;  /* 0x8000000303037208 */ /* 0x000fe40000800000 */
[----:B------:R-:W-:Y:S02]  /*2b00*/  FSETP.NEU.AND P1, PT, R24, RZ, PT ;  /* 0x000000ff1800720b */ /* 0x000fe40003f2d000 */
[----:B------:R-:W-:Y:S01]  /*2b10*/  FSEL R24, R7, 760, !P3 ;  /* 0x443e000007187808 */ /* 0x000fe20005800000 */
[----:B------:R-:W-:Y:S01]  /*2b20*/  @!P0 FFMA R5, R4, 1.6832555532455444336, R3 ;  /* 0x3fd774eb04058823 */ /* 0x000fe20000000003 */
[----:B------:R-:W-:-:S03]  /*2b30*/  @!P2 FSEL R5, R0, 0.78539818525314331055, !P0 ;  /* 0x3f490fdb0005a808 */ /* 0x000fc60004000000 */
[----:B------:R-:W-:-:S04]  /*2b40*/  FMUL R4, R24, R17 ;  /* 0x0000001118047220 */ /* 0x000fc80000400000 */
[----:B------:R-:W-:Y:S01]  /*2b50*/  VIADD R0, R4, 0xf3000000 ;  /* 0xf300000004007836 */ /* 0x000fe20000000000 */
[----:B------:R0:W1:Y:S01]  /*2b60*/  MUFU.RSQ R7, R4 ;  /* 0x0000000400077308 */ /* 0x0000620000001400 */
[----:B------:R-:W-:Y:S02]  /*2b70*/  @!P1 FSEL R5, RZ, 3.1415927410125732422, P0 ;  /* 0x40490fdbff059808 */ /* 0x000fe40000000000 */
[----:B------:R-:W-:Y:S02]  /*2b80*/  FSETP.NAN.AND P0, PT, R23, R23, PT ;  /* 0x000000171700720b */ /* 0x000fe40003f08000 */
[----:B------:R-:W-:Y:S02]  /*2b90*/  ISETP.GT.U32.AND P1, PT, R0, 0x727fffff, PT ;  /* 0x727fffff0000780c */ /* 0x000fe40003f24070 */
[----:B------:R-:W-:-:S04]  /*2ba0*/  LOP3.LUT R30, R5, 0x80000000, R2, 0xb8, !PT ;  /* 0x80000000051e7812 */ /* 0x000fc800078eb802 */
[----:B------:R-:W-:Y:S01]  /*2bb0*/  FSEL R30, R23, R30, P0 ;  /* 0x0000001e171e7208 */ /* 0x000fe20000000000 */
[----:B------:R-:W-:-:S06]  /*2bc0*/  FADD R23, RZ, R53 ;  /* 0x00000035ff177221 */ /* 0x000fcc0000000000 */
[----:B01----:R-:W-:Y:S05]  /*2bd0*/  @!P1 BRA `(.L_x_25) ;  /* 0x0000000000149947 */ /* 0x003fea0003800000 */
[----:B------:R-:W-:Y:S01]  /*2be0*/  MOV R20, 0x2c10 ;  /* 0x00002c1000147802 */ /* 0x000fe20000000f00 */
[----:B------:R-:W-:-:S07]  /*2bf0*/  IMAD.MOV.U32 R21, RZ, RZ, 0x0 ;  /* 0x00000000ff157424 */ /* 0x000fce00078e00ff */
[----:B------:R-:W-:Y:S05]  /*2c00*/  CALL.REL.NOINC `($__internal_1_$__cuda_sm20_sqrt_rn_f32_slowpath) ;  /* 0x0000015000207944 */ /* 0x000fea0003c00000 */
[----:B------:R-:W-:Y:S01]  /*2c10*/  IMAD.MOV.U32 R2, RZ, RZ, R4 ;  /* 0x000000ffff027224 */ /* 0x000fe200078e0004 */
[----:B------:R-:W-:Y:S06]  /*2c20*/  BRA `(.L_x_26) ;  /* 0x0000000000107947 */ /* 0x000fec0003800000 */
.L_x_25:
[----:B------:R-:W-:Y:S01]  /*2c30*/  FMUL.FTZ R3, R4, R7 ;  /* 0x0000000704037220 */ /* 0x000fe20000410000 */
[----:B------:R-:W-:-:S03]  /*2c40*/  FMUL.FTZ R0, R7, 0.5 ;  /* 0x3f00000007007820 */ /* 0x000fc60000410000 */
[----:B------:R-:W-:-:S04]  /*2c50*/  FFMA R2, -R3, R3, R4 ;  /* 0x0000000303027223 */ /* 0x000fc80000000104 */
[----:B------:R-:W-:-:S07]  /*2c60*/  FFMA R2, R2, R0, R3 ;  /* 0x0000000002027223 */ /* 0x000fce0000000003 */
.L_x_26:
[----:B------:R-:W-:Y:S05]  /*2c70*/  BSYNC.RECONVERGENT B6 ;  /* 0x0000000000067941 */ /* 0x000fea0003800200 */
.L_x_24:
[----:B------:R-:W0:Y:S01]  /*2c80*/  F2F.F64.F32 R6, R23 ;  /* 0x0000001700067310 */ /* 0x000e220000201800 */
[----:B------:R-:W-:Y:S01]  /*2c90*/  IMAD.MOV.U32 R10, RZ, RZ, 0x1 ;  /* 0x00000001ff0a7424 */ /* 0x000fe200078e00ff */
[----:B------:R-:W-:Y:S06]  /*2ca0*/  BSSY.RECONVERGENT B6, `(.L_x_27) ;  /* 0x0000018000067945 */ /* 0x000fec0003800200 */
[----:B------:R-:W1:Y:S08]  /*2cb0*/  F2F.F64.F32 R24, R24 ;  /* 0x0000001800187310 */ /* 0x000e700000201800 */
[----:B0-----:R-:W0:Y:S08]  /*2cc0*/  MUFU.RCP64H R11, R7 ;  /* 0x00000007000b7308 */ /* 0x001e300000001800 */
[----:B------:R-:W2:Y:S01]  /*2cd0*/  F2F.F64.F32 R8, R17 ;  /* 0x0000001100087310 */ /* 0x000ea20000201800 */
[----:B0-----:R-:W-:-:S08]  /*2ce0*/  DFMA R4, -R6, R10, 1 ;  /* 0x3ff000000604742b */ /* 0x001fd0000000010a */
[----:B------:R-:W-:Y:S02]  /*2cf0*/  DFMA R12, R4, R4, R4 ;  /* 0x00000004040c722b */ /* 0x000fe40000000004 */
[----:B-1----:R-:W-:-:S06]  /*2d00*/  DMUL R4, R24, 0.5 ;  /* 0x3fe0000018047828 */ /* 0x002fcc0000000000 */
[----:B------:R-:W-:Y:S02]  /*2d10*/  DFMA R12, R10, R12, R10 ;  /* 0x0000000c0a0c722b */ /* 0x000fe4000000000a */
[----:B------:R-:W-:-:S06]  /*2d20*/  DMUL R4, R4, R6 ;  /* 0x0000000604047228 */ /* 0x000fcc0000000000 */
[C---:B------:R-:W-:Y:S02]  /*2d30*/  DFMA R10, -R6.reuse, R12, 1 ;  /* 0x3ff00000060a742b */ /* 0x040fe4000000010c */
[----:B--2---:R-:W-:-:S06]  /*2d40*/  DFMA R8, R6, R4, R8 ;  /* 0x000000040608722b */ /* 0x004fcc0000000008 */
[----:B------:R-:W-:-:S04]  /*2d50*/  DFMA R10, R12, R10, R12 ;  /* 0x0000000a0c0a722b */ /* 0x000fc8000000000c */
[----:B------:R-:W-:-:S04]  /*2d60*/  FSETP.GEU.AND P1, PT, |R9|, 6.5827683646048100446e-37, PT ;  /* 0x036000000900780b */ /* 0x000fc80003f2e200 */
[----:B------:R-:W-:-:S08]  /*2d70*/  DMUL R4, R8, R10 ;  /* 0x0000000a08047228 */ /* 0x000fd00000000000 */
[----:B------:R-:W-:-:S08]  /*2d80*/  DFMA R12, -R6, R4, R8 ;  /* 0x00000004060c722b */ /* 0x000fd00000000108 */
[----:B------:R-:W-:-:S10]  /*2d90*/  DFMA R4, R10, R12, R4 ;  /* 0x0000000c0a04722b */ /* 0x000fd40000000004 */
[----:B------:R-:W-:-:S05]  /*2da0*/  FFMA R0, RZ, R7, R5 ;  /* 0x00000007ff007223 */ /* 0x000fca0000000005 */
[----:B------:R-:W-:-:S13]  /*2db0*/  FSETP.GT.AND P0, PT, |R0|, 1.469367938527859385e-39, PT ;  /* 0x001000000000780b */ /* 0x000fda0003f04200 */
[----:B------:R-:W-:Y:S05]  /*2dc0*/  @P0 BRA P1, `(.L_x_28) ;  /* 0x0000000000140947 */ /* 0x000fea0000800000 */
[----:B------:R-:W-:Y:S01]  /*2dd0*/  IMAD.MOV.U32 R4, RZ, RZ, R8 ;  /* 0x000000ffff047224 */ /* 0x000fe200078e0008 */
[----:B------:R-:W-:Y:S01]  /*2de0*/  MOV R20, 0x2e20 ;  /* 0x00002e2000147802 */ /* 0x000fe20000000f00 */
[----:B------:R-:W-:Y:S02]  /*2df0*/  IMAD.MOV.U32 R5, RZ, RZ, R9 ;  /* 0x000000ffff057224 */ /* 0x000fe400078e0009 */
[----:B------:R-:W-:-:S07]  /*2e00*/  IMAD.MOV.U32 R21, RZ, RZ, 0x0 ;  /* 0x00000000ff157424 */ /* 0x000fce00078e00ff */
[----:B------:R-:W-:Y:S05]  /*2e10*/  CALL.REL.NOINC `($__internal_0_$__cuda_sm20_div_rn_f64_full) ;  /* 0x0000014400407944 */ /* 0x000fea0003c00000 */
.L_x_28:
[----:B------:R-:W-:Y:S05]  /*2e20*/  BSYNC.RECONVERGENT B6 ;  /* 0x0000000000067941 */ /* 0x000fea0003800200 */
.L_x_27:
[----:B------:R-:W0:Y:S01]  /*2e30*/  F2F.F64.F32 R2, R2 ;  /* 0x0000000200027310 */ /* 0x000e220000201800 */
[----:B------:R-:W-:Y:S01]  /*2e40*/  IMAD.MOV.U32 R12, RZ, RZ, -0x49249249 ;  /* 0xb6db6db7ff0c7424 */ /* 0x000fe200078e00ff */
[----:B------:R-:W-:Y:S01]  /*2e50*/  MOV R7, R5 ;  /* 0x0000000500077202 */ /* 0x000fe20000000f00 */
[----:B------:R-:W-:Y:S01]  /*2e60*/  IMAD.MOV.U32 R13, RZ, RZ, 0x3fe6db6d ;  /* 0x3fe6db6dff0d7424 */ /* 0x000fe200078e00ff */
[----:B------:R-:W-:Y:S01]  /*2e70*/  BSSY.RECONVERGENT B6, `(.L_x_29) ;  /* 0x000001e000067945 */ /* 0x000fe20003800200 */
[----:B------:R-:W-:-:S03]  /*2e80*/  IMAD.MOV.U32 R8, RZ, RZ, 0x1 ;  /* 0x00000001ff087424 */ /* 0x000fc600078e00ff */
[----:B------:R-:W1:Y:S01]  /*2e90*/  MUFU.RCP64H R9, 0.71428537368774414062 ;  /* 0x3fe6db6d00097908 */ /* 0x000e620000001800 */
[----:B0-----:R-:W-:Y:S01]  /*2ea0*/  DSETP.MAX.AND P0, P1, R2, R4, PT ;  /* 0x000000040200722a */ /* 0x001fe2000390f000 */
[----:B------:R-:W-:-:S05]  /*2eb0*/  IMAD.MOV.U32 R0, RZ, RZ, R3 ;  /* 0x000000ffff007224 */ /* 0x000fca00078e0003 */
[----:B------:R-:W-:Y:S02]  /*2ec0*/  FSEL R15, R0, R7, P0 ;  /* 0x00000007000f7208 */ /* 0x000fe40000000000 */
[----:B------:R-:W-:Y:S01]  /*2ed0*/  SEL R6, R2, R4, P0 ;  /* 0x0000000402067207 */ /* 0x000fe20000000000 */
[----:B-1----:R-:W-:-:S05]  /*2ee0*/  DFMA R10, R8, -R12, 1 ;  /* 0x3ff00000080a742b */ /* 0x002fca000000080c */
[----:B------:R-:W-:-:S03]  /*2ef0*/  @P1 LOP3.LUT R15, R7, 0x80000, RZ, 0xfc, !PT ;  /* 0x00080000070f1812 */ /* 0x000fc600078efcff */
[----:B------:R-:W-:Y:S02]  /*2f00*/  DFMA R10, R10, R10, R10 ;  /* 0x0000000a0a0a722b */ /* 0x000fe4000000000a */
[----:B------:R-:W-:-:S04]  /*2f10*/  IMAD.MOV.U32 R7, RZ, RZ, R15 ;  /* 0x000000ffff077224 */ /* 0x000fc800078e000f */
[----:B------:R-:W0:Y:S02]  /*2f20*/  F2F.F32.F64 R2, R6 ;  /* 0x0000000600027310 */ /* 0x000e240000301000 */
[----:B------:R-:W-:-:S08]  /*2f30*/  DFMA R10, R8, R10, R8 ;  /* 0x0000000a080a722b */ /* 0x000fd00000000008 */
[C---:B------:R-:W-:Y:S01]  /*2f40*/  DFMA R4, R10.reuse, -R12, 1 ;  /* 0x3ff000000a04742b */ /* 0x040fe2000000080c */
[----:B0-----:R-:W0:Y:S07]  /*2f50*/  F2F.F64.F32 R2, R2 ;  /* 0x0000000200027310 */ /* 0x001e2e0000201800 */
[----:B------:R-:W-:-:S08]  /*2f60*/  DFMA R4, R10, R4, R10 ;  /* 0x000000040a04722b */ /* 0x000fd0000000000a */
[----:B0-----:R-:W-:Y:S01]  /*2f70*/  DMUL R8, R2, R4 ;  /* 0x0000000402087228 */ /* 0x001fe20000000000 */
[----:B------:R-:W-:-:S07]  /*2f80*/  FSETP.GEU.AND P1, PT, |R3|, 6.5827683646048100446e-37, PT ;  /* 0x036000000300780b */ /* 0x000fce0003f2e200 */
[----:B------:R-:W-:-:S08]  /*2f90*/  DFMA R10, R8, -R12, R2 ;  /* 0x8000000c080a722b */ /* 0x000fd00000000002 */
[----:B------:R-:W-:-:S10]  /*2fa0*/  DFMA R4, R4, R10, R8 ;  /* 0x0000000a0404722b */ /* 0x000fd40000000008 */
[----:B------:R-:W-:-:S05]  /*2fb0*/  FFMA R0, RZ, 1.8035713434219360352, R5 ;  /* 0x3fe6db6dff007823 */ /* 0x000fca0000000005 */
[----:B------:R-:W-:-:S13]  /*2fc0*/  FSETP.GT.AND P0, PT, |R0|, 1.469367938527859385e-39, PT ;  /* 0x001000000000780b */ /* 0x000fda0003f04200 */
[----:B------:R-:W-:Y:S05]  /*2fd0*/  @P0 BRA P1, `(.L_x_30) ;  /* 0x00000000001c0947 */ /* 0x000fea0000800000 */
[----:B------:R-:W-:Y:S01]  /*2fe0*/  IMAD.MOV.U32 R4, RZ, RZ, R2 ;  /* 0x000000ffff047224 */ /* 0x000fe200078e0002 */
[----:B------:R-:W-:Y:S01]  /*2ff0*/  MOV R20, 0x3050 ;  /* 0x0000305000147802 */ /* 0x000fe20000000f00 */
[----:B------:R-:W-:Y:S02]  /*3000*/  IMAD.MOV.U32 R5, RZ, RZ, R3 ;  /* 0x000000ffff057224 */ /* 0x000fe400078e0003 */
[----:B------:R-:W-:Y:S02]  /*3010*/  IMAD.MOV.U32 R6, RZ, RZ, -0x49249249 ;  /* 0xb6db6db7ff067424 */ /* 0x000fe400078e00ff */
[----:B------:R-:W-:Y:S02]  /*3020*/  IMAD.MOV.U32 R7, RZ, RZ, 0x3fe6db6d ;  /* 0x3fe6db6dff077424 */ /* 0x000fe400078e00ff */
[----:B------:R-:W-:-:S07]  /*3030*/  IMAD.MOV.U32 R21, RZ, RZ, 0x0 ;  /* 0x00000000ff157424 */ /* 0x000fce00078e00ff */
[----:B------:R-:W-:Y:S05]  /*3040*/  CALL.REL.NOINC `($__internal_0_$__cuda_sm20_div_rn_f64_full) ;  /* 0x0000014000b47944 */ /* 0x000fea0003c00000 */
.L_x_30:
[----:B------:R-:W-:Y:S05]  /*3050*/  BSYNC.RECONVERGENT B6 ;  /* 0x0000000000067941 */ /* 0x000fea0003800200 */
.L_x_29:
[----:B------:R-:W2:Y:S01]  /*3060*/  LDG.E.U8 R36, desc[UR36][R36.64+0x10] ;  /* 0x0000102424247981 */ /* 0x000ea2000c1e1100 */
[----:B------:R-:W0:Y:S01]  /*3070*/  F2F.F32.F64 R47, R4 ;  /* 0x00000004002f7310 */ /* 0x000e220000301000 */
[----:B------:R-:W-:Y:S01]  /*3080*/  BSSY.RECONVERGENT B6, `(.L_x_31) ;  /* 0x00003f2000067945 */ /* 0x000fe20003800200 */
[----:B------:R-:W-:Y:S01]  /*3090*/  VIADD R2, R1, 0x4 ;  /* 0x0000000401027836 */ /* 0x000fe20000000000 */
[----:B0-----:R-:W-:-:S04]  /*30a0*/  FSETP.GT.AND P0, PT, R47, 5000, PT ;  /* 0x459c40002f00780b */ /* 0x001fc80003f04000 */
[----:B--2---:R-:W-:-:S13]  /*30b0*/  ISETP.EQ.OR P0, PT, R36, RZ, !P0 ;  /* 0x000000ff2400720c */ /* 0x004fda0004702670 */
[----:B------:R-:W-:Y:S05]  /*30c0*/  @P0 BRA `(.L_x_32) ;  /* 0x0000003c00b40947 */ /* 0x000fea0003800000 */
[C---:B------:R-:W-:Y:S01]  /*30d0*/  FMUL R0, R30.reuse, 0.63661974668502807617 ;  /* 0x3f22f9831e007820 */ /* 0x040fe20000400000 */
[----:B------:R-:W-:Y:S01]  /*30e0*/  FSETP.GE.AND P0, PT, |R30|, 105615, PT ;  /* 0x47ce47801e00780b */ /* 0x000fe20003f06200 */
[----:B------:R-:W-:Y:S04]  /*30f0*/  BSSY.RECONVERGENT B0, `(.L_x_33) ;  /* 0x0000040000007945 */ /* 0x000fe80003800200 */
[----:B------:R-:W0:Y:S02]  /*3100*/  F2I.NTZ R0, R0 ;  /* 0x0000000000007305 */ /* 0x000e240000203100 */
[----:B0-----:R-:W-:Y:S01]  /*3110*/  I2FP.F32.S32 R3, R0 ;  /* 0x0000000000037245 */ /* 0x001fe20000201400 */
[----:B------:R-:W-:-:S04]  /*3120*/  IMAD.MOV.U32 R10, RZ, RZ, R0 ;  /* 0x000000ffff0a7224 */ /* 0x000fc800078e0000 */
[----:B------:R-:W-:-:S04]  /*3130*/  FFMA R4, R3, -1.5707962512969970703, R30 ;  /* 0xbfc90fda03047823 */ /* 0x000fc8000000001e */
[----:B------:R-:W-:-:S04]  /*3140*/  FFMA R4, R3, -7.5497894158615963534e-08, R4 ;  /* 0xb3a2216803047823 */ /* 0x000fc80000000004 */
[----:B------:R-:W-:-:S04]  /*3150*/  FFMA R11, R3, -5.3903029534742383927e-15, R4 ;  /* 0xa7c234c5030b7823 */ /* 0x000fc80000000004 */
[----:B------:R-:W-:Y:S01]  /*3160*/  IMAD.MOV.U32 R3, RZ, RZ, R11 ;  /* 0x000000ffff037224 */ /* 0x000fe200078e000b */
[----:B------:R-:W-:Y:S06]  /*3170*/  @!P0 BRA `(.L_x_34) ;  /* 0x0000000000dc8947 */ /* 0x000fec0003800000 */
[----:B------:R-:W-:-:S13]  /*3180*/  FSETP.NEU.AND P0, PT, |R30|, +INF , PT ;  /* 0x7f8000001e00780b */ /* 0x000fda0003f0d200 */
[----:B------:R-:W-:Y:S01]  /*3190*/  @!P0 FMUL R3, RZ, R30 ;  /* 0x0000001eff038220 */ /* 0x000fe20000400000 */
[----:B------:R-:W-:Y:S01]  /*31a0*/  @!P0 IMAD.MOV.U32 R0, RZ, RZ, RZ ;  /* 0x000000ffff008224 */ /* 0x000fe200078e00ff */
[----:B------:R-:W-:Y:S06]  /*31b0*/  @!P0 BRA `(.L_x_34) ;  /* 0x0000000000cc8947 */ /* 0x000fec0003800000 */
[----:B------:R-:W-:Y:S01]  /*31c0*/  IMAD.SHL.U32 R0, R30, 0x100, RZ ;  /* 0x000001001e007824 */ /* 0x000fe200078e00ff */
[----:B------:R-:W0:Y:S01]  /*31d0*/  LDCU.64 UR6, c[0x4][URZ] ;  /* 0x01000000ff0677ac */ /* 0x000e220008000a00 */
[----:B------:R-:W-:Y:S02]  /*31e0*/  IMAD.MOV.U32 R6, RZ, RZ, RZ ;  /* 0x000000ffff067224 */ /* 0x000fe400078e00ff */
[----:B------:R-:W-:Y:S01]  /*31f0*/  IMAD.MOV.U32 R3, RZ, RZ, R2 ;  /* 0x000000ffff037224 */ /* 0x000fe200078e0002 */
[----:B------:R-:W-:Y:S01]  /*3200*/  LOP3.LUT R7, R0, 0x80000000, RZ, 0xfc, !PT ;  /* 0x8000000000077812 */ /* 0x000fe200078efcff */
[----:B------:R-:W-:Y:S01]  /*3210*/  UMOV UR5, URZ ;  /* 0x000000ff00057c82 */ /* 0x000fe20008000000 */
[----:B------:R-:W-:-:S05]  /*3220*/  UMOV UR4, URZ ;  /* 0x000000ff00047c82 */ /* 0x000fca0008000000 */
.L_x_35:
[----:B0-----:R-:W-:Y:S02]  /*3230*/  IMAD.U32 R8, RZ, RZ, UR6 ;  /* 0x00000006ff087e24 */ /* 0x001fe4000f8e00ff */
[----:B------:R-:W-:-:S05]  /*3240*/  IMAD.U32 R9, RZ, RZ, UR7 ;  /* 0x00000007ff097e24 */ /* 0x000fca000f8e00ff */
[----:B------:R-:W2:Y:S01]  /*3250*/  LDG.E.CONSTANT R4, desc[UR36][R8.64] ;  /* 0x0000002408047981 */ /* 0x000ea2000c1e9900 */
[----:B------:R-:W-:Y:S02]  /*3260*/  UIADD3 UR6, UP0, UPT, UR6, 0x4, URZ ;  /* 0x0000000406067890 */ /* 0x000fe4000ff1e0ff */
[----:B------:R-:W-:Y:S02]  /*3270*/  UIADD3 UR4, UPT, UPT, UR4, 0x1, URZ ;  /* 0x0000000104047890 */ /* 0x000fe4000fffe0ff */
[----:B------:R-:W-:Y:S02]  /*3280*/  UIADD3.X UR7, UPT, UPT, URZ, UR7, URZ, UP0, !UPT ;  /* 0x00000007ff077290 */ /* 0x000fe400087fe4ff */
[----:B------:R-:W-:Y:S01]  /*3290*/  UISETP.NE.AND UP0, UPT, UR4, 0x6, UPT ;  /* 0x000000060400788c */ /* 0x000fe2000bf05270 */
[----:B--2---:R-:W-:-:S03]  /*32a0*/  IMAD.WIDE.U32 R4, R4, R7, RZ ;  /* 0x0000000704047225 */ /* 0x004fc600078e00ff */
[----:B------:R-:W-:-:S04]  /*32b0*/  IADD3 R0, P0, PT, R4, R6, RZ ;  /* 0x0000000604007210 */ /* 0x000fc80007f1e0ff */
[----:B------:R-:W-:Y:S01]  /*32c0*/  IADD3.X R6, PT, PT, R5, UR5, RZ, P0, !PT ;  /* 0x0000000505067c10 */ /* 0x000fe200087fe4ff */
[----:B------:R0:W-:Y:S02]  /*32d0*/  STL [R3], R0 ;  /* 0x0000000003007387 */ /* 0x0001e40000100800 */
[----:B0-----:R-:W-:Y:S01]  /*32e0*/  VIADD R3, R3, 0x4 ;  /* 0x0000000403037836 */ /* 0x001fe20000000000 */
[----:B------:R-:W-:Y:S06]  /*32f0*/  BRA.U UP0, `(.L_x_35) ;  /* 0xfffffffd00cc7547 */ /* 0x000fec000b83ffff */
[----:B------:R-:W-:Y:S01]  /*3300*/  SHF.R.U32.HI R5, RZ, 0x17, R30 ;  /* 0x00000017ff057819 */ /* 0x000fe2000001161e */
[----:B------:R0:W-:Y:S03]  /*3310*/  STL [R1+0x1c], R6 ;  /* 0x00001c0601007387 */ /* 0x0001e60000100800 */
[C---:B------:R-:W-:Y:S02]  /*3320*/  LOP3.LUT R0, R5.reuse, 0xe0, RZ, 0xc0, !PT ;  /* 0x000000e005007812 */ /* 0x040fe400078ec0ff */
[----:B------:R-:W-:-:S03]  /*3330*/  LOP3.LUT P0, RZ, R5, 0x1f, RZ, 0xc0, !PT ;  /* 0x0000001f05ff7812 */ /* 0x000fc6000780c0ff */
[----:B------:R-:W-:-:S05]  /*3340*/  VIADD R0, R0, 0xffffff80 ;  /* 0xffffff8000007836 */ /* 0x000fca0000000000 */
[----:B------:R-:W-:-:S05]  /*3350*/  SHF.R.U32.HI R3, RZ, 0x5, R0 ;  /* 0x00000005ff037819 */ /* 0x000fca0000011600 */
[----:B------:R-:W-:-:S05]  /*3360*/  IMAD R7, R3, -0x4, R2 ;  /* 0xfffffffc03077824 */ /* 0x000fca00078e0202 */
[----:B------:R-:W2:Y:S04]  /*3370*/  LDL R0, [R7+0x18] ;  /* 0x0000180007007983 */ /* 0x000ea80000100800 */
[----:B------:R-:W2:Y:S04]  /*3380*/  LDL R3, [R7+0x14] ;  /* 0x0000140007037983 */ /* 0x000ea80000100800 */
[----:B------:R-:W3:Y:S01]  /*3390*/  @P0 LDL R4, [R7+0x10] ;  /* 0x0000100007040983 */ /* 0x000ee20000100800 */
[----:B------:R-:W-:Y:S01]  /*33a0*/  LOP3.LUT R5, R5, 0x1f, RZ, 0xc0, !PT ;  /* 0x0000001f05057812 */ /* 0x000fe200078ec0ff */
[----:B------:R-:W-:Y:S01]  /*33b0*/  UMOV UR4, 0x54442d19 ;  /* 0x54442d1900047882 */ /* 0x000fe20000000000 */
[----:B------:R-:W-:-:S02]  /*33c0*/  UMOV UR5, 0x3bf921fb ;  /* 0x3bf921fb00057882 */ /* 0x000fc40000000000 */
[-C--:B--2---:R-:W-:Y:S02]  /*33d0*/  @P0 SHF.L.W.U32.HI R0, R3, R5.reuse, R0 ;  /* 0x0000000503000219 */ /* 0x084fe40000010e00 */
[----:B---3--:R-:W-:Y:S02]  /*33e0*/  @P0 SHF.L.W.U32.HI R3, R4, R5, R3 ;  /* 0x0000000504030219 */ /* 0x008fe40000010e03 */
[----:B------:R-:W-:Y:S02]  /*33f0*/  ISETP.GE.AND P0, PT, R30, RZ, PT ;  /* 0x000000ff1e00720c */ /* 0x000fe40003f06270 */
[C-C-:B------:R-:W-:Y:S01]  /*3400*/  SHF.L.W.U32.HI R5, R3.reuse, 0x2, R0.reuse ;  /* 0x0000000203057819 */ /* 0x140fe20000010e00 */
[----:B------:R-:W-:Y:S01]  /*3410*/  IMAD.SHL.U32 R3, R3, 0x4, RZ ;  /* 0x0000000403037824 */ /* 0x000fe200078e00ff */
[----:B------:R-:W-:Y:S02]  /*3420*/  SHF.R.U32.HI R0, RZ, 0x1e, R0 ;  /* 0x0000001eff007819 */ /* 0x000fe40000011600 */
[----:B------:R-:W-:-:S02]  /*3430*/  SHF.R.S32.HI R4, RZ, 0x1f, R5 ;  /* 0x0000001fff047819 */ /* 0x000fc40000011405 */
[C---:B------:R-:W-:Y:S02]  /*3440*/  LEA.HI R0, R5.reuse, R0, RZ, 0x1 ;  /* 0x0000000005007211 */ /* 0x040fe400078f08ff */
[C---:B------:R-:W-:Y:S02]  /*3450*/  LOP3.LUT R8, R4.reuse, R3, RZ, 0x3c, !PT ;  /* 0x0000000304087212 */ /* 0x040fe400078e3cff */
[----:B------:R-:W-:Y:S02]  /*3460*/  LOP3.LUT R9, R4, R5, RZ, 0x3c, !PT ;  /* 0x0000000504097212 */ /* 0x000fe400078e3cff */
[----:B------:R-:W-:-:S04]  /*3470*/  LOP3.LUT R3, R5, R30, RZ, 0x3c, !PT ;  /* 0x0000001e05037212 */ /* 0x000fc800078e3cff */
[----:B------:R-:W0:Y:S01]  /*3480*/  I2F.F64.S64 R8, R8 ;  /* 0x0000000800087312 */ /* 0x000e220000301c00 */
[----:B------:R-:W-:Y:S01]  /*3490*/  ISETP.GE.AND P1, PT, R3, RZ, PT ;  /* 0x000000ff0300720c */ /* 0x000fe20003f26270 */
[----:B------:R-:W-:-:S04]  /*34a0*/  IMAD.MOV R3, RZ, RZ, -R0 ;  /* 0x000000ffff037224 */ /* 0x000fc800078e0a00 */
[----:B------:R-:W-:Y:S01]  /*34b0*/  @!P0 IMAD.MOV.U32 R0, RZ, RZ, R3 ;  /* 0x000000ffff008224 */ /* 0x000fe200078e0003 */
[----:B0-----:R-:W-:-:S10]  /*34c0*/  DMUL R6, R8, UR4 ;  /* 0x0000000408067c28 */ /* 0x001fd40008000000 */
[----:B------:R-:W0:Y:S02]  /*34d0*/  F2F.F32.F64 R6, R6 ;  /* 0x0000000600067310 */ /* 0x000e240000301000 */
[----:B0-----:R-:W-:-:S07]  /*34e0*/  FSEL R3, -R6, R6, !P1 ;  /* 0x0000000606037208 */ /* 0x001fce0004800100 */
.L_x_34:
[----:B------:R-:W-:Y:S05]  /*34f0*/  BSYNC.RECONVERGENT B0 ;  /* 0x0000000000007941 */ /* 0x000fea0003800200 */
.L_x_33:
[C---:B------:R-:W-:Y:S01]  /*3500*/  LOP3.LUT R6, R0.reuse, 0x1, RZ, 0xc0, !PT ;  /* 0x0000000100067812 */ /* 0x040fe200078ec0ff */
[----:B------:R-:W-:Y:S02]  /*3510*/  IMAD.MOV.U32 R12, RZ, RZ, 0x37cbac00 ;  /* 0x37cbac00ff0c7424 */ /* 0x000fe400078e00ff */
[----:B------:R-:W-:Y:S01]  /*3520*/  FMUL R5, R3, R3 ;  /* 0x0000000303057220 */ /* 0x000fe20000400000 */
[----:B------:R-:W-:Y:S01]  /*3530*/  VIADD R0, R0, 0x1 ;  /* 0x0000000100007836 */ /* 0x000fe20000000000 */
[----:B------:R-:W-:Y:S01]  /*3540*/  ISETP.NE.U32.AND P0, PT, R6, 0x1, PT ;  /* 0x000000010600780c */ /* 0x000fe20003f05070 */
[----:B------:R-:W-:Y:S02]  /*3550*/  IMAD.MOV.U32 R6, RZ, RZ, 0x3c0885e4 ;  /* 0x3c0885e4ff067424 */ /* 0x000fe400078e00ff */
[----:B------:R-:W-:Y:S01]  /*3560*/  FFMA R4, R5, R12, -0.0013887860113754868507 ;  /* 0xbab607ed05047423 */ /* 0x000fe2000000000c */
[----:B------:R-:W-:Y:S01]  /*3570*/  IMAD.MOV.U32 R7, RZ, RZ, 0x3e2aaaa8 ;  /* 0x3e2aaaa8ff077424 */ /* 0x000fe200078e00ff */
[----:B------:R-:W-:Y:S01]  /*3580*/  LOP3.LUT P1, RZ, R0, 0x2, RZ, 0xc0, !PT ;  /* 0x0000000200ff7812 */ /* 0x000fe2000782c0ff */
[----:B------:R-:W-:Y:S01]  /*3590*/  BSSY.RECONVERGENT B0, `(.L_x_36) ;  /* 0x0000044000007945 */ /* 0x000fe20003800200 */
[----:B------:R-:W-:-:S02]  /*35a0*/  FSEL R6, R6, 0.041666727513074874878, !P0 ;  /* 0x3d2aaabb06067808 */ /* 0x000fc40004000000 */
[----:B------:R-:W-:Y:S02]  /*35b0*/  FSEL R4, R4, -0.00019574658654164522886, P0 ;  /* 0xb94d415304047808 */ /* 0x000fe40000000000 */
[----:B------:R-:W-:Y:S02]  /*35c0*/  FSEL R0, R3, 1, !P0 ;  /* 0x3f80000003007808 */ /* 0x000fe40004000000 */
[----:B------:R-:W-:Y:S01]  /*35d0*/  FSEL R7, -R7, -0.4999999701976776123, !P0 ;  /* 0xbeffffff07077808 */ /* 0x000fe20004000100 */
[C---:B------:R-:W-:Y:S01]  /*35e0*/  FFMA R4, R5.reuse, R4, R6 ;  /* 0x0000000405047223 */ /* 0x040fe20000000006 */
[----:B------:R-:W-:Y:S01]  /*35f0*/  FSETP.GE.AND P0, PT, |R30|, 105615, PT ;  /* 0x47ce47801e00780b */ /* 0x000fe20003f06200 */
[C---:B------:R-:W-:Y:S02]  /*3600*/  FFMA R3, R5.reuse, R0, RZ ;  /* 0x0000000005037223 */ /* 0x040fe400000000ff */
[----:B------:R-:W-:-:S04]  /*3610*/  FFMA R4, R5, R4, R7 ;  /* 0x0000000405047223 */ /* 0x000fc80000000007 */
[----:B------:R-:W-:-:S04]  /*3620*/  FFMA R0, R3, R4, R0 ;  /* 0x0000000403007223 */ /* 0x000fc80000000000 */
[----:B------:R-:W-:-:S04]  /*3630*/  @P1 FADD R0, RZ, -R0 ;  /* 0x80000000ff001221 */ /* 0x000fc80000000000 */
[----:B------:R-:W-:Y:S01]  /*3640*/  FMUL R38, R0, 5000 ;  /* 0x459c400000267820 */ /* 0x000fe20000400000 */
        /* <DEDUP_REMOVED lines=12> */
.L_x_38:
        /* <DEDUP_REMOVED lines=25> */
[----:B------:R-:W-:Y:S01]  /*38a0*/  UMOV UR5, 0x3bf921fb ;  /* 0x3bf921fb00057882 */ /* 0x000fe20000000000 */
[----:B------:R-:W-:-:S02]  /*38b0*/  ISETP.GE.AND P1, PT, R30, RZ, PT ;  /* 0x000000ff1e00720c */ /* 0x000fc40003f26270 */
[-C--:B--2---:R-:W-:Y:S02]  /*38c0*/  @P0 SHF.L.W.U32.HI R0, R3, R5.reuse, R0 ;  /* 0x0000000503000219 */ /* 0x084fe40000010e00 */
[----:B---3--:R-:W-:-:S04]  /*38d0*/  @P0 SHF.L.W.U32.HI R3, R4, R5, R3 ;  /* 0x0000000504030219 */ /* 0x008fc80000010e03 */
[C-C-:B------:R-:W-:Y:S01]  /*38e0*/  SHF.L.W.U32.HI R5, R3.reuse, 0x2, R0.reuse ;  /* 0x0000000203057819 */ /* 0x140fe20000010e00 */
[----:B------:R-:W-:Y:S01]  /*38f0*/  IMAD.SHL.U32 R3, R3, 0x4, RZ ;  /* 0x0000000403037824 */ /* 0x000fe200078e00ff */
[----:B------:R-:W-:Y:S02]  /*3900*/  SHF.R.U32.HI R0, RZ, 0x1e, R0 ;  /* 0x0000001eff007819 */ /* 0x000fe40000011600 */
[----:B------:R-:W-:Y:S02]  /*3910*/  SHF.R.S32.HI R4, RZ, 0x1f, R5 ;  /* 0x0000001fff047819 */ /* 0x000fe40000011405 */
[C---:B------:R-:W-:Y:S02]  /*3920*/  LEA.HI R10, R5.reuse, R0, RZ, 0x1 ;  /* 0x00000000050a7211 */ /* 0x040fe400078f08ff */
[C---:B------:R-:W-:Y:S02]  /*3930*/  LOP3.LUT R8, R4.reuse, R3, RZ, 0x3c, !PT ;  /* 0x0000000304087212 */ /* 0x040fe400078e3cff */
[----:B------:R-:W-:Y:S01]  /*3940*/  LOP3.LUT R9, R4, R5, RZ, 0x3c, !PT ;  /* 0x0000000504097212 */ /* 0x000fe200078e3cff */
[----:B------:R-:W-:Y:S01]  /*3950*/  IMAD.MOV R0, RZ, RZ, -R10 ;  /* 0x000000ffff007224 */ /* 0x000fe200078e0a0a */
[----:B------:R-:W-:-:S03]  /*3960*/  LOP3.LUT R3, R5, R30, RZ, 0x3c, !PT ;  /* 0x0000001e05037212 */ /* 0x000fc600078e3cff */
[----:B------:R-:W-:Y:S01]  /*3970*/  @!P1 IMAD.MOV.U32 R10, RZ, RZ, R0 ;  /* 0x000000ffff0a9224 */ /* 0x000fe200078e0000 */
[----:B------:R-:W0:Y:S01]  /*3980*/  I2F.F64.S64 R8, R8 ;  /* 0x0000000800087312 */ /* 0x000e220000301c00 */
[----:B------:R-:W-:Y:S01]  /*3990*/  ISETP.GE.AND P0, PT, R3, RZ, PT ;  /* 0x000000ff0300720c */ /* 0x000fe20003f06270 */
[----:B0-----:R-:W-:-:S10]  /*39a0*/  DMUL R6, R8, UR4 ;  /* 0x0000000408067c28 */ /* 0x001fd40008000000 */
[----:B------:R-:W0:Y:S02]  /*39b0*/  F2F.F32.F64 R6, R6 ;  /* 0x0000000600067310 */ /* 0x000e240000301000 */
[----:B0-----:R-:W-:-:S07]  /*39c0*/  FSEL R11, -R6, R6, !P0 ;  /* 0x00000006060b7208 */ /* 0x001fce0004000100 */
.L_x_37:
[----:B------:R-:W-:Y:S05]  /*39d0*/  BSYNC.RECONVERGENT B0 ;  /* 0x0000000000007941 */ /* 0x000fea0003800200 */
.L_x_36:
[----:B------:R-:W-:Y:S01]  /*39e0*/  FMUL R3, R11, R11 ;  /* 0x0000000b0b037220 */ /* 0x000fe20000400000 */
[C---:B------:R-:W-:Y:S01]  /*39f0*/  LOP3.LUT R4, R10.reuse, 0x1, RZ, 0xc0, !PT ;  /* 0x000000010a047812 */ /* 0x040fe200078ec0ff */
[----:B------:R-:W-:Y:S01]  /*3a00*/  IMAD.MOV.U32 R6, RZ, RZ, 0x3d2aaabb ;  /* 0x3d2aaabbff067424 */ /* 0x000fe200078e00ff */
[----:B------:R-:W-:Y:S01]  /*3a10*/  LOP3.LUT P1, RZ, R10, 0x2, RZ, 0xc0, !PT ;  /* 0x000000020aff7812 */ /* 0x000fe2000782c0ff */
[----:B------:R-:W-:Y:S01]  /*3a20*/  FFMA R0, R3, R12, -0.0013887860113754868507 ;  /* 0xbab607ed03007423 */ /* 0x000fe2000000000c */
[----:B------:R-:W-:Y:S01]  /*3a30*/  ISETP.NE.U32.AND P0, PT, R4, 0x1, PT ;  /* 0x000000010400780c */ /* 0x000fe20003f05070 */
[----:B------:R-:W-:Y:S01]  /*3a40*/  IMAD.MOV.U32 R7, RZ, RZ, 0x3effffff ;  /* 0x3effffffff077424 */ /* 0x000fe200078e00ff */
[----:B------:R-:W-:Y:S01]  /*3a50*/  BSSY.RECONVERGENT B7, `(.L_x_39) ;  /* 0x000001b000077945 */ /* 0x000fe20003800200 */
[----:B------:R-:W-:Y:S01]  /*3a60*/  IMAD.MOV.U32 R36, RZ, RZ, RZ ;  /* 0x000000ffff247224 */ /* 0x000fe200078e00ff */
[----:B------:R-:W-:Y:S02]  /*3a70*/  FSEL R4, R0, -0.00019574658654164522886, !P0 ;  /* 0xb94d415300047808 */ /* 0x000fe40004000000 */
[----:B------:R-:W-:-:S02]  /*3a80*/  FSEL R6, R6, 0.0083327032625675201416, !P0 ;  /* 0x3c0885e406067808 */ /* 0x000fc40004000000 */
[----:B------:R-:W-:Y:S02]  /*3a90*/  FSEL R0, R11, 1, P0 ;  /* 0x3f8000000b007808 */ /* 0x000fe40000000000 */
[----:B------:R-:W-:Y:S01]  /*3aa0*/  FSEL R7, -R7, -0.16666662693023681641, !P0 ;  /* 0xbe2aaaa807077808 */ /* 0x000fe20004000100 */
[C---:B------:R-:W-:Y:S02]  /*3ab0*/  FFMA R4, R3.reuse, R4, R6 ;  /* 0x0000000403047223 */ /* 0x040fe40000000006 */
[C---:B------:R-:W-:Y:S02]  /*3ac0*/  FFMA R5, R3.reuse, R0, RZ ;  /* 0x0000000003057223 */ /* 0x040fe400000000ff */
[----:B------:R-:W-:-:S04]  /*3ad0*/  FFMA R4, R3, R4, R7 ;  /* 0x0000000403047223 */ /* 0x000fc80000000007 */
[----:B------:R-:W-:-:S04]  /*3ae0*/  FFMA R0, R5, R4, R0 ;  /* 0x0000000405007223 */ /* 0x000fc80000000000 */
[----:B------:R-:W-:-:S04]  /*3af0*/  @P1 FADD R0, RZ, -R0 ;  /* 0x80000000ff001221 */ /* 0x000fc80000000000 */
[----:B------:R-:W-:-:S04]  /*3b00*/  FMUL R37, R0, 5000 ;  /* 0x459c400000257820 */ /* 0x000fc80000400000 */
[----:B------:R-:W-:-:S04]  /*3b10*/  FMUL R3, R37, R37 ;  /* 0x0000002525037220 */ /* 0x000fc80000400000 */
        /* <DEDUP_REMOVED lines=10> */
.L_x_40:
[----:B------:R-:W-:Y:S01]  /*3bc0*/  FMUL.FTZ R3, R4, R5 ;  /* 0x0000000504037220 */ /* 0x000fe20000410000 */
[----:B------:R-:W-:-:S03]  /*3bd0*/  FMUL.FTZ R44, R5, 0.5 ;  /* 0x3f000000052c7820 */ /* 0x000fc60000410000 */
[----:B------:R-:W-:-:S04]  /*3be0*/  FFMA R4, -R3, R3, R4 ;  /* 0x0000000303047223 */ /* 0x000fc80000000104 */
[----:B------:R-:W-:-:S07]  /*3bf0*/  FFMA R44, R4, R44, R3 ;  /* 0x0000002c042c7223 */ /* 0x000fce0000000003 */
.L_x_41:
[----:B------:R-:W-:Y:S05]  /*3c00*/  BSYNC.RECONVERGENT B7 ;  /* 0x0000000000077941 */ /* 0x000fea0003800200 */
.L_x_39:
[----:B------:R-:W-:Y:S01]  /*3c10*/  FSETP.GEU.AND P0, PT, R44, RZ, PT ;  /* 0x000000ff2c00720b */ /* 0x000fe20003f0e000 */
[----:B------:R-:W-:-:S12]  /*3c20*/  BSSY.RECONVERGENT B7, `(.L_x_42) ;  /* 0x0000022000077945 */ /* 0x000fd80003800200 */
[----:B------:R-:W-:Y:S05]  /*3c30*/  @!P0 BRA `(.L_x_43) ;  /* 0x0000000000808947 */ /* 0x000fea0003800000 */
[----:B------:R-:W0:Y:S01]  /*3c40*/  LDCU.U8 UR4, c[0x0][0x3b0] ;  /* 0x00007600ff0477ac */ /* 0x000e220008000000 */
[----:B------:R-:W-:Y:S01]  /*3c50*/  IMAD.MOV.U32 R6, RZ, RZ, 0x45bb8000 ;  /* 0x45bb8000ff067424 */ /* 0x000fe200078e00ff */
[----:B------:R-:W-:Y:S01]  /*3c60*/  BSSY.RECONVERGENT B8, `(.L_x_44) ;  /* 0x000001c000087945 */ /* 0x000fe20003800200 */
[----:B------:R-:W-:Y:S01]  /*3c70*/  IMAD.MOV.U32 R4, RZ, RZ, 0x1 ;  /* 0x00000001ff047424 */ /* 0x000fe200078e00ff */
[----:B------:R-:W-:Y:S01]  /*3c80*/  UMOV UR5, 0x3fd24924 ;  /* 0x3fd2492400057882 */ /* 0x000fe20000000000 */
[----:B0-----:R-:W-:-:S06]  /*3c90*/  UPRMT UR4, UR4, 0x8880, URZ ;  /* 0x0000888004047896 */ /* 0x001fcc00080000ff */
[----:B------:R-:W-:Y:S01]  /*3ca0*/  ISETP.NE.AND P0, PT, RZ, UR4, PT ;  /* 0x00000004ff007c0c */ /* 0x000fe2000bf05270 */
[----:B------:R-:W-:-:S03]  /*3cb0*/  UMOV UR4, 0x92492492 ;  /* 0x9249249200047882 */ /* 0x000fc60000000000 */
[----:B------:R-:W-:-:S06]  /*3cc0*/  FSEL R6, R6, 11400, !P0 ;  /* 0x4632200006067808 */ /* 0x000fcc0004000000 */
[----:B------:R-:W0:Y:S08]  /*3cd0*/  F2F.F64.F32 R6, R6 ;  /* 0x0000000600067310 */ /* 0x000e300000201800 */
[----:B0-----:R-:W0:Y:S02]  /*3ce0*/  MUFU.RCP64H R5, R7 ;  /* 0x0000000700057308 */ /* 0x001e240000001800 */
[----:B0-----:R-:W-:-:S08]  /*3cf0*/  DFMA R8, -R6, R4, 1 ;  /* 0x3ff000000608742b */ /* 0x001fd00000000104 */
[----:B------:R-:W-:Y:S02]  /*3d00*/  DFMA R10, R8, R8, R8 ;  /* 0x00000008080a722b */ /* 0x000fe40000000008 */
[----:B------:R-:W0:Y:S06]  /*3d10*/  F2F.F64.F32 R8, R44 ;  /* 0x0000002c00087310 */ /* 0x000e2c0000201800 */
[----:B------:R-:W-:-:S08]  /*3d20*/  DFMA R10, R4, R10, R4 ;  /* 0x0000000a040a722b */ /* 0x000fd00000000004 */
[----:B------:R-:W-:Y:S02]  /*3d30*/  DFMA R4, -R6, R10, 1 ;  /* 0x3ff000000604742b */ /* 0x000fe4000000010a */
[----:B0-----:R-:W-:-:S06]  /*3d40*/  DMUL R8, R8, UR4 ;  /* 0x0000000408087c28 */ /* 0x001fcc0008000000 */
        /* <DEDUP_REMOVED lines=13> */
.L_x_45:
[----:B------:R-:W-:Y:S05]  /*3e20*/  BSYNC.RECONVERGENT B8 ;  /* 0x0000000000087941 */ /* 0x000fea0003800200 */
.L_x_44:
[----:B------:R0:W1:Y:S02]  /*3e30*/  F2F.F32.F64 R36, R4 ;  /* 0x0000000400247310 */ /* 0x0000640000301000 */
.L_x_43:
[----:B------:R-:W-:Y:S05]  /*3e40*/  BSYNC.RECONVERGENT B7 ;  /* 0x0000000000077941 */ /* 0x000fea0003800200 */
.L_x_42:
[----:B------:R-:W-:Y:S01]  /*3e50*/  FSETP.GEU.AND P0, PT, R44, RZ, PT ;  /* 0x000000ff2c00720b */ /* 0x000fe20003f0e000 */
[----:B------:R-:W-:Y:S01]  /*3e60*/  BSSY.RECONVERGENT B7, `(.L_x_46) ;  /* 0x000001f000077945 */ /* 0x000fe20003800200 */
[----:B0-----:R-:W-:-:S11]  /*3e70*/  IMAD.MOV.U32 R5, RZ, RZ, RZ ;  /* 0x000000ffff057224 */ /* 0x001fd600078e00ff */
[----:B------:R-:W-:Y:S05]  /*3e80*/  @!P0 BRA `(.L_x_47) ;  /* 0x0000000000708947 */ /* 0x000fea0003800000 */
[----:B------:R-:W0:Y:S01]  /*3e90*/  MUFU.RCP64H R5, R25 ;  /* 0x0000001900057308 */ /* 0x000e220000001800 */
[----:B------:R-:W-:Y:S01]  /*3ea0*/  MOV R4, 0x1 ;  /* 0x0000000100047802 */ /* 0x000fe20000000f00 */
[----:B------:R-:W-:Y:S01]  /*3eb0*/  UMOV UR4, 0xb6db6db7 ;  /* 0xb6db6db700047882 */ /* 0x000fe20000000000 */
[----:B------:R-:W-:Y:S01]  /*3ec0*/  UMOV UR5, 0x3fe6db6d ;  /* 0x3fe6db6d00057882 */ /* 0x000fe20000000000 */
[----:B------:R-:W-:Y:S04]  /*3ed0*/  BSSY.RECONVERGENT B8, `(.L_x_48) ;  /* 0x0000016000087945 */ /* 0x000fe80003800200 */
[----:B------:R-:W2:Y:S01]  /*3ee0*/  F2F.F64.F32 R10, R44 ;  /* 0x0000002c000a7310 */ /* 0x000ea20000201800 */
[----:B0-----:R-:W-:-:S08]  /*3ef0*/  DFMA R6, -R24, R4, 1 ;  /* 0x3ff000001806742b */ /* 0x001fd00000000104 */
[----:B------:R-:W-:-:S08]  /*3f00*/  DFMA R6, R6, R6, R6 ;  /* 0x000000060606722b */ /* 0x000fd00000000006 */
[----:B------:R-:W-:Y:S02]  /*3f10*/  DFMA R4, R4, R6, R4 ;  /* 0x000000060404722b */ /* 0x000fe40000000004 */
[----:B--2---:R-:W-:-:S06]  /*3f20*/  DMUL R6, R10, UR4 ;  /* 0x000000040a067c28 */ /* 0x004fcc0008000000 */
[----:B------:R-:W-:-:S04]  /*3f30*/  DFMA R8, -R24, R4, 1 ;  /* 0x3ff000001808742b */ /* 0x000fc80000000104 */
[----:B------:R-:W-:-:S04]  /*3f40*/  FSETP.GEU.AND P1, PT, |R7|, 6.5827683646048100446e-37, PT ;  /* 0x036000000700780b */ /* 0x000fc80003f2e200 */
[----:B------:R-:W-:-:S08]  /*3f50*/  DFMA R4, R4, R8, R4 ;  /* 0x000000080404722b */ /* 0x000fd00000000004 */
        /* <DEDUP_REMOVED lines=9> */
[----:B------:R-:W-:Y:S02]  /*3ff0*/  IMAD.MOV.U32 R6, RZ, RZ, R24 ;  /* 0x000000ffff067224 */ /* 0x000fe400078e0018 */
[----:B------:R-:W-:Y:S02]  /*4000*/  IMAD.MOV.U32 R7, RZ, RZ, R25 ;  /* 0x000000ffff077224 */ /* 0x000fe400078e0019 */
[----:B------:R-:W-:-:S07]  /*4010*/  IMAD.MOV.U32 R21, RZ, RZ, 0x0 ;  /* 0x00000000ff157424 */ /* 0x000fce00078e00ff */
[----:B-1----:R-:W-:Y:S05]  /*4020*/  CALL.REL.NOINC `($__internal_0_$__cuda_sm20_div_rn_f64_full) ;  /* 0x0000013000bc7944 */ /* 0x002fea0003c00000 */
.L_x_49:
[----:B------:R-:W-:Y:S05]  /*4030*/  BSYNC.RECONVERGENT B8 ;  /* 0x0000000000087941 */ /* 0x000fea0003800200 */
.L_x_48:
[----:B------:R0:W2:Y:S02]  /*4040*/  F2F.F32.F64 R5, R4 ;  /* 0x0000000400057310 */ /* 0x0000a40000301000 */
.L_x_47:
[----:B------:R-:W-:Y:S05]  /*4050*/  BSYNC.RECONVERGENT B7 ;  /* 0x0000000000077941 */ /* 0x000fea0003800200 */
.L_x_46:
[----:B-12---:R-:W-:Y:S01]  /*4060*/  FSETP.GT.AND P1, PT, R36, -R5, PT ;  /* 0x800000052400720b */ /* 0x006fe20003f24000 */
[----:B------:R-:W-:Y:S01]  /*4070*/  BSSY.RECONVERGENT B7, `(.L_x_50) ;  /* 0x00002ee000077945 */ /* 0x000fe20003800200 */
[----:B------:R-:W-:Y:S01]  /*4080*/  PLOP3.LUT P0, PT, PT, PT, PT, 0x80, 0x8 ;  /* 0x000000000008781c */ /* 0x000fe20003f0f070 */
[----:B------:R-:W-:Y:S01]  /*4090*/  FADD R36, R5, R36 ;  /* 0x0000002405247221 */ /* 0x000fe20000000000 */
[----:B------:R-:W-:Y:S02]  /*40a0*/  IMAD.MOV.U32 R53, RZ, RZ, 0x47c34f80 ;  /* 0x47c34f80ff357424 */ /* 0x000fe400078e00ff */
[----:B------:R-:W-:Y:S02]  /*40b0*/  IMAD.U32 R60, RZ, RZ, UR40 ;  /* 0x00000028ff3c7e24 */ /* 0x000fe4000f8e00ff */
[----:B------:R-:W-:-:S05]  /*40c0*/  IMAD.U32 R55, RZ, RZ, UR42 ;  /* 0x0000002aff377e24 */ /* 0x000fca000f8e00ff */
[----:B------:R-:W-:Y:S05]  /*40d0*/  @!P1 BRA `(.L_x_51) ;  /* 0x0000002c009c9947 */ /* 0x000fea0003800000 */
[----:B------:R-:W1:Y:S01]  /*40e0*/  LDCU.U8 UR4, c[0x0][0x3b0] ;  /* 0x00007600ff0477ac */ /* 0x000e620008000000 */
[----:B------:R-:W-:Y:S01]  /*40f0*/  IMAD.MOV.U32 R0, RZ, RZ, 0x45bb8000 ;  /* 0x45bb8000ff007424 */ /* 0x000fe200078e00ff */
[----:B------:R-:W-:Y:S01]  /*4100*/  F2F.F64.F32 R62, R44 ;  /* 0x0000002c003e7310 */ /* 0x000fe20000201800 */
[----:B0-----:R-:W-:Y:S01]  /*4110*/  IMAD.MOV.U32 R4, RZ, RZ, 0x1 ;  /* 0x00000001ff047424 */ /* 0x001fe200078e00ff */
[----:B------:R-:W-:Y:S01]  /*4120*/  UMOV UR5, 0x3fd24924 ;  /* 0x3fd2492400057882 */ /* 0x000fe20000000000 */
[C-C-:B------:R-:W-:Y:S01]  /*4130*/  DSETP.GT.AND P1, PT, |R26|.reuse, |R28|.reuse, PT ;  /* 0x4000001c1a00722a */ /* 0x140fe20003f24200 */
[----:B------:R-:W-:Y:S01]  /*4140*/  FSETP.GEU.AND P3, PT, R44, RZ, PT ;  /* 0x000000ff2c00720b */ /* 0x000fe20003f6e000 */
[----:B------:R-:W-:Y:S01]  /*4150*/  DADD R46, |R26|, |R28| ;  /* 0x000000001a2e7229 */ /* 0x000fe2000000061c */
[----:B------:R-:W-:Y:S01]  /*4160*/  BSSY.RECONVERGENT B8, `(.L_x_52) ;  /* 0x0000021000087945 */ /* 0x000fe20003800200 */
[----:B------:R-:W-:Y:S01]  /*4170*/  DSETP.NEU.AND P2, PT, R68, RZ, PT ;  /* 0x000000ff4400722a */ /* 0x000fe20003f4d000 */
[----:B------:R-:W-:-:S02]  /*4180*/  P2R R45, PR, RZ, 0x8 ;  /* 0x00000008ff2d7803 */ /* 0x000fc40000000000 */
[----:B------:R-:W-:-:S03]  /*4190*/  P2R R31, PR, RZ, 0x2 ;  /* 0x00000002ff1f7803 */ /* 0x000fc60000000000 */
[----:B------:R-:W-:Y:S01]  /*41a0*/  P2R R39, PR, RZ, 0x4 ;  /* 0x00000004ff277803 */ /* 0x000fe20000000000 */
[----:B------:R-:W-:Y:S01]  /*41b0*/  DSETP.NAN.AND P2, PT, R46, R46, PT ;  /* 0x0000002e2e00722a */ /* 0x000fe20003f48000 */
[----:B-1----:R-:W-:-:S06]  /*41c0*/  UPRMT UR4, UR4, 0x8880, URZ ;  /* 0x0000888004047896 */ /* 0x002fcc00080000ff */
[----:B------:R-:W-:Y:S01]  /*41d0*/  ISETP.NE.AND P0, PT, RZ, UR4, PT ;  /* 0x00000004ff007c0c */ /* 0x000fe2000bf05270 */
[----:B------:R-:W-:-:S03]  /*41e0*/  UMOV UR4, 0x92492492 ;  /* 0x9249249200047882 */ /* 0x000fc60000000000 */
[----:B------:R-:W-:-:S04]  /*41f0*/  FSEL R0, R0, 11400, !P0 ;  /* 0x4632200000007808 */ /* 0x000fc80004000000 */
[----:B------:R-:W0:Y:S08]  /*4200*/  F2F.F64.F32 R76, R0 ;  /* 0x00000000004c7310 */ /* 0x000e300000201800 */
[----:B0-----:R-:W0:Y:S02]  /*4210*/  MUFU.RCP64H R5, R77 ;  /* 0x0000004d00057308 */ /* 0x001e240000001800 */
[----:B0-----:R-:W-:-:S08]  /*4220*/  DFMA R6, -R76, R4, 1 ;  /* 0x3ff000004c06742b */ /* 0x001fd00000000104 */
[----:B------:R-:W-:-:S08]  /*4230*/  DFMA R6, R6, R6, R6 ;  /* 0x000000060606722b */ /* 0x000fd00000000006 */
[----:B------:R-:W-:Y:S02]  /*4240*/  DFMA R4, R4, R6, R4 ;  /* 0x000000060404722b */ /* 0x000fe40000000004 */
[----:B------:R-:W-:-:S06]  /*4250*/  DMUL R6, R62, UR4 ;  /* 0x000000043e067c28 */ /* 0x000fcc0008000000 */
[----:B------:R-:W-:-:S04]  /*4260*/  DFMA R8, -R76, R4, 1 ;  /* 0x3ff000004c08742b */ /* 0x000fc80000000104 */
[----:B------:R-:W-:-:S04]  /*4270*/  FSETP.GEU.AND P1, PT, |R7|, 6.5827683646048100446e-37, PT ;  /* 0x036000000700780b */ /* 0x000fc80003f2e200 */
[----:B------:R-:W-:-:S08]  /*4280*/  DFMA R10, R4, R8, R4 ;  /* 0x00000008040a722b */ /* 0x000fd00000000004 */
[----:B------:R-:W-:-:S08]  /*4290*/  DMUL R4, R10, R6 ;  /* 0x000000060a047228 */ /* 0x000fd00000000000 */
[----:B------:R-:W-:-:S08]  /*42a0*/  DFMA R8, -R76, R4, R6 ;  /* 0x000000044c08722b */ /* 0x000fd00000000106 */
[----:B------:R-:W-:-:S10]  /*42b0*/  DFMA R4, R10, R8, R4 ;  /* 0x000000080a04722b */ /* 0x000fd40000000004 */
[----:B------:R-:W-:-:S05]  /*42c0*/  FFMA R0, RZ, R77, R5 ;  /* 0x0000004dff007223 */ /* 0x000fca0000000005 */
[----:B------:R-:W-:Y:S02]  /*42d0*/  FSETP.GT.AND P0, PT, |R0|, 1.469367938527859385e-39, PT ;  /* 0x001000000000780b */ /* 0x000fe40003f04200 */
[----:B------:R-:W-:-:S11]  /*42e0*/  P2R R0, PR, RZ, 0x4 ;  /* 0x00000004ff007803 */ /* 0x000fd60000000000 */
        /* <DEDUP_REMOVED lines=8> */
.L_x_53:
[----:B------:R-:W-:Y:S05]  /*4370*/  BSYNC.RECONVERGENT B8 ;  /* 0x0000000000087941 */ /* 0x000fea0003800200 */
.L_x_52:
[----:B------:R-:W0:Y:S01]  /*4380*/  MUFU.RCP64H R7, R25 ;  /* 0x0000001900077308 */ /* 0x000e220000001800 */
[----:B------:R-:W-:Y:S01]  /*4390*/  IMAD.MOV.U32 R6, RZ, RZ, 0x1 ;  /* 0x00000001ff067424 */ /* 0x000fe200078e00ff */
[----:B------:R-:W-:Y:S01]  /*43a0*/  UMOV UR4, 0xb6db6db7 ;  /* 0xb6db6db700047882 */ /* 0x000fe20000000000 */
[----:B------:R-:W-:Y:S01]  /*43b0*/  UMOV UR5, 0x3fe6db6d ;  /* 0x3fe6db6d00057882 */ /* 0x000fe20000000000 */
[----:B------:R-:W-:Y:S01]  /*43c0*/  BSSY.RECONVERGENT B8, `(.L_x_54) ;  /* 0x0000018000087945 */ /* 0x000fe20003800200 */
[----:B------:R-:W-:-:S03]  /*43d0*/  DMUL R68, R62, UR4 ;  /* 0x000000043e447c28 */ /* 0x000fc60008000000 */
[----:B------:R1:W2:Y:S07]  /*43e0*/  F2F.F32.F64 R23, R4 ;  /* 0x0000000400177310 */ /* 0x0002ae0000301000 */
[----:B------:R-:W-:Y:S01]  /*43f0*/  FSETP.GEU.AND P1, PT, |R69|, 6.5827683646048100446e-37, PT ;  /* 0x036000004500780b */ /* 0x000fe20003f2e200 */
[----:B0-----:R-:W-:-:S08]  /*4400*/  DFMA R8, -R24, R6, 1 ;  /* 0x3ff000001808742b */ /* 0x001fd00000000106 */
[----:B------:R-:W-:-:S08]  /*4410*/  DFMA R8, R8, R8, R8 ;  /* 0x000000080808722b */ /* 0x000fd00000000008 */
[----:B------:R-:W-:-:S08]  /*4420*/  DFMA R8, R6, R8, R6 ;  /* 0x000000080608722b */ /* 0x000fd00000000006 */
[----:B------:R-:W-:-:S08]  /*4430*/  DFMA R6, -R24, R8, 1 ;  /* 0x3ff000001806742b */ /* 0x000fd00000000108 */
[----:B------:R-:W-:-:S08]  /*4440*/  DFMA R10, R8, R6, R8 ;  /* 0x00000006080a722b */ /* 0x000fd00000000008 */
[----:B------:R-:W-:-:S08]  /*4450*/  DMUL R6, R10, R68 ;  /* 0x000000440a067228 */ /* 0x000fd00000000000 */
[----:B------:R-:W-:-:S08]  /*4460*/  DFMA R8, -R24, R6, R68 ;  /* 0x000000061808722b */ /* 0x000fd00000000144 */
[----:B------:R-:W-:-:S10]  /*4470*/  DFMA R6, R10, R8, R6 ;  /* 0x000000080a06722b */ /* 0x000fd40000000006 */
[----:B------:R-:W-:-:S05]  /*4480*/  FFMA R0, RZ, R25, R7 ;  /* 0x00000019ff007223 */ /* 0x000fca0000000007 */
[----:B------:R-:W-:-:S13]  /*4490*/  FSETP.GT.AND P0, PT, |R0|, 1.469367938527859385e-39, PT ;  /* 0x001000000000780b */ /* 0x000fda0003f04200 */
[----:B-12---:R-:W-:Y:S05]  /*44a0*/  @P0 BRA P1, `(.L_x_55) ;  /* 0x0000000000240947 */ /* 0x006fea0000800000 */
[----:B------:R-:W-:Y:S01]  /*44b0*/  IMAD.MOV.U32 R4, RZ, RZ, R68 ;  /* 0x000000ffff047224 */ /* 0x000fe200078e0044 */
[----:B------:R-:W-:Y:S01]  /*44c0*/  MOV R20, 0x4520 ;  /* 0x0000452000147802 */ /* 0x000fe20000000f00 */
[----:B------:R-:W-:Y:S02]  /*44d0*/  IMAD.MOV.U32 R5, RZ, RZ, R69 ;  /* 0x000000ffff057224 */ /* 0x000fe400078e0045 */
[----:B------:R-:W-:Y:S02]  /*44e0*/  IMAD.MOV.U32 R6, RZ, RZ, R24 ;  /* 0x000000ffff067224 */ /* 0x000fe400078e0018 */
[----:B------:R-:W-:Y:S02]  /*44f0*/  IMAD.MOV.U32 R7, RZ, RZ, R25 ;  /* 0x000000ffff077224 */ /* 0x000fe400078e0019 */
[----:B------:R-:W-:-:S07]  /*4500*/  IMAD.MOV.U32 R21, RZ, RZ, 0x0 ;  /* 0x00000000ff157424 */ /* 0x000fce00078e00ff */
[----:B------:R-:W-:Y:S05]  /*4510*/  CALL.REL.NOINC `($__internal_0_$__cuda_sm20_div_rn_f64_full) ;  /* 0x0000012c00807944 */ /* 0x000fea0003c00000 */
[----:B------:R-:W-:Y:S02]  /*4520*/  IMAD.MOV.U32 R6, RZ, RZ, R4 ;  /* 0x000000ffff067224 */ /* 0x000fe400078e0004 */
[----:B------:R-:W-:-:S07]  /*4530*/  IMAD.MOV.U32 R7, RZ, RZ, R5 ;  /* 0x000000ffff077224 */ /* 0x000fce00078e0005 */
.L_x_55:
[----:B------:R-:W-:Y:S05]  /*4540*/  BSYNC.RECONVERGENT B8 ;  /* 0x0000000000087941 */ /* 0x000fea0003800200 */
.L_x_54:
[----:B------:R-:W-:Y:S01]  /*4550*/  DADD R4, -RZ, -R70 ;  /* 0x00000000ff047229 */ /* 0x000fe20000000946 */
[----:B------:R-:W-:Y:S01]  /*4560*/  ISETP.GE.AND P0, PT, R29, RZ, PT ;  /* 0x000000ff1d00720c */ /* 0x000fe20003f06270 */
[----:B------:R-:W-:Y:S01]  /*4570*/  UMOV UR4, 0x54442d18 ;  /* 0x54442d1800047882 */ /* 0x000fe20000000000 */
[----:B------:R-:W-:Y:S01]  /*4580*/  UMOV UR5, 0x400921fb ;  /* 0x400921fb00057882 */ /* 0x000fe20000000000 */
[----:B------:R-:W-:Y:S01]  /*4590*/  DSETP.NEU.AND P1, PT, |R28|, |R26|, PT ;  /* 0x4000001a1c00722a */ /* 0x000fe20003f2d200 */
[----:B------:R-:W-:Y:S01]  /*45a0*/  ISETP.NE.AND P2, PT, R39, RZ, PT ;  /* 0x000000ff2700720c */ /* 0x000fe20003f45270 */
[----:B------:R-:W-:Y:S01]  /*45b0*/  DADD R10, -R70, UR4 ;  /* 0x00000004460a7e29 */ /* 0x000fe20008000100 */
[----:B------:R-:W-:Y:S01]  /*45c0*/  UMOV UR5, 0x3ff921fb ;  /* 0x3ff921fb00057882 */ /* 0x000fe20000000000 */
[----:B------:R-:W-:Y:S01]  /*45d0*/  IMAD.MOV.U32 R3, RZ, RZ, 0x4002d97c ;  /* 0x4002d97cff037424 */ /* 0x000fe200078e00ff */
[----:B------:R-:W0:Y:S01]  /*45e0*/  F2F.F32.F64 R6, R6 ;  /* 0x0000000600067310 */ /* 0x000e220000301000 */
[----:B------:R-:W-:Y:S01]  /*45f0*/  FSEL R4, R70, R4, !P0 ;  /* 0x0000000446047208 */ /* 0x000fe20004000000 */
[----:B------:R-:W-:Y:S01]  /*4600*/  DADD R8, R68, 2 ;  /* 0x4000000044087429 */ /* 0x000fe20000000000 */
[----:B------:R-:W-:Y:S01]  /*4610*/  FSEL R5, R71, R5, !P0 ;  /* 0x0000000547057208 */ /* 0x000fe20004000000 */
[----:B------:R-:W-:Y:S01]  /*4620*/  IMAD.U32 R26, RZ, RZ, UR38 ;  /* 0x00000026ff1a7e24 */ /* 0x000fe2000f8e00ff */
[----:B------:R-:W-:Y:S01]  /*4630*/  ISETP.NE.AND P4, PT, R31, RZ, PT ;  /* 0x000000ff1f00720c */ /* 0x000fe20003f85270 */
[----:B------:R-:W-:Y:S01]  /*4640*/  DADD R76, R76, R76 ;  /* 0x000000004c4c7229 */ /* 0x000fe2000000004c */
[----:B------:R-:W-:Y:S01]  /*4650*/  FSEL R11, R11, R71, !P0 ;  /* 0x000000470b0b7208 */ /* 0x000fe20004000000 */
[----:B------:R-:W-:Y:S01]  /*4660*/  IMAD.MOV.U32 R71, RZ, RZ, 0x54442d18 ;  /* 0x54442d18ff477424 */ /* 0x000fe200078e00ff */
[----:B------:R-:W-:Y:S01]  /*4670*/  DADD R12, R4, UR4 ;  /* 0x00000004040c7e29 */ /* 0x000fe20008000000 */
[----:B------:R-:W-:Y:S01]  /*4680*/  FSEL R3, R3, 1.8213495016098022461, !P0 ;  /* 0x3fe921fb03037808 */ /* 0x000fe20004000000 */
[----:B------:R-:W-:Y:S01]  /*4690*/  DADD R4, R62, 2 ;  /* 0x400000003e047429 */ /* 0x000fe20000000000 */
[----:B------:R-:W-:Y:S01]  /*46a0*/  ISETP.NE.AND P3, PT, R45, RZ, PT ;  /* 0x000000ff2d00720c */ /* 0x000fe20003f65270 */
[----:B------:R-:W-:Y:S01]  /*46b0*/  IMAD.MOV.U32 R39, RZ, RZ, RZ ;  /* 0x000000ffff277224 */ /* 0x000fe200078e00ff */
[----:B------:R-:W-:Y:S01]  /*46c0*/  FSEL R71, R71, 2.38107416347848357412e+38, P0 ;  /* 0x7f3321d247477808 */ /* 0x000fe20000000000 */
[----:B------:R-:W-:Y:S01]  /*46d0*/  IMAD.MOV.U32 R53, RZ, RZ, 0x47c34f80 ;  /* 0x47c34f80ff357424 */ /* 0x000fe200078e00ff */
[----:B------:R-:W-:-:S02]  /*46e0*/  FSEL R28, R23, RZ, P3 ;  /* 0x000000ff171c7208 */ /* 0x000fc40001800000 */
[----:B------:R-:W-:Y:S02]  /*46f0*/  LOP3.LUT R29, R9, 0x7ff00000, RZ, 0xc0, !PT ;  /* 0x7ff00000091d7812 */ /* 0x000fe400078ec0ff */
[----:B------:R-:W-:Y:S02]  /*4700*/  @P1 FSEL R3, R13, R11, P4 ;  /* 0x0000000b0d031208 */ /* 0x000fe40002000000 */
[----:B------:R-:W-:Y:S02]  /*4710*/  FSEL R11, R10, R70, !P0 ;  /* 0x000000460a0b7208 */ /* 0x000fe40004000000 */
[----:B------:R-:W-:Y:S02]  /*4720*/  @!P2 FSEL R3, RZ, 2.1426990032196044922, P0 ;  /* 0x400921fbff03a808 */ /* 0x000fe40000000000 */
[----:B------:R-:W-:Y:S02]  /*4730*/  @P1 FSEL R71, R12, R11, P4 ;  /* 0x0000000b0c471208 */ /* 0x000fe40002000000 */
[----:B------:R-:W-:Y:S01]  /*4740*/  @!P2 FSEL R71, RZ, 3.37028055040000000000e+12, P0 ;  /* 0x54442d18ff47a808 */ /* 0x000fe20000000000 */
[----:B------:R-:W-:Y:S01]  /*4750*/  DSETP.NAN.AND P2, PT, R46, R46, PT ;  /* 0x0000002e2e00722a */ /* 0x000fe20003f48000 */
[----:B------:R-:W-:-:S02]  /*4760*/  LOP3.LUT R3, R3, 0x80000000, R27, 0xb8, !PT ;  /* 0x8000000003037812 */ /* 0x000fc400078eb81b */
[----:B0-----:R-:W-:Y:S02]  /*4770*/  FSEL R27, R6, RZ, P3 ;  /* 0x000000ff061b7208 */ /* 0x001fe40001800000 */
[----:B------:R-:W-:Y:S02]  /*4780*/  IADD3 R26, P0, PT, R26, 0x4, RZ ;  /* 0x000000041a1a7810 */ /* 0x000fe40007f1e0ff */
[----:B------:R-:W-:Y:S01]  /*4790*/  FSEL R70, R46, R71, P2 ;  /* 0x000000472e467208 */ /* 0x000fe20001000000 */
[----:B------:R-:W-:Y:S01]  /*47a0*/  FADD R27, R28, R27 ;  /* 0x0000001b1c1b7221 */ /* 0x000fe20000000000 */
[----:B------:R-:W-:Y:S01]  /*47b0*/  LOP3.LUT R31, R5, 0x7ff00000, RZ, 0xc0, !PT ;  /* 0x7ff00000051f7812 */ /* 0x000fe200078ec0ff */
[----:B------:R-:W-:Y:S01]  /*47c0*/  IMAD.X R23, RZ, RZ, UR39, P0 ;  /* 0x00000027ff177e24 */ /* 0x000fe200080e06ff */
[----:B------:R-:W-:-:S07]  /*47d0*/  FSEL R71, R47, R3, P2 ;  /* 0x000000032f477208 */ /* 0x000fce0001000000 */
.L_x_94:
[----:B------:R-:W-:Y:S01]  /*47e0*/  FSETP.GT.AND P0, PT, R39, R27, PT ;  /* 0x0000001b2700720b */ /* 0x000fe20003f04000 */
[----:B------:R-:W-:-:S12]  /*47f0*/  BSSY.RECONVERGENT B8, `(.L_x_56) ;  /* 0x000010a000087945 */ /* 0x000fd80003800200 */
[----:B------:R-:W-:Y:S05]  /*4800*/  @!P0 BRA `(.L_x_57) ;  /* 0x0000000800088947 */ /* 0x000fea0003800000 */
[----:B------:R-:W-:Y:S01]  /*4810*/  FSETP.GEU.AND P0, PT, R44, RZ, PT ;  /* 0x000000ff2c00720b */ /* 0x000fe20003f0e000 */
[----:B------:R-:W-:Y:S01]  /*4820*/  BSSY.RECONVERGENT B9, `(.L_x_58) ;  /* 0x000002d000097945 */ /* 0x000fe20003800200 */
[----:B------:R-:W-:-:S11]  /*4830*/  IMAD.MOV.U32 R45, RZ, RZ, RZ ;  /* 0x000000ffff2d7224 */ /* 0x000fd600078e00ff */
[----:B------:R-:W-:Y:S05]  /*4840*/  @!P0 BRA `(.L_x_59) ;  /* 0x0000000000a88947 */ /* 0x000fea0003800000 */
[C---:B------:R-:W-:Y:S01]  /*4850*/  DSETP.NEU.AND P0, PT, R68.reuse, 1, PT ;  /* 0x3ff000004400742a */ /* 0x040fe20003f0d000 */
[----:B------:R-:W-:Y:S01]  /*4860*/  BSSY.RECONVERGENT B0, `(.L_x_60) ;  /* 0x0000008000007945 */ /* 0x000fe20003800200 */
[--C-:B------:R-:W-:Y:S01]  /*4870*/  DADD R10, -RZ, |R68|.reuse ;  /* 0x00000000ff0a7229 */ /* 0x100fe20000000544 */
[----:B------:R-:W-:Y:S01]  /*4880*/  ISETP.NE.AND P4, PT, R29, 0x7ff00000, PT ;  /* 0x7ff000001d00780c */ /* 0x000fe20003f85270 */
[C---:B------:R-:W-:Y:S01]  /*4890*/  DSETP.NEU.AND P1, PT, |R68|.reuse, +INF , PT ;  /* 0x7ff000004400742a */ /* 0x040fe20003f2d200 */
[----:B------:R-:W-:Y:S01]  /*48a0*/  MOV R0, 0x48e0 ;  /* 0x000048e000007802 */ /* 0x000fe20000000f00 */
[C---:B------:R-:W-:Y:S02]  /*48b0*/  DSETP.NAN.AND P2, PT, R68.reuse, R68, PT ;  /* 0x000000444400722a */ /* 0x040fe40003f48000 */
[----:B------:R-:W-:-:S14]  /*48c0*/  DSETP.NEU.AND P3, PT, R68, RZ, PT ;  /* 0x000000ff4400722a */ /* 0x000fdc0003f6d000 */
[----:B------:R-:W-:Y:S05]  /*48d0*/  CALL.REL.NOINC `($_Z24calculateAllInterInfoV10P6PlayerP5PointP5nTypeiddb$__internal_accurate_pow) ;  /* 0x0000013800fc7944 */ /* 0x000fea0003c00000 */
[----:B------:R-:W-:Y:S05]  /*48e0*/  BSYNC.RECONVERGENT B0 ;  /* 0x0000000000007941 */ /* 0x000fea0003800200 */
.L_x_60:
[----:B------:R-:W-:Y:S01]  /*48f0*/  DADD R6, R24, R24 ;  /* 0x0000000018067229 */ /* 0x000fe20000000018 */
[----:B------:R-:W-:Y:S01]  /*4900*/  IMAD.MOV.U32 R10, RZ, RZ, 0x1 ;  /* 0x00000001ff0a7424 */ /* 0x000fe200078e00ff */
[----:B------:R-:W-:Y:S01]  /*4910*/  FSEL R3, R8, RZ, P3 ;  /* 0x000000ff08037208 */ /* 0x000fe20001800000 */
[----:B------:R-:W-:Y:S03]  /*4920*/  BSSY.RECONVERGENT B10, `(.L_x_61) ;  /* 0x000001b0000a7945 */ /* 0x000fe60003800200 */
[----:B------:R-:W0:Y:S02]  /*4930*/  MUFU.RCP64H R11, R7 ;  /* 0x00000007000b7308 */ /* 0x000e240000001800 */
[----:B0-----:R-:W-:-:S08]  /*4940*/  DFMA R4, -R6, R10, 1 ;  /* 0x3ff000000604742b */ /* 0x001fd0000000010a */
[----:B------:R-:W-:Y:S02]  /*4950*/  DFMA R12, R4, R4, R4 ;  /* 0x00000004040c722b */ /* 0x000fe40000000004 */
[----:B------:R-:W-:-:S06]  /*4960*/  DADD R4, R68, 2 ;  /* 0x4000000044047429 */ /* 0x000fcc0000000000 */
[----:B------:R-:W-:Y:S01]  /*4970*/  DFMA R12, R10, R12, R10 ;  /* 0x0000000c0a0c722b */ /* 0x000fe2000000000a */
[----:B------:R-:W-:-:S03]  /*4980*/  FSEL R11, R9, RZ, P3 ;  /* 0x000000ff090b7208 */ /* 0x000fc60001800000 */
[----:B------:R-:W-:Y:S02]  /*4990*/  FSEL R0, R4, R3, P2 ;  /* 0x0000000304007208 */ /* 0x000fe40001000000 */
[----:B------:R-:W-:Y:S02]  /*49a0*/  FSEL R4, R5, R11, P2 ;  /* 0x0000000b05047208 */ /* 0x000fe40001000000 */
[----:B------:R-:W-:Y:S01]  /*49b0*/  DFMA R8, -R6, R12, 1 ;  /* 0x3ff000000608742b */ /* 0x000fe2000000010c */
[----:B------:R-:W-:Y:S02]  /*49c0*/  @!P4 FSEL R3, R0, RZ, P1 ;  /* 0x000000ff0003c208 */ /* 0x000fe40000800000 */
[----:B------:R-:W-:-:S05]  /*49d0*/  @!P4 FSEL R11, R4, +QNAN , P1 ;  /* 0x7ff00000040bc808 */ /* 0x000fca0000800000 */
[----:B------:R-:W-:Y:S01]  /*49e0*/  DFMA R4, R12, R8, R12 ;  /* 0x000000080c04722b */ /* 0x000fe2000000000c */
[----:B------:R-:W-:Y:S02]  /*49f0*/  FSEL R8, R3, RZ, P0 ;  /* 0x000000ff03087208 */ /* 0x000fe40000000000 */
[----:B------:R-:W-:-:S04]  /*4a00*/  FSEL R9, R11, 1.875, P0 ;  /* 0x3ff000000b097808 */ /* 0x000fc80000000000 */
[----:B------:R-:W-:Y:S02]  /*4a10*/  FSETP.GEU.AND P1, PT, |R9|, 6.5827683646048100446e-37, PT ;  /* 0x036000000900780b */ /* 0x000fe40003f2e200 */
        /* <DEDUP_REMOVED lines=11> */
.L_x_62:
[----:B------:R-:W-:Y:S05]  /*4ad0*/  BSYNC.RECONVERGENT B10 ;  /* 0x00000000000a7941 */ /* 0x000fea0003800200 */
.L_x_61:
[----:B------:R0:W1:Y:S02]  /*4ae0*/  F2F.F32.F64 R45, R4 ;  /* 0x00000004002d7310 */ /* 0x0000640000301000 */
.L_x_59:
[----:B------:R-:W-:Y:S05]  /*4af0*/  BSYNC.RECONVERGENT B9 ;  /* 0x0000000000097941 */ /* 0x000fea0003800200 */
.L_x_58:
[----:B------:R-:W-:Y:S01]  /*4b00*/  FSETP.GEU.AND P0, PT, R44, RZ, PT ;  /* 0x000000ff2c00720b */ /* 0x000fe20003f0e000 */
[----:B------:R-:W-:Y:S01]  /*4b10*/  BSSY.RECONVERGENT B9, `(.L_x_63) ;  /* 0x000004f000097945 */ /* 0x000fe20003800200 */
[----:B0-----:R-:W-:-:S11]  /*4b20*/  IMAD.MOV.U32 R4, RZ, RZ, RZ ;  /* 0x000000ffff047224 */ /* 0x001fd600078e00ff */
[----:B------:R-:W-:Y:S05]  /*4b30*/  @!P0 BRA `(.L_x_64) ;  /* 0x0000000400308947 */ /* 0x000fea0003800000 */
[----:B------:R-:W-:Y:S01]  /*4b40*/  DSETP.NEU.AND P6, PT, |R62|, +INF , PT ;  /* 0x7ff000003e00742a */ /* 0x000fe20003fcd200 */
[C---:B------:R-:W-:Y:S01]  /*4b50*/  FSETP.NEU.AND P5, PT, R44.reuse, 1, PT ;  /* 0x3f8000002c00780b */ /* 0x040fe20003fad000 */
[----:B------:R-:W-:Y:S01]  /*4b60*/  DADD R10, -RZ, |R62| ;  /* 0x00000000ff0a7229 */ /* 0x000fe2000000053e */
[----:B------:R-:W-:Y:S01]  /*4b70*/  BSSY.RECONVERGENT B0, `(.L_x_65) ;  /* 0x000000f000007945 */ /* 0x000fe20003800200 */
[C---:B------:R-:W-:Y:S01]  /*4b80*/  DSETP.NEU.AND P4, PT, R68.reuse, 1, PT ;  /* 0x3ff000004400742a */ /* 0x040fe20003f8d000 */
[----:B------:R-:W-:Y:S01]  /*4b90*/  P2R R42, PR, RZ, 0x20 ;  /* 0x00000020ff2a7803 */ /* 0x000fe20000000000 */
[C---:B------:R-:W-:Y:S01]  /*4ba0*/  DSETP.NEU.AND P3, PT, |R68|.reuse, +INF , PT ;  /* 0x7ff000004400742a */ /* 0x040fe20003f6d200 */
[----:B------:R-:W-:Y:S01]  /*4bb0*/  FSETP.NAN.AND P5, PT, R44, R44, PT ;  /* 0x0000002c2c00720b */ /* 0x000fe20003fa8000 */
[C---:B------:R-:W-:Y:S01]  /*4bc0*/  DSETP.NAN.AND P2, PT, R68.reuse, R68, PT ;  /* 0x000000444400722a */ /* 0x040fe20003f48000 */
[----:B------:R-:W-:Y:S01]  /*4bd0*/  P2R R4, PR, RZ, 0x40 ;  /* 0x00000040ff047803 */ /* 0x000fe20000000000 */
[----:B------:R-:W-:Y:S01]  /*4be0*/  DSETP.NEU.AND P0, PT, R68, RZ, PT ;  /* 0x000000ff4400722a */ /* 0x000fe20003f0d000 */
[----:B------:R-:W-:-:S02]  /*4bf0*/  ISETP.NE.AND P6, PT, R31, 0x7ff00000, PT ;  /* 0x7ff000001f00780c */ /* 0x000fc40003fc5270 */
[----:B------:R-:W-:Y:S02]  /*4c00*/  P2R R43, PR, RZ, 0x20 ;  /* 0x00000020ff2b7803 */ /* 0x000fe40000000000 */
[----:B------:R-:W-:Y:S02]  /*4c10*/  ISETP.NE.AND P1, PT, R29, 0x7ff00000, PT ;  /* 0x7ff000001d00780c */ /* 0x000fe40003f25270 */
[----:B------:R-:W-:Y:S02]  /*4c20*/  FSETP.NEU.AND P5, PT, R44, RZ, PT ;  /* 0x000000ff2c00720b */ /* 0x000fe40003fad000 */
[----:B------:R-:W-:Y:S02]  /*4c30*/  MOV R0, 0x4c60 ;  /* 0x00004c6000007802 */ /* 0x000fe40000000f00 */
[----:B------:R-:W-:-:S09]  /*4c40*/  P2R R5, PR, RZ, 0x40 ;  /* 0x00000040ff057803 */ /* 0x000fd20000000000 */
[----:B-1----:R-:W-:Y:S05]  /*4c50*/  CALL.REL.NOINC `($_Z24calculateAllInterInfoV10P6PlayerP5PointP5nTypeiddb$__internal_accurate_pow) ;  /* 0x00000138001c7944 */ /* 0x002fea0003c00000 */
[----:B------:R-:W-:Y:S05]  /*4c60*/  BSYNC.RECONVERGENT B0 ;  /* 0x0000000000007941 */ /* 0x000fea0003800200 */
.L_x_65:
[----:B------:R-:W-:Y:S01]  /*4c70*/  P2R R0, PR, RZ, 0x2 ;  /* 0x00000002ff007803 */ /* 0x000fe20000000000 */
[----:B------:R-:W-:Y:S01]  /*4c80*/  DADD R10, -RZ, |R68| ;  /* 0x00000000ff0a7229 */ /* 0x000fe20000000544 */
[----:B------:R-:W-:Y:S01]  /*4c90*/  P2R R6, PR, RZ, 0x1 ;  /* 0x00000001ff067803 */ /* 0x000fe20000000000 */
[----:B------:R-:W-:Y:S01]  /*4ca0*/  BSSY.RECONVERGENT B0, `(.L_x_66) ;  /* 0x0000013000007945 */ /* 0x000fe20003800200 */
[----:B------:R-:W-:Y:S02]  /*4cb0*/  ISETP.NE.AND P1, PT, R4, RZ, PT ;  /* 0x000000ff0400720c */ /* 0x000fe40003f25270 */
[----:B------:R-:W-:Y:S02]  /*4cc0*/  ISETP.NE.AND P0, PT, R5, RZ, PT ;  /* 0x000000ff0500720c */ /* 0x000fe40003f05270 */
[----:B------:R-:W0:Y:S01]  /*4cd0*/  F2F.F64.F32 R4, R44 ;  /* 0x0000002c00047310 */ /* 0x000e220000201800 */
[----:B------:R-:W-:Y:S02]  /*4ce0*/  FSEL R8, R8, RZ, P5 ;  /* 0x000000ff08087208 */ /* 0x000fe40002800000 */
[----:B------:R-:W-:-:S02]  /*4cf0*/  FSEL R9, R9, RZ, P5 ;  /* 0x000000ff09097208 */ /* 0x000fc40002800000 */
[----:B------:R-:W-:Y:S02]  /*4d00*/  ISETP.NE.AND P5, PT, R43, RZ, PT ;  /* 0x000000ff2b00720c */ /* 0x000fe40003fa5270 */
[----:B------:R-:W-:Y:S02]  /*4d10*/  FSEL R3, R8, RZ, P1 ;  /* 0x000000ff08037208 */ /* 0x000fe40000800000 */
[----:B------:R-:W-:Y:S02]  /*4d20*/  FSEL R7, R9, +QNAN , P1 ;  /* 0x7ff0000009077808 */ /* 0x000fe40000800000 */
[----:B------:R-:W-:Y:S02]  /*4d30*/  ISETP.NE.AND P6, PT, R42, RZ, PT ;  /* 0x000000ff2a00720c */ /* 0x000fe40003fc5270 */
[----:B------:R-:W-:Y:S01]  /*4d40*/  ISETP.NE.AND P1, PT, R0, RZ, PT ;  /* 0x000000ff0000720c */ /* 0x000fe20003f25270 */
[----:B0-----:R-:W-:Y:S01]  /*4d50*/  DADD R4, R4, 2 ;  /* 0x4000000004047429 */ /* 0x001fe20000000000 */
[----:B------:R-:W-:-:S09]  /*4d60*/  MOV R0, 0x4dd0 ;  /* 0x00004dd000007802 */ /* 0x000fd20000000f00 */
[----:B------:R-:W-:Y:S02]  /*4d70*/  @!P0 FSEL R8, R4, R3, P5 ;  /* 0x0000000304088208 */ /* 0x000fe40002800000 */
[----:B------:R-:W-:Y:S02]  /*4d80*/  @!P0 FSEL R9, R5, R7, P5 ;  /* 0x0000000705098208 */ /* 0x000fe40002800000 */
[----:B------:R-:W-:Y:S02]  /*4d90*/  ISETP.NE.AND P0, PT, R6, RZ, PT ;  /* 0x000000ff0600720c */ /* 0x000fe40003f05270 */
[----:B------:R-:W-:Y:S02]  /*4da0*/  FSEL R4, R8, RZ, P6 ;  /* 0x000000ff08047208 */ /* 0x000fe40003000000 */
[----:B------:R-:W-:-:S09]  /*4db0*/  FSEL R5, R9, 1.875, P6 ;  /* 0x3ff0000009057808 */ /* 0x000fd20003000000 */
[----:B------:R-:W-:Y:S05]  /*4dc0*/  CALL.REL.NOINC `($_Z24calculateAllInterInfoV10P6PlayerP5PointP5nTypeiddb$__internal_accurate_pow) ;  /* 0x0000013400c07944 */ /* 0x000fea0003c00000 */
[----:B------:R-:W-:Y:S05]  /*4dd0*/  BSYNC.RECONVERGENT B0 ;  /* 0x0000000000007941 */ /* 0x000fea0003800200 */
.L_x_66:
[----:B------:R-:W0:Y:S01]  /*4de0*/  MUFU.RCP64H R7, R77 ;  /* 0x0000004d00077308 */ /* 0x000e220000001800 */
[----:B------:R-:W-:Y:S01]  /*4df0*/  IMAD.MOV.U32 R6, RZ, RZ, 0x1 ;  /* 0x00000001ff067424 */ /* 0x000fe200078e00ff */
[----:B------:R-:W-:Y:S01]  /*4e00*/  DADD R12, R68, 2 ;  /* 0x40000000440c7429 */ /* 0x000fe20000000000 */
[----:B------:R-:W-:Y:S01]  /*4e10*/  FSEL R3, R8, RZ, P0 ;  /* 0x000000ff08037208 */ /* 0x000fe20000000000 */
[----:B------:R-:W-:Y:S01]  /*4e20*/  BSSY.RECONVERGENT B10, `(.L_x_67) ;  /* 0x000001c0000a7945 */ /* 0x000fe20003800200 */
[----:B------:R-:W-:-:S07]  /*4e30*/  FSEL R15, R9, RZ, P0 ;  /* 0x000000ff090f7208 */ /* 0x000fce0000000000 */
[----:B------:R-:W-:Y:S02]  /*4e40*/  FSEL R0, R12, R3, P2 ;  /* 0x000000030c007208 */ /* 0x000fe40001000000 */
[----:B------:R-:W-:Y:S02]  /*4e50*/  FSEL R12, R13, R15, P2 ;  /* 0x0000000f0d0c7208 */ /* 0x000fe40001000000 */
[----:B------:R-:W-:Y:S01]  /*4e60*/  @!P1 FSEL R3, R0, RZ, P3 ;  /* 0x000000ff00039208 */ /* 0x000fe20001800000 */
[----:B0-----:R-:W-:Y:S01]  /*4e70*/  DFMA R10, -R76, R6, 1 ;  /* 0x3ff000004c0a742b */ /* 0x001fe20000000106 */
[----:B------:R-:W-:-:S07]  /*4e80*/  @!P1 FSEL R15, R12, +QNAN , P3 ;  /* 0x7ff000000c0f9808 */ /* 0x000fce0001800000 */
[----:B------:R-:W-:-:S08]  /*4e90*/  DFMA R10, R10, R10, R10 ;  /* 0x0000000a0a0a722b */ /* 0x000fd0000000000a */
[----:B------:R-:W-:Y:S01]  /*4ea0*/  DFMA R10, R6, R10, R6 ;  /* 0x0000000a060a722b */ /* 0x000fe20000000006 */
[----:B------:R-:W-:Y:S02]  /*4eb0*/  FSEL R6, R3, RZ, P4 ;  /* 0x000000ff03067208 */ /* 0x000fe40002000000 */
[----:B------:R-:W-:-:S05]  /*4ec0*/  FSEL R7, R15, 1.875, P4 ;  /* 0x3ff000000f077808 */ /* 0x000fca0002000000 */
[----:B------:R-:W-:Y:S02]  /*4ed0*/  DFMA R8, -R76, R10, 1 ;  /* 0x3ff000004c08742b */ /* 0x000fe4000000010a */
[----:B------:R-:W-:-:S06]  /*4ee0*/  DADD R6, R4, -R6 ;  /* 0x0000000004067229 */ /* 0x000fcc0000000806 */
        /* <DEDUP_REMOVED lines=15> */
.L_x_68:
[----:B------:R-:W-:Y:S05]  /*4fe0*/  BSYNC.RECONVERGENT B10 ;  /* 0x00000000000a7941 */ /* 0x000fea0003800200 */
.L_x_67:
[----:B------:R0:W2:Y:S02]  /*4ff0*/  F2F.F32.F64 R4, R4 ;  /* 0x0000000400047310 */ /* 0x0000a40000301000 */
.L_x_64:
[----:B------:R-:W-:Y:S05]  /*5000*/  BSYNC.RECONVERGENT B9 ;  /* 0x0000000000097941 */ /* 0x000fea0003800200 */
.L_x_63:
[----:B-12---:R-:W-:Y:S01]  /*5010*/  FADD R45, R4, R45 ;  /* 0x0000002d042d7221 */ /* 0x006fe20000000000 */
[----:B------:R-:W-:Y:S06]  /*5020*/  BRA `(.L_x_69) ;  /* 0x0000000800187947 */ /* 0x000fec0003800000 */
.L_x_57:
[----:B------:R-:W-:-:S13]  /*5030*/  FSETP.GEU.AND P0, PT, R39, R28, PT ;  /* 0x0000001c2700720b */ /* 0x000fda0003f0e000 */
[----:B------:R-:W-:Y:S05]  /*5040*/  @P0 BRA `(.L_x_70) ;  /* 0x0000000000900947 */ /* 0x000fea0003800000 */
[----:B------:R-:W0:Y:S01]  /*5050*/  F2F.F64.F32 R4, R39 ;  /* 0x0000002700047310 */ /* 0x000e220000201800 */
[----:B------:R-:W-:Y:S01]  /*5060*/  BSSY.RECONVERGENT B0, `(.L_x_71) ;  /* 0x0000004000007945 */ /* 0x000fe20003800200 */
[----:B------:R-:W-:Y:S01]  /*5070*/  MOV R0, 0x50a0 ;  /* 0x000050a000007802 */ /* 0x000fe20000000f00 */
[----:B0-----:R-:W-:-:S11]  /*5080*/  DADD R10, -RZ, |R4| ;  /* 0x00000000ff0a7229 */ /* 0x001fd60000000504 */
[----:B------:R-:W-:Y:S05]  /*5090*/  CALL.REL.NOINC `($_Z24calculateAllInterInfoV10P6PlayerP5PointP5nTypeiddb$__internal_accurate_pow) ;  /* 0x00000134000c7944 */ /* 0x000fea0003c00000 */
[----:B------:R-:W-:Y:S05]  /*50a0*/  BSYNC.RECONVERGENT B0 ;  /* 0x0000000000007941 */ /* 0x000fea0003800200 */
.L_x_71:
[----:B------:R-:W-:Y:S01]  /*50b0*/  DADD R6, R4, 2 ;  /* 0x4000000004067429 */ /* 0x000fe20000000000 */
[----:B------:R-:W-:Y:S01]  /*50c0*/  FSETP.NEU.AND P0, PT, R39, RZ, PT ;  /* 0x000000ff2700720b */ /* 0x000fe20003f0d000 */
[----:B------:R-:W-:Y:S03]  /*50d0*/  BSSY.RECONVERGENT B0, `(.L_x_72) ;  /* 0x000000c000007945 */ /* 0x000fe60003800200 */
[----:B------:R-:W-:Y:S02]  /*50e0*/  FSEL R8, R8, RZ, P0 ;  /* 0x000000ff08087208 */ /* 0x000fe40000000000 */
[----:B------:R-:W-:-:S03]  /*50f0*/  FSEL R9, R9, RZ, P0 ;  /* 0x000000ff09097208 */ /* 0x000fc60000000000 */
[----:B------:R-:W-:-:S04]  /*5100*/  LOP3.LUT R6, R7, 0x7ff00000, RZ, 0xc0, !PT ;  /* 0x7ff0000007067812 */ /* 0x000fc800078ec0ff */
[----:B------:R-:W-:-:S13]  /*5110*/  ISETP.NE.AND P1, PT, R6, 0x7ff00000, PT ;  /* 0x7ff000000600780c */ /* 0x000fda0003f25270 */
[----:B------:R-:W-:Y:S05]  /*5120*/  @P1 BRA `(.L_x_73) ;  /* 0x0000000000181947 */ /* 0x000fea0003800000 */
[----:B------:R-:W-:-:S13]  /*5130*/  FSETP.NAN.AND P0, PT, R39, R39, PT ;  /* 0x000000272700720b */ /* 0x000fda0003f08000 */
[----:B------:R-:W-:Y:S01]  /*5140*/  @P0 DADD R8, R4, 2 ;  /* 0x4000000004080429 */ /* 0x000fe20000000000 */
[----:B------:R-:W-:Y:S10]  /*5150*/  @P0 BRA `(.L_x_73) ;  /* 0x00000000000c0947 */ /* 0x000ff40003800000 */
[----:B------:R-:W-:-:S14]  /*5160*/  DSETP.NEU.AND P0, PT, |R4|, +INF , PT ;  /* 0x7ff000000400742a */ /* 0x000fdc0003f0d200 */
[----:B------:R-:W-:Y:S02]  /*5170*/  @!P0 IMAD.MOV.U32 R8, RZ, RZ, 0x0 ;  /* 0x00000000ff088424 */ /* 0x000fe400078e00ff */
[----:B------:R-:W-:-:S07]  /*5180*/  @!P0 IMAD.MOV.U32 R9, RZ, RZ, 0x7ff00000 ;  /* 0x7ff00000ff098424 */ /* 0x000fce00078e00ff */
.L_x_73:
[----:B------:R-:W-:Y:S05]  /*5190*/  BSYNC.RECONVERGENT B0 ;  /* 0x0000000000007941 */ /* 0x000fea0003800200 */
.L_x_72:
[----:B------:R-:W0:Y:S01]  /*51a0*/  LDCU.U8 UR4, c[0x0][0x3b0] ;  /* 0x00007600ff0477ac */ /* 0x000e220008000000 */
[----:B------:R-:W-:Y:S02]  /*51b0*/  IMAD.MOV.U32 R0, RZ, RZ, 0x45bb8000 ;  /* 0x45bb8000ff007424 */ /* 0x000fe400078e00ff */
[----:B------:R-:W-:-:S06]  /*51c0*/  FMUL R6, R39, R44 ;  /* 0x0000002c27067220 */ /* 0x000fcc0000400000 */
[----:B------:R-:W-:Y:S01]  /*51d0*/  F2F.F64.F32 R6, R6 ;  /* 0x0000000600067310 */ /* 0x000fe20000201800 */
[----:B0-----:R-:W-:-:S06]  /*51e0*/  UPRMT UR4, UR4, 0x8880, URZ ;  /* 0x0000888004047896 */ /* 0x001fcc00080000ff */
[----:B------:R-:W-:-:S04]  /*51f0*/  ISETP.NE.AND P0, PT, RZ, UR4, PT ;  /* 0x00000004ff007c0c */ /* 0x000fc8000bf05270 */
[----:B------:R-:W-:Y:S02]  /*5200*/  FSEL R0, R0, 11400, !P0 ;  /* 0x4632200000007808 */ /* 0x000fe40004000000 */
[----:B------:R-:W-:Y:S02]  /*5210*/  FSETP.NEU.AND P0, PT, R39, 1, PT ;  /* 0x3f8000002700780b */ /* 0x000fe40003f0d000 */
[----:B------:R-:W0:Y:S02]  /*5220*/  F2F.F64.F32 R4, R0 ;  /* 0x0000000000047310 */ /* 0x000e240000201800 */
[----:B------:R-:W-:Y:S02]  /*5230*/  FSEL R8, R8, RZ, P0 ;  /* 0x000000ff08087208 */ /* 0x000fe40000000000 */
[----:B------:R-:W-:Y:S01]  /*5240*/  FSEL R9, R9, 1.875, P0 ;  /* 0x3ff0000009097808 */ /* 0x000fe20000000000 */
[----:B0-----:R-:W-:-:S08]  /*5250*/  DMUL R4, R4, -0.5 ;  /* 0xbfe0000004047828 */ /* 0x001fd00000000000 */
[----:B------:R-:W-:-:S06]  /*5260*/  DFMA R4, R4, R8, R6 ;  /* 0x000000080404722b */ /* 0x000fcc0000000006 */
[----:B------:R0:W1:Y:S01]  /*5270*/  F2F.F32.F64 R45, R4 ;  /* 0x00000004002d7310 */ /* 0x0000620000301000 */
[----:B------:R-:W-:Y:S05]  /*5280*/  BRA `(.L_x_69) ;  /* 0x0000000400807947 */ /* 0x000fea0003800000 */
.L_x_70:
[----:B------:R-:W-:Y:S01]  /*5290*/  FADD R5, -R28, R39 ;  /* 0x000000271c057221 */ /* 0x000fe20000000100 */
[----:B------:R-:W-:Y:S01]  /*52a0*/  BSSY.RECONVERGENT B0, `(.L_x_74) ;  /* 0x0000005000007945 */ /* 0x000fe20003800200 */
[----:B------:R-:W-:Y:S02]  /*52b0*/  MOV R0, 0x52f0 ;  /* 0x000052f000007802 */ /* 0x000fe40000000f00 */
[----:B------:R-:W0:Y:S02]  /*52c0*/  F2F.F64.F32 R42, R5 ;  /* 0x00000005002a7310 */ /* 0x000e240000201800 */
[----:B0-----:R-:W-:-:S11]  /*52d0*/  DADD R10, -RZ, |R42| ;  /* 0x00000000ff0a7229 */ /* 0x001fd6000000052a */
[----:B------:R-:W-:Y:S05]  /*52e0*/  CALL.REL.NOINC `($_Z24calculateAllInterInfoV10P6PlayerP5PointP5nTypeiddb$__internal_accurate_pow) ;  /* 0x0000013000787944 */ /* 0x000fea0003c00000 */
[----:B------:R-:W-:Y:S05]  /*52f0*/  BSYNC.RECONVERGENT B0 ;  /* 0x0000000000007941 */ /* 0x000fea0003800200 */
.L_x_74:
[----:B------:R-:W-:Y:S01]  /*5300*/  DADD R6, R42, 2 ;  /* 0x400000002a067429 */ /* 0x000fe20000000000 */
[----:B------:R-:W-:Y:S01]  /*5310*/  FSETP.NEU.AND P0, PT, R5, RZ, PT ;  /* 0x000000ff0500720b */ /* 0x000fe20003f0d000 */
[----:B------:R-:W-:Y:S01]  /*5320*/  BSSY.RECONVERGENT B0, `(.L_x_75) ;  /* 0x000000d000007945 */ /* 0x000fe20003800200 */
[----:B------:R-:W-:Y:S02]  /*5330*/  DADD R10, -RZ, |R62| ;  /* 0x00000000ff0a7229 */ /* 0x000fe4000000053e */
        /* <DEDUP_REMOVED lines=11> */
.L_x_76:
[----:B------:R-:W-:Y:S05]  /*53f0*/  BSYNC.RECONVERGENT B0 ;  /* 0x0000000000007941 */ /* 0x000fea0003800200 */
.L_x_75:
[----:B------:R-:W-:Y:S01]  /*5400*/  BSSY.RECONVERGENT B0, `(.L_x_77) ;  /* 0x0000003000007945 */ /* 0x000fe20003800200 */
[----:B------:R-:W-:-:S07]  /*5410*/  MOV R0, 0x5430 ;  /* 0x0000543000007802 */ /* 0x000fce0000000f00 */
[----:B------:R-:W-:Y:S05]  /*5420*/  CALL.REL.NOINC `($_Z24calculateAllInterInfoV10P6PlayerP5PointP5nTypeiddb$__internal_accurate_pow) ;  /* 0x0000013000287944 */ /* 0x000fea0003c00000 */
[----:B------:R-:W-:Y:S05]  /*5430*/  BSYNC.RECONVERGENT B0 ;  /* 0x0000000000007941 */ /* 0x000fea0003800200 */
.L_x_77:
[----:B------:R-:W-:Y:S01]  /*5440*/  FSETP.NEU.AND P0, PT, R44, RZ, PT ;  /* 0x000000ff2c00720b */ /* 0x000fe20003f0d000 */
[----:B------:R-:W-:Y:S01]  /*5450*/  DADD R10, -RZ, |R68| ;  /* 0x00000000ff0a7229 */ /* 0x000fe20000000544 */
[----:B------:R-:W-:Y:S01]  /*5460*/  BSSY.RECONVERGENT B0, `(.L_x_78) ;  /* 0x0000005000007945 */ /* 0x000fe20003800200 */
[----:B------:R-:W-:Y:S02]  /*5470*/  MOV R0, 0x54b0 ;  /* 0x000054b000007802 */ /* 0x000fe40000000f00 */
[----:B------:R-:W-:Y:S02]  /*5480*/  FSEL R4, R8, RZ, P0 ;  /* 0x000000ff08047208 */ /* 0x000fe40000000000 */
[----:B------:R-:W-:-:S07]  /*5490*/  FSEL R42, R9, RZ, P0 ;  /* 0x000000ff092a7208 */ /* 0x000fce0000000000 */
[----:B------:R-:W-:Y:S05]  /*54a0*/  CALL.REL.NOINC `($_Z24calculateAllInterInfoV10P6PlayerP5PointP5nTypeiddb$__internal_accurate_pow) ;  /* 0x0000013000087944 */ /* 0x000fea0003c00000 */
[----:B------:R-:W-:Y:S05]  /*54b0*/  BSYNC.RECONVERGENT B0 ;  /* 0x0000000000007941 */ /* 0x000fea0003800200 */
.L_x_78:
[----:B------:R-:W0:Y:S01]  /*54c0*/  MUFU.RCP64H R13, R77 ;  /* 0x0000004d000d7308 */ /* 0x000e220000001800 */
[----:B------:R-:W-:Y:S01]  /*54d0*/  IMAD.MOV.U32 R12, RZ, RZ, 0x1 ;  /* 0x00000001ff0c7424 */ /* 0x000fe200078e00ff */
[----:B------:R-:W-:Y:S01]  /*54e0*/  ISETP.NE.AND P0, PT, R31, 0x7ff00000, PT ;  /* 0x7ff000001f00780c */ /* 0x000fe20003f05270 */
[----:B------:R-:W-:Y:S01]  /*54f0*/  DSETP.NEU.AND P5, PT, |R62|, +INF , PT ;  /* 0x7ff000003e00742a */ /* 0x000fe20003fad200 */
[----:B------:R-:W-:Y:S01]  /*5500*/  ISETP.NE.AND P1, PT, R29, 0x7ff00000, PT ;  /* 0x7ff000001d00780c */ /* 0x000fe20003f25270 */
[C---:B------:R-:W-:Y:S01]  /*5510*/  DSETP.NEU.AND P4, PT, R68.reuse, RZ, PT ;  /* 0x000000ff4400722a */ /* 0x040fe20003f8d000 */
[----:B------:R-:W-:Y:S01]  /*5520*/  FSETP.NAN.AND P2, PT, R44, R44, PT ;  /* 0x0000002c2c00720b */ /* 0x000fe20003f48000 */
[----:B------:R-:W-:Y:S01]  /*5530*/  DSETP.NAN.AND P3, PT, R68, R68, PT ;  /* 0x000000444400722a */ /* 0x000fe20003f68000 */
[----:B------:R-:W1:Y:S01]  /*5540*/  F2F.F64.F32 R6, R44 ;  /* 0x0000002c00067310 */ /* 0x000e620000201800 */
[----:B------:R-:W-:Y:S01]  /*5550*/  FSEL R3, R4, RZ, P5 ;  /* 0x000000ff04037208 */ /* 0x000fe20002800000 */
[----:B------:R-:W-:Y:S01]  /*5560*/  BSSY.RECONVERGENT B9, `(.L_x_79) ;  /* 0x0000030000097945 */ /* 0x000fe20003800200 */
[----:B------:R-:W-:Y:S01]  /*5570*/  FSEL R9, R9, RZ, P4 ;  /* 0x000000ff09097208 */ /* 0x000fe20002000000 */
[----:B0-----:R-:W-:-:S02]  /*5580*/  DFMA R14, -R76, R12, 1 ;  /* 0x3ff000004c0e742b */ /* 0x001fc4000000010c */
[----:B-1----:R-:W-:-:S06]  /*5590*/  DADD R10, R6, 2 ;  /* 0x40000000060a7429 */ /* 0x002fcc0000000000 */
[----:B------:R-:W-:Y:S02]  /*55a0*/  DFMA R14, R14, R14, R14 ;  /* 0x0000000e0e0e722b */ /* 0x000fe4000000000e */
[----:B------:R-:W-:-:S06]  /*55b0*/  DADD R6, R68, 2 ;  /* 0x4000000044067429 */ /* 0x000fcc0000000000 */
[----:B------:R-:W-:Y:S01]  /*55c0*/  DFMA R14, R12, R14, R12 ;  /* 0x0000000e0c0e722b */ /* 0x000fe2000000000c */
[----:B------:R-:W-:Y:S02]  /*55d0*/  @!P0 FSEL R4, R10, R3, P2 ;  /* 0x000000030a048208 */ /* 0x000fe40001000000 */
[----:B------:R-:W-:Y:S01]  /*55e0*/  FSEL R13, R8, RZ, P4 ;  /* 0x000000ff080d7208 */ /* 0x000fe20002000000 */
[C---:B------:R-:W-:Y:S01]  /*55f0*/  DSETP.NEU.AND P4, PT, |R68|.reuse, +INF , PT ;  /* 0x7ff000004400742a */ /* 0x040fe20003f8d200 */
[----:B------:R-:W-:Y:S02]  /*5600*/  FSEL R3, R42, +QNAN , P5 ;  /* 0x7ff000002a037808 */ /* 0x000fe40002800000 */
[----:B------:R-:W-:Y:S02]  /*5610*/  FSEL R0, R6, R13, P3 ;  /* 0x0000000d06007208 */ /* 0x000fe40001800000 */
[----:B------:R-:W-:Y:S01]  /*5620*/  FSEL R6, R7, R9, P3 ;  /* 0x0000000907067208 */ /* 0x000fe20001800000 */
[----:B------:R-:W-:Y:S01]  /*5630*/  DSETP.NEU.AND P3, PT, R68, 1, PT ;  /* 0x3ff000004400742a */ /* 0x000fe20003f6d000 */
[----:B------:R-:W-:-:S02]  /*5640*/  FSETP.NEU.AND P5, PT, R44, 1, PT ;  /* 0x3f8000002c00780b */ /* 0x000fc40003fad000 */
[----:B------:R-:W-:Y:S01]  /*5650*/  @!P0 FSEL R42, R11, R3, P2 ;  /* 0x000000030b2a8208 */ /* 0x000fe20001000000 */
[----:B------:R-:W-:Y:S01]  /*5660*/  DFMA R10, -R76, R14, 1 ;  /* 0x3ff000004c0a742b */ /* 0x000fe2000000010e */
[----:B------:R-:W-:Y:S02]  /*5670*/  @!P1 FSEL R13, R0, RZ, P4 ;  /* 0x000000ff000d9208 */ /* 0x000fe40002000000 */
[----:B------:R-:W-:Y:S01]  /*5680*/  @!P1 FSEL R9, R6, +QNAN , P4 ;  /* 0x7ff0000006099808 */ /* 0x000fe20002000000 */
[----:B------:R-:W0:Y:S01]  /*5690*/  F2F.F32.F64 R0, R68 ;  /* 0x0000004400007310 */ /* 0x000e220000301000 */
[----:B------:R-:W-:Y:S02]  /*56a0*/  FSEL R6, R4, RZ, P5 ;  /* 0x000000ff04067208 */ /* 0x000fe40002800000 */
[----:B------:R-:W-:Y:S01]  /*56b0*/  FSEL R7, R42, 1.875, P5 ;  /* 0x3ff000002a077808 */ /* 0x000fe20002800000 */
[----:B------:R-:W-:Y:S01]  /*56c0*/  DFMA R14, R14, R10, R14 ;  /* 0x0000000a0e0e722b */ /* 0x000fe2000000000e */
[----:B------:R-:W-:-:S02]  /*56d0*/  FSEL R8, R13, RZ, P3 ;  /* 0x000000ff0d087208 */ /* 0x000fc40001800000 */
[----:B------:R-:W-:Y:S02]  /*56e0*/  FSEL R9, R9, 1.875, P3 ;  /* 0x3ff0000009097808 */ /* 0x000fe40001800000 */
[----:B------:R-:W-:-:S04]  /*56f0*/  FSETP.NEU.AND P0, PT, R5, 1, PT ;  /* 0x3f8000000500780b */ /* 0x000fc80003f0d000 */
[----:B------:R-:W-:Y:S01]  /*5700*/  DADD R6, R6, -R8 ;  /* 0x0000000006067229 */ /* 0x000fe20000000808 */
[----:B0-----:R-:W-:-:S04]  /*5710*/  FMUL R0, R5, R0 ;  /* 0x0000000005007220 */ /* 0x001fc80000400000 */
[----:B------:R-:W0:Y:S03]  /*5720*/  F2F.F64.F32 R10, R0 ;  /* 0x00000000000a7310 */ /* 0x000e260000201800 */
[----:B------:R-:W-:Y:S02]  /*5730*/  DMUL R8, R14, R6 ;  /* 0x000000060e087228 */ /* 0x000fe40000000000 */
[----:B------:R-:W-:-:S06]  /*5740*/  FSETP.GEU.AND P1, PT, |R7|, 6.5827683646048100446e-37, PT ;  /* 0x036000000700780b */ /* 0x000fcc0003f2e200 */
[----:B------:R-:W-:-:S08]  /*5750*/  DFMA R12, -R76, R8, R6 ;  /* 0x000000084c0c722b */ /* 0x000fd00000000106 */
[----:B------:R-:W-:Y:S02]  /*5760*/  DFMA R4, R14, R12, R8 ;  /* 0x0000000c0e04722b */ /* 0x000fe40000000008 */
[----:B------:R-:W-:Y:S01]  /*5770*/  DMUL R8, R24, -0.5 ;  /* 0xbfe0000018087828 */ /* 0x000fe20000000000 */
[----:B------:R-:W-:Y:S02]  /*5780*/  FSEL R12, R46, RZ, P0 ;  /* 0x000000ff2e0c7208 */ /* 0x000fe40000000000 */
[----:B------:R-:W-:-:S05]  /*5790*/  FSEL R13, R47, 1.875, P0 ;  /* 0x3ff000002f0d7808 */ /* 0x000fca0000000000 */
[----:B------:R-:W-:Y:S01]  /*57a0*/  FFMA R3, RZ, R77, R5 ;  /* 0x0000004dff037223 */ /* 0x000fe20000000005 */
[----:B0-----:R-:W-:-:S04]  /*57b0*/  DFMA R8, R8, R12, R10 ;  /* 0x0000000c0808722b */ /* 0x001fc8000000000a */
[----:B------:R-:W-:Y:S02]  /*57c0*/  FSETP.GT.AND P0, PT, |R3|, 1.469367938527859385e-39, PT ;  /* 0x001000000300780b */ /* 0x000fe40003f04200 */
[----:B------:R0:W1:Y:S11]  /*57d0*/  F2F.F32.F64 R45, R8 ;  /* 0x00000008002d7310 */ /* 0x0000760000301000 */
[----:B0-----:R-:W-:Y:S05]  /*57e0*/  @P0 BRA P1, `(.L_x_80) ;  /* 0x00000000001c0947 */ /* 0x001fea0000800000 */
[----:B------:R-:W-:Y:S01]  /*57f0*/  IMAD.MOV.U32 R4, RZ, RZ, R6 ;  /* 0x000000ffff047224 */ /* 0x000fe200078e0006 */
[----:B------:R-:W-:Y:S01]  /*5800*/  MOV R6, R76 ;  /* 0x0000004c00067202 */ /* 0x000fe20000000f00 */
[----:B------:R-:W-:Y:S01]  /*5810*/  IMAD.MOV.U32 R5, RZ, RZ, R7 ;  /* 0x000000ffff057224 */ /* 0x000fe200078e0007 */
[----:B------:R-:W-:Y:S01]  /*5820*/  MOV R20, 0x5860 ;  /* 0x0000586000147802 */ /* 0x000fe20000000f00 */
[----:B------:R-:W-:Y:S02]  /*5830*/  IMAD.MOV.U32 R7, RZ, RZ, R77 ;  /* 0x000000ffff077224 */ /* 0x000fe400078e004d */
[----:B------:R-:W-:-:S07]  /*5840*/  IMAD.MOV.U32 R21, RZ, RZ, 0x0 ;  /* 0x00000000ff157424 */ /* 0x000fce00078e00ff */
[----:B-1----:R-:W-:Y:S05]  /*5850*/  CALL.REL.NOINC `($__internal_0_$__cuda_sm20_div_rn_f64_full) ;  /* 0x0000011800b07944 */ /* 0x002fea0003c00000 */
.L_x_80:
[----:B------:R-:W-:Y:S05]  /*5860*/  BSYNC.RECONVERGENT B9 ;  /* 0x0000000000097941 */ /* 0x000fea0003800200 */
.L_x_79:
[----:B------:R-:W1:Y:S02]  /*5870*/  F2F.F32.F64 R4, R4 ;  /* 0x0000000400047310 */ /* 0x000e640000301000 */
[----:B-1----:R-:W-:-:S07]  /*5880*/  FADD R45, R45, R4 ;  /* 0x000000042d2d7221 */ /* 0x002fce0000000000 */
.L_x_69:
[----:B------:R-:W-:Y:S05]  /*5890*/  BSYNC.RECONVERGENT B8 ;  /* 0x0000000000087941 */ /* 0x000fea0003800200 */
.L_x_56:
[----:B0-----:R-:W0:Y:S01]  /*58a0*/  MUFU.RCP R5, R44 ;  /* 0x0000002c00057308 */ /* 0x001e220000001000 */
[----:B-1----:R-:W-:Y:S01]  /*58b0*/  FMUL R3, R38, R45 ;  /* 0x0000002d26037220 */ /* 0x002fe20000400000 */
[----:B------:R-:W-:Y:S06]  /*58c0*/  BSSY.RECONVERGENT B8, `(.L_x_81) ;  /* 0x000000d000087945 */ /* 0x000fec0003800200 */
[----:B------:R-:W1:Y:S01]  /*58d0*/  FCHK P0, R3, R44 ;  /* 0x0000002c03007302 */ /* 0x000e620000000000 */
[----:B0-----:R-:W-:-:S04]  /*58e0*/  FFMA R0, R5, -R44, 1 ;  /* 0x3f80000005007423 */ /* 0x001fc8000000082c */
[----:B------:R-:W-:-:S04]  /*58f0*/  FFMA R0, R5, R0, R5 ;  /* 0x0000000005007223 */ /* 0x000fc80000000005 */
[----:B------:R-:W-:-:S04]  /*5900*/  FFMA R5, R3, R0, RZ ;  /* 0x0000000003057223 */ /* 0x000fc800000000ff */
[----:B------:R-:W-:-:S04]  /*5910*/  FFMA R4, R5, -R44, R3 ;  /* 0x8000002c05047223 */ /* 0x000fc80000000003 */
[----:B------:R-:W-:Y:S01]  /*5920*/  FFMA R4, R0, R4, R5 ;  /* 0x0000000400047223 */ /* 0x000fe20000000005 */
[----:B-1----:R-:W-:Y:S06]  /*5930*/  @!P0 BRA `(.L_x_82) ;  /* 0x0000000000148947 */ /* 0x002fec0003800000 */
[----:B------:R-:W-:Y:S01]  /*5940*/  IMAD.MOV.U32 R4, RZ, RZ, R3 ;  /* 0x000000ffff047224 */ /* 0x000fe200078e0003 */
[----:B------:R-:W-:Y:S01]  /*5950*/  MOV R20, 0x5990 ;  /* 0x0000599000147802 */ /* 0x000fe20000000f00 */
[----:B------:R-:W-:Y:S02]  /*5960*/  IMAD.MOV.U32 R5, RZ, RZ, R44 ;  /* 0x000000ffff057224 */ /* 0x000fe400078e002c */
[----:B------:R-:W-:-:S07]  /*5970*/  IMAD.MOV.U32 R21, RZ, RZ, 0x0 ;  /* 0x00000000ff157424 */ /* 0x000fce00078e00ff */
[----:B------:R-:W-:Y:S05]  /*5980*/  CALL.REL.NOINC `($__internal_2_$__cuda_sm3x_div_rn_noftz_f32_slowpath) ;  /* 0x00000124002c7944 */ /* 0x000fea0003c00000 */
.L_x_82:
[----:B------:R-:W-:Y:S05]  /*5990*/  BSYNC.RECONVERGENT B8 ;  /* 0x0000000000087941 */ /* 0x000fea0003800200 */
.L_x_81:
[----:B------:R-:W0:Y:S01]  /*59a0*/  MUFU.RCP R3, R44 ;  /* 0x0000002c00037308 */ /* 0x000e220000001000 */
[----:B------:R-:W-:Y:S01]  /*59b0*/  FMUL R45, R37, R45 ;  /* 0x0000002d252d7220 */ /* 0x000fe20000400000 */
[----:B------:R-:W-:Y:S01]  /*59c0*/  BSSY.RECONVERGENT B8, `(.L_x_83) ;  /* 0x000000e000087945 */ /* 0x000fe20003800200 */
[----:B------:R-:W-:-:S05]  /*59d0*/  FADD R55, R4, UR42 ;  /* 0x0000002a04377e21 */ /* 0x000fca0008000000 */
        /* <DEDUP_REMOVED lines=12> */
.L_x_84:
[----:B------:R-:W-:Y:S05]  /*5aa0*/  BSYNC.RECONVERGENT B8 ;  /* 0x0000000000087941 */ /* 0x000fea0003800200 */
.L_x_83:
[----:B------:R-:W-:Y:S01]  /*5ab0*/  FADD R60, R4, UR40 ;  /* 0x00000028043c7e21 */ /* 0x000fe20008000000 */
[----:B------:R-:W-:Y:S04]  /*5ac0*/  BSSY.RELIABLE B8, `(.L_x_85) ;  /* 0x0000140000087945 */ /* 0x000fe80003800100 */
[----:B------:R-:W-:-:S04]  /*5ad0*/  FSETP.GEU.AND P1, PT, |R60|, 1200, PT ;  /* 0x449600003c00780b */ /* 0x000fc80003f2e200 */
[C---:B------:R-:W-:Y:S02]  /*5ae0*/  FSETP.LT.AND P0, PT, R55.reuse, -3300, !P1 ;  /* 0xc54e40003700780b */ /* 0x040fe40004f01000 */
[C---:B------:R-:W-:Y:S02]  /*5af0*/  FSETP.LT.AND P1, PT, R55.reuse, 4500, !P1 ;  /* 0x458ca0003700780b */ /* 0x040fe40004f21000 */
[C---:B------:R-:W-:Y:S02]  /*5b00*/  FSETP.GT.AND P0, PT, R55.reuse, -4500, P0 ;  /* 0xc58ca0003700780b */ /* 0x040fe40000704000 */
[----:B------:R-:W-:-:S04]  /*5b10*/  FSETP.GT.AND P1, PT, R55, 3300, P1 ;  /* 0x454e40003700780b */ /* 0x000fc80000f24000 */
[----:B------:R-:W-:-:S13]  /*5b20*/  PLOP3.LUT P0, PT, P0, P1, PT, 0xf8, 0x8f ;  /* 0x00000000008f781c */ /* 0x000fda0000703f70 */
[----:B------:R-:W-:Y:S05]  /*5b30*/  @P0 BRA `(.L_x_86) ;  /* 0x0000001000e00947 */ /* 0x000fea0003800000 */
[----:B------:R-:W-:Y:S02]  /*5b40*/  FSETP.GEU.AND P1, PT, |R60|, 2700, PT ;  /* 0x4528c0003c00780b */ /* 0x000fe40003f2e200 */
[----:B------:R-:W-:Y:S02]  /*5b50*/  PLOP3.LUT P0, PT, PT, PT, PT, 0x80, 0x8 ;  /* 0x000000000008781c */ /* 0x000fe40003f0f070 */
[----:B------:R-:W-:-:S13]  /*5b60*/  FSETP.GEU.OR P1, PT, |R55|, 4200, P1 ;  /* 0x458340003700780b */ /* 0x000fda0000f2e600 */
[----:B------:R-:W-:Y:S05]  /*5b70*/  @P1 BREAK.RELIABLE B8 ;  /* 0x0000000000081942 */ /* 0x000fea0003800100 */
[----:B------:R-:W-:Y:S05]  /*5b80*/  @P1 BRA `(.L_x_51) ;  /* 0x0000001000f01947 */ /* 0x000fea0003800000 */
[----:B------:R-:W-:Y:S01]  /*5b90*/  FADD R0, R19, -R60 ;  /* 0x8000003c13007221 */ /* 0x000fe20000000000 */
[----:B------:R-:W-:Y:S01]  /*5ba0*/  FADD R3, R22, -R55 ;  /* 0x8000003716037221 */ /* 0x000fe20000000000 */
[----:B------:R-:W-:Y:S01]  /*5bb0*/  UMOV UR4, 0x88e368f1 ;  /* 0x88e368f100047882 */ /* 0x000fe20000000000 */
[----:B------:R-:W-:Y:S01]  /*5bc0*/  UMOV UR5, 0x3ee4f8b5 ;  /* 0x3ee4f8b500057882 */ /* 0x000fe20000000000 */
[----:B------:R-:W0:Y:S01]  /*5bd0*/  F2F.F64.F32 R78, R0 ;  /* 0x00000000004e7310 */ /* 0x000e220000201800 */
[----:B------:R-:W-:Y:S01]  /*5be0*/  IMAD.MOV.U32 R4, RZ, RZ, 0x1 ;  /* 0x00000001ff047424 */ /* 0x000fe200078e00ff */
[----:B------:R-:W-:Y:S06]  /*5bf0*/  BSSY.RECONVERGENT B9, `(.L_x_87) ;  /* 0x0000025000097945 */ /* 0x000fec0003800200 */
[----:B------:R-:W1:Y:S01]  /*5c00*/  F2F.F64.F32 R52, R3 ;  /* 0x0000000300347310 */ /* 0x000e620000201800 */
[----:B0-----:R-:W-:-:S02]  /*5c10*/  DADD R78, R78, UR4 ;  /* 0x000000044e4e7e29 */ /* 0x001fc40008000000 */
[----:B-1----:R-:W-:Y:S01]  /*5c20*/  DADD R52, R52, UR4 ;  /* 0x0000000434347e29 */ /* 0x002fe20008000000 */
[----:B------:R-:W0:Y:S05]  /*5c30*/  LDCU UR5, c[0x0][0x2f8] ;  /* 0x00005f00ff0577ac */ /* 0x000e2a0008000800 */
[----:B------:R-:W-:Y:S02]  /*5c40*/  DADD R8, -RZ, |R78| ;  /* 0x00000000ff087229 */ /* 0x000fe4000000054e */
[--C-:B------:R-:W-:Y:S02]  /*5c50*/  DADD R10, -RZ, |R52|.reuse ;  /* 0x00000000ff0a7229 */ /* 0x100fe40000000534 */
[----:B------:R-:W-:-:S06]  /*5c60*/  DSETP.GT.AND P0, PT, |R78|, |R52|, PT ;  /* 0x400000344e00722a */ /* 0x000fcc0003f04200 */
[----:B------:R-:W-:Y:S02]  /*5c70*/  P2R R45, PR, RZ, 0x1 ;  /* 0x00000001ff2d7803 */ /* 0x000fe40000000000 */
[----:B------:R-:W-:Y:S01]  /*5c80*/  FSEL R47, R9, R11, P0 ;  /* 0x0000000b092f7208 */ /* 0x000fe20000000000 */
[----:B0-----:R-:W-:Y:S01]  /*5c90*/  UIADD3 UR4, UPT, UPT, -UR5, UR38, URZ ;  /* 0x0000002605047290 */ /* 0x001fe2000fffe1ff */
[----:B------:R-:W-:Y:S01]  /*5ca0*/  FSEL R46, R8, R10, P0 ;  /* 0x0000000a082e7208 */ /* 0x000fe20000000000 */
[----:B------:R-:W-:Y:S01]  /*5cb0*/  VIADD R3, R26, -UR5 ;  /* 0x800000051a037c36 */ /* 0x000fe20008000000 */
[----:B------:R-:W0:Y:S04]  /*5cc0*/  MUFU.RCP64H R5, R47 ;  /* 0x0000002f00057308 */ /* 0x000e280000001800 */
[----:B------:R1:W-:Y:S04]  /*5cd0*/  STL [R3], RZ ;  /* 0x000000ff03007387 */ /* 0x0003e80000100800 */
[----:B------:R-:W-:Y:S01]  /*5ce0*/  STL [UR4], RZ ;  /* 0x000000ffff007987 */ /* 0x000fe20008100804 */
[----:B0-----:R-:W-:-:S08]  /*5cf0*/  DFMA R6, -R46, R4, 1 ;  /* 0x3ff000002e06742b */ /* 0x001fd00000000104 */
        /* <DEDUP_REMOVED lines=12> */
[----:B-1----:R-:W-:Y:S05]  /*5dc0*/  @P0 BRA P1, `(.L_x_88) ;  /* 0x00000000001c0947 */ /* 0x002fea0000800000 */
[----:B------:R-:W-:Y:S01]  /*5dd0*/  IMAD.MOV.U32 R4, RZ, RZ, R6 ;  /* 0x000000ffff047224 */ /* 0x000fe200078e0006 */
[----:B------:R-:W-:Y:S01]  /*5de0*/  MOV R20, 0x5e40 ;  /* 0x00005e4000147802 */ /* 0x000fe20000000f00 */
[----:B------:R-:W-:Y:S02]  /*5df0*/  IMAD.MOV.U32 R5, RZ, RZ, R7 ;  /* 0x000000ffff057224 */ /* 0x000fe400078e0007 */
[----:B------:R-:W-:Y:S02]  /*5e00*/  IMAD.MOV.U32 R6, RZ, RZ, R46 ;  /* 0x000000ffff067224 */ /* 0x000fe400078e002e */
[----:B------:R-:W-:Y:S02]  /*5e10*/  IMAD.MOV.U32 R7, RZ, RZ, R47 ;  /* 0x000000ffff077224 */ /* 0x000fe400078e002f */
[----:B------:R-:W-:-:S07]  /*5e20*/  IMAD.MOV.U32 R21, RZ, RZ, 0x0 ;  /* 0x00000000ff157424 */ /* 0x000fce00078e00ff */
[----:B------:R-:W-:Y:S05]  /*5e30*/  CALL.REL.NOINC `($__internal_0_$__cuda_sm20_div_rn_f64_full) ;  /* 0x0000011400387944 */ /* 0x000fea0003c00000 */
.L_x_88:
[----:B------:R-:W-:Y:S05]  /*5e40*/  BSYNC.RECONVERGENT B9 ;  /* 0x0000000000097941 */ /* 0x000fea0003800200 */
.L_x_87:
[----:B------:R-:W-:Y:S01]  /*5e50*/  DMUL R6, R4, R4 ;  /* 0x0000000404067228 */ /* 0x000fe20000000000 */
[----:B------:R-:W-:Y:S01]  /*5e60*/  IMAD.MOV.U32 R8, RZ, RZ, -0x2449a4b7 ;  /* 0xdbb65b49ff087424 */ /* 0x000fe200078e00ff */
[----:B------:R-:W-:Y:S01]  /*5e70*/  UMOV UR4, 0x2a25ff7e ;  /* 0x2a25ff7e00047882 */ /* 0x000fe20000000000 */
[----:B------:R-:W-:Y:S01]  /*5e80*/  IMAD.MOV.U32 R9, RZ, RZ, 0x3f2d3b63 ;  /* 0x3f2d3b63ff097424 */ /* 0x000fe200078e00ff */
[----:B------:R-:W-:Y:S01]  /*5e90*/  UMOV UR5, 0x3ef53e1d ;  /* 0x3ef53e1d00057882 */ /* 0x000fe20000000000 */
[----:B------:R-:W-:Y:S01]  /*5ea0*/  ISETP.NE.AND P3, PT, R45, RZ, PT ;  /* 0x000000ff2d00720c */ /* 0x000fe20003f65270 */
[----:B------:R-:W-:Y:S01]  /*5eb0*/  DSETP.NEU.AND P2, PT, R46, RZ, PT ;  /* 0x000000ff2e00722a */ /* 0x000fe20003f4d000 */
[----:B------:R-:W-:Y:S01]  /*5ec0*/  ISETP.GE.AND P1, PT, R53, RZ, PT ;  /* 0x000000ff3500720c */ /* 0x000fe20003f26270 */
[----:B------:R-:W-:Y:S01]  /*5ed0*/  IMAD.MOV.U32 R12, RZ, RZ, 0x54442eea ;  /* 0x54442eeaff0c7424 */ /* 0x000fe200078e00ff */
[C---:B------:R-:W-:Y:S01]  /*5ee0*/  DFMA R8, R6.reuse, -UR4, R8 ;  /* 0x8000000406087c2b */ /* 0x040fe20008000008 */
[----:B------:R-:W-:Y:S01]  /*5ef0*/  UMOV UR4, 0x8dde082e ;  /* 0x8dde082e00047882 */ /* 0x000fe20000000000 */
[----:B------:R-:W-:Y:S01]  /*5f00*/  UMOV UR5, 0x3f531278 ;  /* 0x3f53127800057882 */ /* 0x000fe20000000000 */
[----:B------:R-:W-:Y:S01]  /*5f10*/  IMAD.MOV.U32 R13, RZ, RZ, 0x400921fb ;  /* 0x400921fbff0d7424 */ /* 0x000fe200078e00ff */
[----:B------:R-:W-:Y:S04]  /*5f20*/  BSSY.RECONVERGENT B9, `(.L_x_89) ;  /* 0x0000069000097945 */ /* 0x000fe80003800200 */
[----:B------:R-:W-:Y:S01]  /*5f30*/  DFMA R8, R6, R8, -UR4 ;  /* 0x8000000406087e2b */ /* 0x000fe20008000008 */
[----:B------:R-:W-:Y:S01]  /*5f40*/  UMOV UR4, 0xc8249315 ;  /* 0xc824931500047882 */ /* 0x000fe20000000000 */
[----:B------:R-:W-:Y:S01]  /*5f50*/  UMOV UR5, 0x3f6f9690 ;  /* 0x3f6f969000057882 */ /* 0x000fe20000000000 */
[----:B------:R-:W-:Y:S01]  /*5f60*/  @P3 PLOP3.LUT P0, PT, P1, PT, PT, 0x80, 0x8 ;  /* 0x000000000008381c */ /* 0x000fe20000f0f070 */
[----:B------:R-:W-:-:S02]  /*5f70*/  @P3 IMAD.MOV.U32 R10, RZ, RZ, 0x54442d18 ;  /* 0x54442d18ff0a3424 */ /* 0x000fc400078e00ff */
[----:B------:R-:W-:Y:S02]  /*5f80*/  @P3 IMAD.MOV.U32 R11, RZ, RZ, 0x3ff921fb ;  /* 0x3ff921fbff0b3424 */ /* 0x000fe400078e00ff */
        /* <DEDUP_REMOVED lines=59> */
[----:B------:R-:W-:Y:S01]  /*6340*/  @P3 DADD R4, R4, R10 ;  /* 0x0000000004043229 */ /* 0x000fe2000000000a */
[----:B------:R-:W0:Y:S01]  /*6350*/  MUFU.RCP64H R11, 3.1415920257568359375 ;  /* 0x400921fb000b7908 */ /* 0x000e220000001800 */
[----:B------:R-:W-:-:S04]  /*6360*/  IMAD.MOV.U32 R10, RZ, RZ, 0x1 ;  /* 0x00000001ff0a7424 */ /* 0x000fc800078e00ff */
[----:B------:R-:W-:Y:S01]  /*6370*/  @!P3 FSEL R5, R7, R9, !P0 ;  /* 0x000000090705b208 */ /* 0x000fe20004000000 */
[----:B------:R-:W-:Y:S01]  /*6380*/  @P2 IMAD.MOV.U32 R9, RZ, RZ, 0x4002d97c ;  /* 0x4002d97cff092424 */ /* 0x000fe200078e00ff */
[----:B------:R-:W-:Y:S02]  /*6390*/  @!P3 FSEL R4, R6, R8, !P0 ;  /* 0x000000080604b208 */ /* 0x000fe40004000000 */
[----:B------:R-:W-:Y:S02]  /*63a0*/  @!P2 FSEL R7, RZ, 2.1426990032196044922, P0 ;  /* 0x400921fbff07a808 */ /* 0x000fe40000000000 */
[----:B------:R-:W-:Y:S02]  /*63b0*/  @P2 FSEL R9, R9, 1.8213495016098022461, !P0 ;  /* 0x3fe921fb09092808 */ /* 0x000fe40004000000 */
[----:B------:R-:W-:Y:S02]  /*63c0*/  @P2 FSEL R0, R3, R4, !P1 ;  /* 0x0000000403002208 */ /* 0x000fe40004800000 */
[----:B------:R-:W-:-:S02]  /*63d0*/  @P2 FSEL R5, R9, R5, !P1 ;  /* 0x0000000509052208 */ /* 0x000fc40004800000 */
[----:B------:R-:W-:Y:S01]  /*63e0*/  @!P2 FSEL R6, RZ, 3.37028055040000000000e+12, P0 ;  /* 0x54442d18ff06a808 */ /* 0x000fe20000000000 */
[----:B------:R-:W-:Y:S01]  /*63f0*/  DSETP.NAN.AND P0, PT, R52, R52, PT ;  /* 0x000000343400722a */ /* 0x000fe20003f08000 */
[----:B------:R-:W-:Y:S02]  /*6400*/  @P2 IMAD.MOV.U32 R6, RZ, RZ, R0 ;  /* 0x000000ffff062224 */ /* 0x000fe400078e0000 */
[----:B------:R-:W-:Y:S01]  /*6410*/  @P2 IMAD.MOV.U32 R7, RZ, RZ, R5 ;  /* 0x000000ffff072224 */ /* 0x000fe200078e0005 */
[----:B0-----:R-:W-:Y:S02]  /*6420*/  DFMA R4, R10, -R12, 1 ;  /* 0x3ff000000a04742b */ /* 0x001fe4000000080c */
[----:B------:R-:W-:Y:S02]  /*6430*/  FSEL R8, R52, R6, P0 ;  /* 0x0000000634087208 */ /* 0x000fe40000000000 */
[----:B------:R-:W-:-:S04]  /*6440*/  LOP3.LUT R79, R7, 0x80000000, R79, 0xb8, !PT ;  /* 0x80000000074f7812 */ /* 0x000fc800078eb84f */
[----:B------:R-:W-:Y:S01]  /*6450*/  FSEL R9, R53, R79, P0 ;  /* 0x0000004f35097208 */ /* 0x000fe20000000000 */
[----:B------:R-:W-:-:S05]  /*6460*/  DFMA R4, R4, R4, R4 ;  /* 0x000000040404722b */ /* 0x000fca0000000004 */
[----:B------:R-:W-:-:S03]  /*6470*/  DADD R8, R70, -R8 ;  /* 0x0000000046087229 */ /* 0x000fc60000000808 */
[----:B------:R-:W-:-:S03]  /*6480*/  DFMA R4, R10, R4, R10 ;  /* 0x000000040a04722b */ /* 0x000fc6000000000a */
[----:B------:R-:W0:Y:S05]  /*6490*/  F2F.F32.F64 R6, R8 ;  /* 0x0000000800067310 */ /* 0x000e2a0000301000 */
[----:B------:R-:W-:-:S08]  /*64a0*/  DFMA R10, R4, -R12, 1 ;  /* 0x3ff00000040a742b */ /* 0x000fd0000000080c */
[----:B------:R-:W-:Y:S01]  /*64b0*/  DFMA R14, R4, R10, R4 ;  /* 0x0000000a040e722b */ /* 0x000fe20000000004 */
[----:B0-----:R-:W0:Y:S07]  /*64c0*/  F2F.F64.F32 R6, R6 ;  /* 0x0000000600067310 */ /* 0x001e2e0000201800 */
[----:B0-----:R-:W-:Y:S01]  /*64d0*/  DMUL R4, R14, R6 ;  /* 0x000000060e047228 */ /* 0x001fe20000000000 */
[----:B------:R-:W-:-:S07]  /*64e0*/  FSETP.GEU.AND P1, PT, |R7|, 6.5827683646048100446e-37, PT ;  /* 0x036000000700780b */ /* 0x000fce0003f2e200 */
[----:B------:R-:W-:-:S08]  /*64f0*/  DFMA R10, R4, -R12, R6 ;  /* 0x8000000c040a722b */ /* 0x000fd00000000006 */
[----:B------:R-:W-:-:S10]  /*6500*/  DFMA R4, R14, R10, R4 ;  /* 0x0000000a0e04722b */ /* 0x000fd40000000004 */
[----:B------:R-:W-:-:S05]  /*6510*/  FFMA R0, RZ, 2.1426990032196044922, R5 ;  /* 0x400921fbff007823 */ /* 0x000fca0000000005 */
[----:B------:R-:W-:-:S13]  /*6520*/  FSETP.GT.AND P0, PT, |R0|, 1.469367938527859385e-39, PT ;  /* 0x001000000000780b */ /* 0x000fda0003f04200 */
[----:B------:R-:W-:Y:S05]  /*6530*/  @P0 BRA P1, `(.L_x_90) ;  /* 0x00000000001c0947 */ /* 0x000fea0000800000 */
[----:B------:R-:W-:Y:S01]  /*6540*/  IMAD.MOV.U32 R4, RZ, RZ, R6 ;  /* 0x000000ffff047224 */ /* 0x000fe200078e0006 */
[----:B------:R-:W-:Y:S01]  /*6550*/  MOV R20, 0x65b0 ;  /* 0x000065b000147802 */ /* 0x000fe20000000f00 */
[----:B------:R-:W-:Y:S02]  /*6560*/  IMAD.MOV.U32 R5, RZ, RZ, R7 ;  /* 0x000000ffff057224 */ /* 0x000fe400078e0007 */
[----:B------:R-:W-:Y:S02]  /*6570*/  IMAD.MOV.U32 R6, RZ, RZ, 0x54442eea ;  /* 0x54442eeaff067424 */ /* 0x000fe400078e00ff */
[----:B------:R-:W-:Y:S02]  /*6580*/  IMAD.MOV.U32 R7, RZ, RZ, 0x400921fb ;  /* 0x400921fbff077424 */ /* 0x000fe400078e00ff */
[----:B------:R-:W-:-:S07]  /*6590*/  IMAD.MOV.U32 R21, RZ, RZ, 0x0 ;  /* 0x00000000ff157424 */ /* 0x000fce00078e00ff */
[----:B------:R-:W-:Y:S05]  /*65a0*/  CALL.REL.NOINC `($__internal_0_$__cuda_sm20_div_rn_f64_full) ;  /* 0x0000010c005c7944 */ /* 0x000fea0003c00000 */
.L_x_90:
[----:B------:R-:W-:Y:S05]  /*65b0*/  BSYNC.RECONVERGENT B9 ;  /* 0x0000000000097941 */ /* 0x000fea0003800200 */
.L_x_89:
[----:B------:R-:W-:Y:S01]  /*65c0*/  DMUL R6, RZ, R4 ;  /* 0x00000004ff067228 */ /* 0x000fe20000000000 */
[----:B------:R-:W-:Y:S01]  /*65d0*/  IMAD.SHL.U32 R0, R5, 0x2, RZ ;  /* 0x0000000205007824 */ /* 0x000fe200078e00ff */
[----:B------:R-:W0:Y:S04]  /*65e0*/  LDCU.64 UR8, c[0x4][0x8] ;  /* 0x01000100ff0877ac */ /* 0x000e280008000a00 */
[----:B------:R-:W-:-:S04]  /*65f0*/  ISETP.GT.U32.AND P0, PT, R0, -0x79800000, PT ;  /* 0x868000000000780c */ /* 0x000fc80003f04070 */
[----:B------:R-:W-:Y:S02]  /*6600*/  FSEL R21, R7, R5, P0 ;  /* 0x0000000507157208 */ /* 0x000fe40000000000 */
[----:B------:R-:W-:-:S03]  /*6610*/  FSEL R12, R6, R4, P0 ;  /* 0x00000004060c7208 */ /* 0x000fc60000000000 */
[----:B------:R-:W-:-:S04]  /*6620*/  VIADD R13, R21, 0x100000 ;  /* 0x00100000150d7836 */ /* 0x000fc80000000000 */
[----:B------:R-:W1:Y:S02]  /*6630*/  F2I.S64.F64 R32, R12 ;  /* 0x0000000c00207311 */ /* 0x000e640000301900 */
[----:B-1----:R-:W-:-:S04]  /*6640*/  VIADD R0, R32, 0x1 ;  /* 0x0000000120007836 */ /* 0x002fc80000000000 */
[----:B------:R-:W-:-:S05]  /*6650*/  IMAD.SHL.U32 R3, R0, 0x40, RZ ;  /* 0x0000004000037824 */ /* 0x000fca00078e00ff */
[----:B------:R-:W-:-:S04]  /*6660*/  LOP3.LUT R3, R3, 0x40, RZ, 0xc0, !PT ;  /* 0x0000004003037812 */ /* 0x000fc800078ec0ff */
[----:B0-----:R-:W-:-:S05]  /*6670*/  IADD3 R48, P0, PT, R3, UR8, RZ ;  /* 0x0000000803307c10 */ /* 0x001fca000ff1e0ff */
[----:B------:R-:W-:-:S05]  /*6680*/  IMAD.X R49, RZ, RZ, UR9, P0 ;  /* 0x00000009ff317e24 */ /* 0x000fca00080e06ff */
[----:B------:R-:W2:Y:S01]  /*6690*/  LDG.E.128.CONSTANT R8, desc[UR36][R48.64] ;  /* 0x0000002430087981 */ /* 0x000ea2000c1e9d00 */
[----:B------:R-:W0:Y:S01]  /*66a0*/  FRND.F64 R14, R12 ;  /* 0x0000000c000e7313 */ /* 0x000e220000301800 */
[----:B------:R-:W-:Y:S01]  /*66b0*/  IMAD.MOV.U32 R20, RZ, RZ, R12 ;  /* 0x000000ffff147224 */ /* 0x000fe200078e000c */
[----:B------:R-:W-:Y:S01]  /*66c0*/  UMOV UR4, 0x33145c07 ;  /* 0x33145c0700047882 */ /* 0x000fe20000000000 */
[----:B------:R-:W-:Y:S01]  /*66d0*/  VIADD R35, R5, 0x100000 ;  /* 0x0010000005237836 */ /* 0x000fe20000000000 */
[----:B------:R-:W-:Y:S01]  /*66e0*/  UMOV UR5, 0x3ca1a626 ;  /* 0x3ca1a62600057882 */ /* 0x000fe20000000000 */
[----:B------:R-:W-:Y:S01]  /*66f0*/  IMAD.MOV.U32 R34, RZ, RZ, R4 ;  /* 0x000000ffff227224 */ /* 0x000fe200078e0004 */
[----:B------:R-:W-:Y:S01]  /*6700*/  LOP3.LUT R32, R32, 0x1, RZ, 0xc0, !PT ;  /* 0x0000000120207812 */ /* 0x000fe200078ec0ff */
[----:B------:R-:W-:Y:S01]  /*6710*/  UMOV UR6, 0x54442d18 ;  /* 0x54442d1800067882 */ /* 0x000fe20000000000 */
[----:B------:R-:W-:Y:S01]  /*6720*/  UMOV UR7, 0x400921fb ;  /* 0x400921fb00077882 */ /* 0x000fe20000000000 */
[----:B------:R-:W1:Y:S01]  /*6730*/  FRND.F64 R40, R34 ;  /* 0x0000002200287313 */ /* 0x000e620000301800 */
[----:B------:R-:W-:Y:S01]  /*6740*/  ISETP.NE.U32.AND P0, PT, R32, 0x1, PT ;  /* 0x000000012000780c */ /* 0x000fe20003f05070 */
[----:B------:R-:W-:-:S03]  /*6750*/  IMAD.MOV.U32 R45, RZ, RZ, 0x3de5db65 ;  /* 0x3de5db65ff2d7424 */ /* 0x000fc600078e00ff */
[----:B------:R-:W-:Y:S01]  /*6760*/  ISETP.NE.U32.AND.EX P0, PT, RZ, RZ, PT, P0 ;  /* 0x000000ffff00720c */ /* 0x000fe20003f05100 */
[----:B0-----:R-:W-:Y:S02]  /*6770*/  DFMA R14, R14, -0.5, R20 ;  /* 0xbfe000000e0e782b */ /* 0x001fe40000000014 */
[----:B------:R-:W0:Y:S06]  /*6780*/  F2I.S64.F64 R20, R34 ;  /* 0x0000002200147311 */ /* 0x000e2c0000301900 */
[----:B------:R-:W-:Y:S02]  /*6790*/  DMUL R46, R14, UR4 ;  /* 0x000000040e2e7c28 */ /* 0x000fe40008000000 */
[----:B-1----:R-:W-:-:S06]  /*67a0*/  DFMA R40, R40, -0.5, R4 ;  /* 0xbfe000002828782b */ /* 0x002fcc0000000004 */
[----:B------:R-:W-:Y:S01]  /*67b0*/  DFMA R46, R14, UR6, R46 ;  /* 0x000000060e2e7c2b */ /* 0x000fe2000800002e */
[----:B0-----:R-:W-:Y:S01]  /*67c0*/  IMAD.MOV.U32 R21, RZ, RZ, 0x79785eba ;  /* 0x79785ebaff157424 */ /* 0x001fe200078e00ff */
[----:B------:R-:W-:Y:S01]  /*67d0*/  DMUL R12, R40, UR4 ;  /* 0x00000004280c7c28 */ /* 0x000fe20008000000 */
[----:B------:R-:W-:Y:S01]  /*67e0*/  FSEL R15, R45, -0.082518599927425384521, !P0 ;  /* 0xbda8ff832d0f7808 */ /* 0x000fe20004000000 */
[----:B------:R-:W-:Y:S02]  /*67f0*/  IMAD.SHL.U32 R52, R20, 0x40, RZ ;  /* 0x0000004014347824 */ /* 0x000fe400078e00ff */
[----:B------:R-:W-:Y:S02]  /*6800*/  FSEL R14, -R21, 4.2945490664224492434e-19, !P0 ;  /* 0x20fd8164150e7808 */ /* 0x000fe40004000100 */
[----:B------:R-:W-:Y:S01]  /*6810*/  DMUL R42, R46, R46 ;  /* 0x0000002e2e2a7228 */ /* 0x000fe20000000000 */
[----:B------:R-:W-:Y:S01]  /*6820*/  LOP3.LUT R52, R52, 0x40, RZ, 0xc0, !PT ;  /* 0x0000004034347812 */ /* 0x000fe200078ec0ff */
[----:B------:R-:W-:-:S03]  /*6830*/  DFMA R40, R40, UR6, R12 ;  /* 0x0000000628287c2b */ /* 0x000fc6000800000c */
[----:B------:R-:W-:-:S05]  /*6840*/  IADD3 R52, P1, PT, R52, UR8, RZ ;  /* 0x0000000834347c10 */ /* 0x000fca000ff3e0ff */
[----:B------:R-:W-:-:S05]  /*6850*/  IMAD.X R53, RZ, RZ, UR9, P1 ;  /* 0x00000009ff357e24 */ /* 0x000fca00088e06ff */
[----:B------:R-:W3:Y:S01]  /*6860*/  LDG.E.128.CONSTANT R32, desc[UR36][R52.64] ;  /* 0x0000002434207981 */ /* 0x000ee2000c1e9d00 */
[----:B--2---:R-:W-:-:S03]  /*6870*/  DFMA R8, R42, R14, R8 ;  /* 0x0000000e2a08722b */ /* 0x004fc60000000008 */
[----:B------:R-:W2:Y:S01]  /*6880*/  LDG.E.128.CONSTANT R12, desc[UR36][R48.64+0x10] ;  /* 0x00001024300c7981 */ /* 0x000ea2000c1e9d00 */
[----:B------:R-:W-:-:S04]  /*6890*/  LOP3.LUT R3, R20, 0x1, RZ, 0xc0, !PT ;  /* 0x0000000114037812 */ /* 0x000fc800078ec0ff */
[----:B------:R-:W-:Y:S01]  /*68a0*/  ISETP.NE.U32.AND P1, PT, R3, 0x1, PT ;  /* 0x000000010300780c */ /* 0x000fe20003f25070 */
[----:B------:R-:W-:-:S03]  /*68b0*/  DFMA R8, R42, R8, R10 ;  /* 0x000000082a08722b */ /* 0x000fc6000000000a */
[----:B------:R-:W-:Y:S01]  /*68c0*/  ISETP.NE.U32.AND.EX P1, PT, RZ, RZ, PT, P1 ;  /* 0x000000ffff00720c */ /* 0x000fe20003f25110 */
[----:B------:R-:W-:-:S03]  /*68d0*/  DMUL R56, R40, R40 ;  /* 0x0000002828387228 */ /* 0x000fc60000000000 */
[----:B------:R-:W-:Y:S02]  /*68e0*/  FSEL R10, -R21, 4.2945490664224492434e-19, P1 ;  /* 0x20fd8164150a7808 */ /* 0x000fe40000800100 */
[----:B------:R-:W-:-:S06]  /*68f0*/  FSEL R11, R45, -0.082518599927425384521, P1 ;  /* 0xbda8ff832d0b7808 */ /* 0x000fcc0000800000 */
[----:B---3--:R-:W-:-:S08]  /*6900*/  DFMA R32, R56, R10, R32 ;  /* 0x0000000a3820722b */ /* 0x008fd00000000020 */
[----:B------:R-:W-:Y:S02]  /*6910*/  DFMA R58, R56, R32, R34 ;  /* 0x00000020383a722b */ /* 0x000fe40000000022 */
[----:B------:R-:W3:Y:S01]  /*6920*/  LDG.E.128.CONSTANT R32, desc[UR36][R52.64+0x20] ;  /* 0x0000202434207981 */ /* 0x000ee2000c1e9d00 */
[----:B--2---:R-:W-:-:S08]  /*6930*/  DFMA R8, R42, R8, R12 ;  /* 0x000000082a08722b */ /* 0x004fd0000000000c */
[----:B------:R-:W-:Y:S01]  /*6940*/  DFMA R50, R42, R8, R14 ;  /* 0x000000082a32722b */ /* 0x000fe2000000000e */
[----:B------:R-:W2:Y:S04]  /*6950*/  LDG.E.128.CONSTANT R12, desc[UR36][R52.64+0x10] ;  /* 0x00001024340c7981 */ /* 0x000ea8000c1e9d00 */
[----:B------:R-:W4:Y:S01]  /*6960*/  LDG.E.128.CONSTANT R8, desc[UR36][R48.64+0x20] ;  /* 0x0000202430087981 */ /* 0x000f22000c1e9d00 */
[----:B------:R-:W-:Y:S01]  /*6970*/  BSSY.RECONVERGENT B9, `(.L_x_91) ;  /* 0x0000030000097945 */ /* 0x000fe20003800200 */
[----:B--2---:R-:W-:Y:S02]  /*6980*/  DFMA R12, R56, R58, R12 ;  /* 0x0000003a380c722b */ /* 0x004fe4000000000c */
[----:B----4-:R-:W-:-:S06]  /*6990*/  DFMA R8, R42, R50, R8 ;  /* 0x000000322a08722b */ /* 0x010fcc0000000008 */
[----:B------:R-:W-:Y:S02]  /*69a0*/  DFMA R12, R56, R12, R14 ;  /* 0x0000000c380c722b */ /* 0x000fe4000000000e */
[----:B------:R-:W-:-:S06]  /*69b0*/  DFMA R8, R42, R8, R10 ;  /* 0x000000082a08722b */ /* 0x000fcc000000000a */
[----:B---3--:R-:W-:Y:S02]  /*69c0*/  DFMA R12, R56, R12, R32 ;  /* 0x0000000c380c722b */ /* 0x008fe40000000020 */
[-C--:B------:R-:W-:Y:S02]  /*69d0*/  DFMA R46, R46, R8.reuse, R46 ;  /* 0x000000082e2e722b */ /* 0x080fe4000000002e */
[----:B------:R-:W-:-:S04]  /*69e0*/  DFMA R8, R42, R8, 1 ;  /* 0x3ff000002a08742b */ /* 0x000fc80000000008 */
[----:B------:R-:W-:-:S06]  /*69f0*/  DFMA R12, R56, R12, R34 ;  /* 0x0000000c380c722b */ /* 0x000fcc0000000022 */
[----:B------:R-:W-:Y:S02]  /*6a00*/  FSEL R14, R46, R8, !P0 ;  /* 0x000000082e0e7208 */ /* 0x000fe40004000000 */
[-C--:B------:R-:W-:Y:S01]  /*6a10*/  DFMA R40, R40, R12.reuse, R40 ;  /* 0x0000000c2828722b */ /* 0x080fe20000000028 */
[----:B------:R-:W-:Y:S01]  /*6a20*/  FSEL R15, R47, R9, !P0 ;  /* 0x000000092f0f7208 */ /* 0x000fe20004000000 */
[----:B------:R-:W-:Y:S01]  /*6a30*/  DFMA R12, R56, R12, 1 ;  /* 0x3ff00000380c742b */ /* 0x000fe2000000000c */
[----:B------:R-:W0:Y:S04]  /*6a40*/  FRND.F64.TRUNC R10, R4 ;  /* 0x00000004000a7313 */ /* 0x000e28000030d800 */
[----:B------:R-:W-:Y:S01]  /*6a50*/  DADD R8, RZ, -R14 ;  /* 0x00000000ff087229 */ /* 0x000fe2000000080e */
[----:B------:R-:W-:-:S04]  /*6a60*/  LOP3.LUT P0, RZ, R0, 0x2, RZ, 0xc0, !PT ;  /* 0x0000000200ff7812 */ /* 0x000fc8000780c0ff */
[----:B------:R-:W-:Y:S02]  /*6a70*/  FSEL R12, R12, R40, !P1 ;  /* 0x000000280c0c7208 */ /* 0x000fe40004800000 */
[----:B------:R-:W-:Y:S01]  /*6a80*/  FSEL R13, R13, R41, !P1 ;  /* 0x000000290d0d7208 */ /* 0x000fe20004800000 */
[----:B------:R-:W1:Y:S02]  /*6a90*/  F2F.F64.F32 R32, R18 ;  /* 0x0000001200207310 */ /* 0x000e640000201800 */
[----:B------:R-:W-:Y:S02]  /*6aa0*/  FSEL R46, R14, R8, !P0 ;  /* 0x000000080e2e7208 */ /* 0x000fe40004000000 */
[----:B------:R-:W-:Y:S01]  /*6ab0*/  FSEL R47, R15, R9, !P0 ;  /* 0x000000090f2f7208 */ /* 0x000fe20004000000 */
[----:B------:R-:W-:Y:S01]  /*6ac0*/  DADD R8, RZ, -R12 ;  /* 0x00000000ff087229 */ /* 0x000fe2000000080c */
[----:B------:R-:W-:Y:S01]  /*6ad0*/  FADD R0, -R19, R60 ;  /* 0x0000003c13007221 */ /* 0x000fe20000000100 */
[----:B------:R-:W-:Y:S01]  /*6ae0*/  LOP3.LUT P0, RZ, R20, 0x2, RZ, 0xc0, !PT ;  /* 0x0000000214ff7812 */ /* 0x000fe2000780c0ff */
[----:B0-----:R-:W-:Y:S01]  /*6af0*/  DSETP.NEU.AND P1, PT, R4, R10, PT ;  /* 0x0000000a0400722a */ /* 0x001fe20003f2d000 */
[----:B------:R-:W-:Y:S01]  /*6b00*/  FADD R4, -R22, R55 ;  /* 0x0000003716047221 */ /* 0x000fe20000000100 */
[----:B------:R-:W-:-:S05]  /*6b10*/  FMUL R3, R0, R0 ;  /* 0x0000000000037220 */ /* 0x000fca0000400000 */
[----:B------:R-:W-:Y:S02]  /*6b20*/  FSEL R5, R12, R8, !P0 ;  /* 0x000000080c057208 */ /* 0x000fe40004000000 */
[----:B------:R-:W-:Y:S01]  /*6b30*/  FSEL R9, R13, R9, !P0 ;  /* 0x000000090d097208 */ /* 0x000fe20004000000 */
[----:B------:R-:W-:Y:S01]  /*6b40*/  FFMA R4, R4, R4, R3 ;  /* 0x0000000404047223 */ /* 0x000fe20000000003 */
[----:B------:R-:W-:Y:S02]  /*6b50*/  FSEL R6, R6, R5, !P1 ;  /* 0x0000000506067208 */ /* 0x000fe40004800000 */
[----:B------:R-:W-:Y:S01]  /*6b60*/  FSEL R7, R7, R9, !P1 ;  /* 0x0000000907077208 */ /* 0x000fe20004800000 */
[----:B-1----:R-:W-:Y:S01]  /*6b70*/  DMUL R46, R46, R32 ;  /* 0x000000202e2e7228 */ /* 0x002fe20000000000 */
[----:B------:R-:W-:-:S04]  /*6b80*/  VIADD R0, R4, 0xf3000000 ;  /* 0xf300000004007836 */ /* 0x000fc80000000000 */
[----:B------:R-:W-:Y:S01]  /*6b90*/  DMUL R6, R6, R32 ;  /* 0x0000002006067228 */ /* 0x000fe20000000000 */
[----:B------:R-:W-:Y:S01]  /*6ba0*/  ISETP.GT.U32.AND P0, PT, R0, 0x727fffff, PT ;  /* 0x727fffff0000780c */ /* 0x000fe20003f04070 */
[----:B------:R0:W1:Y:S08]  /*6bb0*/  MUFU.RSQ R5, R4 ;  /* 0x0000000400057308 */ /* 0x0000700000001400 */
[----:B------:R0:W2:Y:S08]  /*6bc0*/  F2F.F32.F64 R46, R46 ;  /* 0x0000002e002e7310 */ /* 0x0000b00000301000 */
[----:B------:R0:W3:Y:S01]  /*6bd0*/  F2F.F32.F64 R45, R6 ;  /* 0x00000006002d7310 */ /* 0x0000e20000301000 */
[----:B-1----:R-:W-:Y:S05]  /*6be0*/  @!P0 BRA `(.L_x_92) ;  /* 0x0000000000108947 */ /* 0x002fea0003800000 */
[----:B------:R-:W-:Y:S01]  /*6bf0*/  MOV R20, 0x6c20 ;  /* 0x00006c2000147802 */ /* 0x000fe20000000f00 */
[----:B------:R-:W-:-:S07]  /*6c00*/  IMAD.MOV.U32 R21, RZ, RZ, 0x0 ;  /* 0x00000000ff157424 */ /* 0x000fce00078e00ff */
[----:B0-23--:R-:W-:Y:S05]  /*6c10*/  CALL.REL.NOINC `($__internal_1_$__cuda_sm20_sqrt_rn_f32_slowpath) ;  /* 0x00000110001c7944 */ /* 0x00dfea0003c00000 */
[----:B------:R-:W-:Y:S05]  /*6c20*/  BRA `(.L_x_93) ;  /* 0x0000000000107947 */ /* 0x000fea0003800000 */
.L_x_92:
[----:B------:R-:W-:Y:S01]  /*6c30*/  FMUL.FTZ R3, R4, R5 ;  /* 0x0000000504037220 */ /* 0x000fe20000410000 */
[----:B------:R-:W-:-:S03]  /*6c40*/  FMUL.FTZ R0, R5, 0.5 ;  /* 0x3f00000005007820 */ /* 0x000fc60000410000 */
[----:B0-----:R-:W-:-:S04]  /*6c50*/  FFMA R4, -R3, R3, R4 ;  /* 0x0000000303047223 */ /* 0x001fc80000000104 */
[----:B------:R-:W-:-:S07]  /*6c60*/  FFMA R4, R4, R0, R3 ;  /* 0x0000000004047223 */ /* 0x000fce0000000003 */
.L_x_93:
[----:B------:R-:W-:Y:S05]  /*6c70*/  BSYNC.RECONVERGENT B9 ;  /* 0x0000000000097941 */ /* 0x000fea0003800200 */
.L_x_91:
[----:B--2---:R-:W-:Y:S01]  /*6c80*/  IMAD.MOV.U32 R5, RZ, RZ, R46 ;  /* 0x000000ffff057224 */ /* 0x004fe200078e002e */
[----:B------:R-:W-:Y:S01]  /*6c90*/  MOV R7, R23 ;  /* 0x0000001700077202 */ /* 0x000fe20000000f00 */
[----:B------:R-:W-:Y:S01]  /*6ca0*/  IMAD.MOV.U32 R6, RZ, RZ, R26 ;  /* 0x000000ffff067224 */ /* 0x000fe200078e001a */
[----:B------:R-:W-:Y:S01]  /*6cb0*/  MOV R20, 0x6ce0 ;  /* 0x00006ce000147802 */ /* 0x000fe20000000f00 */
        /* <DEDUP_REMOVED lines=9> */
[----:B------:R-:W0:Y:S02]  /*6d50*/  LDCU UR4, c[0x0][0x2f8] ;  /* 0x00005f00ff0477ac */ /* 0x000e240008000800 */
[----:B0-----:R-:W-:Y:S02]  /*6d60*/  UIADD3 UR5, UPT, UPT, -UR4, UR38, URZ ;  /* 0x0000002604057290 */ /* 0x001fe4000fffe1ff */
[----:B------:R-:W-:-:S06]  /*6d70*/  VIADD R0, R26, -UR4 ;  /* 0x800000041a007c36 */ /* 0x000fcc0008000000 */
[----:B------:R-:W2:Y:S04]  /*6d80*/  LDL R0, [R0] ;  /* 0x0000000000007983 */ /* 0x000ea80000100800 */
[----:B------:R-:W3:Y:S01]  /*6d90*/  LDL R8, [UR5] ;  /* 0x00000005ff087983 */ /* 0x000ee20008100800 */
[----:B------:R-:W-:Y:S01]  /*6da0*/  UMOV UR4, 0x88e368f1 ;  /* 0x88e368f100047882 */ /* 0x000fe20000000000 */
[----:B------:R-:W-:Y:S01]  /*6db0*/  UMOV UR5, 0x3ee4f8b5 ;  /* 0x3ee4f8b500057882 */ /* 0x000fe20000000000 */
[----:B--2---:R-:W0:Y:S01]  /*6dc0*/  F2F.F64.F32 R4, R0 ;  /* 0x0000000000047310 */ /* 0x004e220000201800 */
[----:B------:R-:W-:Y:S02]  /*6dd0*/  FSETP.GT.AND P0, PT, R0, 50, PT ;  /* 0x424800000000780b */ /* 0x000fe40003f04000 */
[----:B---3--:R-:W-:-:S05]  /*6de0*/  FSETP.GT.AND P1, PT, R8, 50, PT ;  /* 0x424800000800780b */ /* 0x008fca0003f24000 */
[----:B------:R-:W1:Y:S01]  /*6df0*/  F2F.F64.F32 R6, R8 ;  /* 0x0000000800067310 */ /* 0x000e620000201800 */
[----:B0-----:R-:W-:-:S06]  /*6e00*/  DSETP.GEU.AND P2, PT, R4, UR4, PT ;  /* 0x0000000404007e2a */ /* 0x001fcc000bf4e000 */
[----:B------:R-:W-:Y:S01]  /*6e10*/  FSEL R3, R0, RZ, P2 ;  /* 0x000000ff00037208 */ /* 0x000fe20001000000 */
[----:B-1----:R-:W-:-:S03]  /*6e20*/  DSETP.GEU.AND P3, PT, R6, UR4, PT ;  /* 0x0000000406007e2a */ /* 0x002fc6000bf6e000 */
[----:B------:R-:W-:-:S03]  /*6e30*/  FSEL R3, R3, RZ, !P0 ;  /* 0x000000ff03037208 */ /* 0x000fc60004000000 */
[----:B------:R-:W-:-:S04]  /*6e40*/  FSEL R4, R8, RZ, P3 ;  /* 0x000000ff08047208 */ /* 0x000fc80001800000 */
[----:B------:R-:W-:-:S04]  /*6e50*/  FSEL R4, R4, RZ, !P1 ;  /* 0x000000ff04047208 */ /* 0x000fc80004800000 */
[----:B------:R-:W-:-:S04]  /*6e60*/  FSETP.GT.AND P0, PT, R3, R4, PT ;  /* 0x000000040300720b */ /* 0x000fc80003f04000 */
[----:B------:R-:W-:Y:S02]  /*6e70*/  FSEL R53, R3, R4, P0 ;  /* 0x0000000403357208 */ /* 0x000fe40000000000 */
[----:B------:R-:W-:Y:S02]  /*6e80*/  PLOP3.LUT P0, PT, PT, PT, PT, 0x8, 0x80 ;  /* 0x000000000080781c */ /* 0x000fe40003f0e170 */
[----:B------:R-:W-:-:S13]  /*6e90*/  FSETP.GEU.AND P1, PT, R53, R39, PT ;  /* 0x000000273500720b */ /* 0x000fda0003f2e000 */
[----:B------:R-:W-:Y:S05]  /*6ea0*/  @!P1 BREAK.RELIABLE B8 ;  /* 0x0000000000089942 */ /* 0x000fea0003800100 */
[----:B------:R-:W-:Y:S05]  /*6eb0*/  @!P1 BRA `(.L_x_51) ;  /* 0x0000000000249947 */ /* 0x000fea0003800000 */
.L_x_86:
[----:B------:R-:W-:Y:S05]  /*6ec0*/  BSYNC.RELIABLE B8 ;  /* 0x0000000000087941 */ /* 0x000fea0003800100 */
.L_x_85:
[----:B------:R-:W0:Y:S01]  /*6ed0*/  F2F.F64.F32 R4, R39 ;  /* 0x0000002700047310 */ /* 0x000e220000201800 */
[----:B------:R-:W-:Y:S01]  /*6ee0*/  UMOV UR4, 0x9999999a ;  /* 0x9999999a00047882 */ /* 0x000fe20000000000 */
[----:B------:R-:W-:Y:S02]  /*6ef0*/  UMOV UR5, 0x3fc99999 ;  /* 0x3fc9999900057882 */ /* 0x000fe40000000000 */
[----:B0-----:R-:W-:-:S06]  /*6f00*/  DADD R4, R4, UR4 ;  /* 0x0000000404047e29 */ /* 0x001fcc0008000000 */
[----:B------:R-:W0:Y:S02]  /*6f10*/  F2F.F32.F64 R39, R4 ;  /* 0x0000000400277310 */ /* 0x000e240000301000 */
[----:B0-----:R-:W-:-:S13]  /*6f20*/  FSETP.GT.AND P0, PT, R36, R39, PT ;  /* 0x000000272400720b */ /* 0x001fda0003f04000 */
[----:B------:R-:W-:Y:S05]  /*6f30*/  @P0 BRA `(.L_x_94) ;  /* 0xffffffd800280947 */ /* 0x000fea000383ffff */
[----:B------:R-:W-:-:S13]  /*6f40*/  PLOP3.LUT P0, PT, PT, PT, PT, 0x80, 0x8 ;  /* 0x000000000008781c */ /* 0x000fda0003f0f070 */
.L_x_51:
[----:B------:R-:W-:Y:S05]  /*6f50*/  BSYNC.RECONVERGENT B7 ;  /* 0x0000000000077941 */ /* 0x000fea0003800200 */
.L_x_50:
[----:B------:R-:W-:Y:S01]  /*6f60*/  FSEL R60, R60, 99999, !P0 ;  /* 0x47c34f803c3c7808 */ /* 0x000fe20004000000 */
[----:B------:R-:W-:Y:S01]  /*6f70*/  IMAD.MOV.U32 R47, RZ, RZ, 0x459c4000 ;  /* 0x459c4000ff2f7424 */ /* 0x000fe200078e00ff */
[----:B------:R-:W-:Y:S02]  /*6f80*/  FSEL R55, R55, 99999, !P0 ;  /* 0x47c34f8037377808 */ /* 0x000fe40004000000 */
[----:B------:R-:W-:-:S07]  /*6f90*/  FSEL R53, R53, 99999, !P0 ;  /* 0x47c34f8035357808 */ /* 0x000fce0004000000 */
.L_x_32:
[----:B------:R-:W-:Y:S05]  /*6fa0*/  BSYNC.RECONVERGENT B6 ;  /* 0x0000000000067941 */ /* 0x000fea0003800200 */
.L_x_31:
[----:B------:R-:W-:Y:S05]  /*6fb0*/  WARPSYNC.ALL ;  /* 0x0000000000007948 */ /* 0x000fea0003800000 */
[----:B------:R-:W1:Y:S01]  /*6fc0*/  MUFU.RCP64H R5, 1.2659997940063476562 ;  /* 0x3ff4418900057908 */ /* 0x000e620000001800 */
[----:B------:R-:W-:Y:S01]  /*6fd0*/  IMAD.MOV.U32 R12, RZ, RZ, 0x374bc6a8 ;  /* 0x374bc6a8ff0c7424 */ /* 0x000fe200078e00ff */
[----:B------:R-:W-:Y:S01]  /*6fe0*/  UMOV UR4, 0x9999999a ;  /* 0x9999999a00047882 */ /* 0x000fe20000000000 */
[----:B------:R-:W-:Y:S01]  /*6ff0*/  IMAD.MOV.U32 R13, RZ, RZ, 0x3ff44189 ;  /* 0x3ff44189ff0d7424 */ /* 0x000fe200078e00ff */
[----:B------:R-:W-:Y:S01]  /*7000*/  UMOV UR5, 0x3fe99999 ;  /* 0x3fe9999900057882 */ /* 0x000fe20000000000 */
[----:B0-----:R-:W-:Y:S01]  /*7010*/  IMAD.MOV.U32 R4, RZ, RZ, 0x1 ;  /* 0x00000001ff047424 */ /* 0x001fe200078e00ff */
[----:B------:R-:W-:Y:S02]  /*7020*/  BSSY.RECONVERGENT B6, `(.L_x_95) ;  /* 0x0000018000067945 */ /* 0x000fe40003800200 */
[----:B------:R-:W0:Y:S03]  /*7030*/  F2F.F64.F32 R8, R17 ;  /* 0x0000001100087310 */ /* 0x000e260000201800 */
[----:B-1----:R-:W-:-:S02]  /*7040*/  DFMA R6, R4, -R12, 1 ;  /* 0x3ff000000406742b */ /* 0x002fc4000000080c */
[----:B0-----:R-:W-:-:S06]  /*7050*/  DMUL R8, R8, UR4 ;  /* 0x0000000408087c28 */ /* 0x001fcc0008000000 */
[----:B------:R-:W-:-:S04]  /*7060*/  DFMA R6, R6, R6, R6 ;  /* 0x000000060606722b */ /* 0x000fc80000000006 */
[----:B------:R-:W0:Y:S04]  /*7070*/  F2F.F32.F64 R8, R8 ;  /* 0x0000000800087310 */ /* 0x000e280000301000 */
        /* <DEDUP_REMOVED lines=8> */
[----:B------:R-:W-:-:S05]  /*7100*/  FFMA R0, RZ, 1.908249974250793457, R5 ;  /* 0x3ff44189ff007823 */ /* 0x000fca0000000005 */
        /* <DEDUP_REMOVED lines=9> */
.L_x_96:
[----:B------:R-:W-:Y:S05]  /*71a0*/  BSYNC.RECONVERGENT B6 ;  /* 0x0000000000067941 */ /* 0x000fea0003800200 */
.L_x_95:
[----:B------:R-:W0:Y:S01]  /*71b0*/  S2R R10, SR_TID.X ;  /* 0x00000000000a7919 */ /* 0x000e220000002100 */
[C---:B------:R-:W-:Y:S01]  /*71c0*/  FMUL R0, R30.reuse, 0.63661974668502807617 ;  /* 0x3f22f9831e007820 */ /* 0x040fe20000400000 */
[----:B------:R-:W1:Y:S01]  /*71d0*/  S2UR UR4, SR_CTAID.X ;  /* 0x00000000000479c3 */ /* 0x000e620000002500 */
[----:B------:R-:W2:Y:S01]  /*71e0*/  F2F.F32.F64 R4, R4 ;  /* 0x0000000400047310 */ /* 0x000ea20000301000 */
[----:B------:R-:W-:Y:S01]  /*71f0*/  FSETP.GE.AND P2, PT, |R30|, 105615, PT ;  /* 0x47ce47801e00780b */ /* 0x000fe20003f46200 */
[----:B------:R-:W-:Y:S01]  /*7200*/  BSSY.RECONVERGENT B0, `(.L_x_97) ;  /* 0x000004b000007945 */ /* 0x000fe20003800200 */
[----:B------:R-:W-:-:S04]  /*7210*/  ISETP.NE.AND P3, PT, R16, RZ, PT ;  /* 0x000000ff1000720c */ /* 0x000fc80003f65270 */
[----:B------:R-:W1:Y:S01]  /*7220*/  LDC R3, c[0x0][0x398] ;  /* 0x0000e600ff037b82 */ /* 0x000e620000000800 */
[----:B------:R-:W3:Y:S01]  /*7230*/  F2I.NTZ R0, R0 ;  /* 0x0000000000007305 */ /* 0x000ee20000203100 */
[----:B--2---:R-:W-:-:S04]  /*7240*/  FMNMX.NAN R29, R4, 4000, PT ;  /* 0x457a0000041d7809 */ /* 0x004fc80003820000 */
[----:B------:R-:W-:Y:S02]  /*7250*/  FMNMX.NAN R29, R29, 500, !PT ;  /* 0x43fa00001d1d7809 */ /* 0x000fe40007820000 */
[----:B---3--:R-:W-:Y:S01]  /*7260*/  I2FP.F32.S32 R7, R0 ;  /* 0x0000000000077245 */ /* 0x008fe20000201400 */
[----:B------:R-:W-:Y:S01]  /*7270*/  IMAD.MOV.U32 R14, RZ, RZ, R0 ;  /* 0x000000ffff0e7224 */ /* 0x000fe200078e0000 */
[----:B------:R-:W-:-:S03]  /*7280*/  FSETP.GEU.AND P1, PT, R29, 525, PT ;  /* 0x440340001d00780b */ /* 0x000fc60003f2e000 */
[----:B------:R-:W-:Y:S01]  /*7290*/  FFMA R4, R7, -1.5707962512969970703, R30 ;  /* 0xbfc90fda07047823 */ /* 0x000fe2000000001e */
[----:B------:R-:W-:Y:S02]  /*72a0*/  FSETP.LEU.AND P1, PT, R29, 3800, P1 ;  /* 0x456d80001d00780b */ /* 0x000fe40000f2b000 */
[----:B-1----:R-:W-:Y:S01]  /*72b0*/  ISETP.NE.AND P0, PT, R3, UR4, PT ;  /* 0x0000000403007c0c */ /* 0x002fe2000bf05270 */
[----:B------:R-:W-:Y:S01]  /*72c0*/  FFMA R4, R7, -7.5497894158615963534e-08, R4 ;  /* 0xb3a2216807047823 */ /* 0x000fe20000000004 */
[----:B0-----:R-:W-:-:S03]  /*72d0*/  SHF.R.U32.HI R3, RZ, 0x4, R10 ;  /* 0x00000004ff037819 */ /* 0x001fc6000001160a */
[----:B------:R-:W-:Y:S01]  /*72e0*/  FFMA R52, R7, -5.3903029534742383927e-15, R4 ;  /* 0xa7c234c507347823 */ /* 0x000fe20000000004 */
[----:B------:R-:W-:-:S03]  /*72f0*/  ISETP.EQ.OR P0, PT, R3, 0x2, P0 ;  /* 0x000000020300780c */ /* 0x000fc60000702670 */
[----:B------:R-:W-:Y:S01]  /*7300*/  IMAD.MOV.U32 R3, RZ, RZ, R52 ;  /* 0x000000ffff037224 */ /* 0x000fe200078e0034 */
[----:B------:R-:W-:-:S04]  /*7310*/  PLOP3.LUT P1, PT, P3, P0, P1, 0x80, 0x0 ;  /* 0x000000000000781c */ /* 0x000fc80001f21010 */
[----:B------:R-:W-:Y:S01]  /*7320*/  P2R R62, PR, RZ, 0x2 ;  /* 0x00000002ff3e7803 */ /* 0x000fe20000000000 */
[----:B------:R-:W-:Y:S08]  /*7330*/  @!P2 BRA `(.L_x_98) ;  /* 0x0000000000dca947 */ /* 0x000ff00003800000 */
        /* <DEDUP_REMOVED lines=11> */
.L_x_99:
        /* <DEDUP_REMOVED lines=33> */
[----:B------:R-:W-:Y:S02]  /*7600*/  LEA.HI R0, R5, R0, RZ, 0x1 ;  /* 0x0000000005007211 */ /* 0x000fe400078f08ff */
[C---:B------:R-:W-:Y:S02]  /*7610*/  LOP3.LUT R8, R4.reuse, R3, RZ, 0x3c, !PT ;  /* 0x0000000304087212 */ /* 0x040fe400078e3cff */
[----:B------:R-:W-:-:S02]  /*7620*/  LOP3.LUT R9, R4, R5, RZ, 0x3c, !PT ;  /* 0x0000000504097212 */ /* 0x000fc400078e3cff */
        /* <DEDUP_REMOVED lines=8> */
.L_x_98:
[----:B------:R-:W-:Y:S05]  /*76b0*/  BSYNC.RECONVERGENT B0 ;  /* 0x0000000000007941 */ /* 0x000fea0003800200 */
.L_x_97:
[----:B------:R-:W-:Y:S02]  /*76c0*/  IMAD.MOV.U32 R11, RZ, RZ, 0x37cbac00 ;  /* 0x37cbac00ff0b7424 */ /* 0x000fe400078e00ff */
[----:B------:R-:W-:Y:S01]  /*76d0*/  FMUL R4, R3, R3 ;  /* 0x0000000303047220 */ /* 0x000fe20000400000 */
[----:B------:R-:W-:Y:S01]  /*76e0*/  LOP3.LUT R6, R0, 0x1, RZ, 0xc0, !PT ;  /* 0x0000000100067812 */ /* 0x000fe200078ec0ff */
[----:B------:R-:W-:Y:S01]  /*76f0*/  IMAD.MOV.U32 R12, RZ, RZ, 0x3c0885e4 ;  /* 0x3c0885e4ff0c7424 */ /* 0x000fe200078e00ff */
[----:B------:R-:W-:Y:S01]  /*7700*/  BSSY.RECONVERGENT B0, `(.L_x_100) ;  /* 0x000004a000007945 */ /* 0x000fe20003800200 */
[----:B------:R-:W-:Y:S01]  /*7710*/  FFMA R5, R4, R11, -0.0013887860113754868507 ;  /* 0xbab607ed04057423 */ /* 0x000fe2000000000b */
[----:B------:R-:W-:Y:S01]  /*7720*/  VIADD R0, R0, 0x1 ;  /* 0x0000000100007836 */ /* 0x000fe20000000000 */
[----:B------:R-:W-:Y:S01]  /*7730*/  ISETP.NE.U32.AND P1, PT, R6, 0x1, PT ;  /* 0x000000010600780c */ /* 0x000fe20003f25070 */
[----:B------:R-:W-:-:S03]  /*7740*/  IMAD.MOV.U32 R13, RZ, RZ, 0x3e2aaaa8 ;  /* 0x3e2aaaa8ff0d7424 */ /* 0x000fc600078e00ff */
[----:B------:R-:W-:Y:S02]  /*7750*/  FSEL R5, R5, -0.00019574658654164522886, P1 ;  /* 0xb94d415305057808 */ /* 0x000fe40000800000 */
[----:B------:R-:W-:Y:S02]  /*7760*/  FSEL R7, R12, 0.041666727513074874878, !P1 ;  /* 0x3d2aaabb0c077808 */ /* 0x000fe40004800000 */
[----:B------:R-:W-:Y:S02]  /*7770*/  LOP3.LUT P2, RZ, R0, 0x2, RZ, 0xc0, !PT ;  /* 0x0000000200ff7812 */ /* 0x000fe4000784c0ff */
[----:B------:R-:W-:Y:S01]  /*7780*/  FSEL R0, R3, 1, !P1 ;  /* 0x3f80000003007808 */ /* 0x000fe20004800000 */
[----:B------:R-:W-:Y:S01]  /*7790*/  FFMA R5, R4, R5, R7 ;  /* 0x0000000504057223 */ /* 0x000fe20000000007 */
[----:B------:R-:W-:Y:S02]  /*77a0*/  FSEL R6, -R13, -0.4999999701976776123, !P1 ;  /* 0xbeffffff0d067808 */ /* 0x000fe40004800100 */
[----:B------:R-:W-:Y:S01]  /*77b0*/  FSETP.GE.AND P1, PT, |R30|, 105615, PT ;  /* 0x47ce47801e00780b */ /* 0x000fe20003f26200 */
[----:B------:R-:W-:-:S02]  /*77c0*/  FFMA R3, R4, R0, RZ ;  /* 0x0000000004037223 */ /* 0x000fc400000000ff */
[----:B------:R-:W-:-:S04]  /*77d0*/  FFMA R5, R4, R5, R6 ;  /* 0x0000000504057223 */ /* 0x000fc80000000006 */
[----:B------:R-:W-:Y:S01]  /*77e0*/  FFMA R20, R3, R5, R0 ;  /* 0x0000000503147223 */ /* 0x000fe20000000000 */
[----:B------:R-:W-:Y:S02]  /*77f0*/  IMAD.MOV.U32 R5, RZ, RZ, R14 ;  /* 0x000000ffff057224 */ /* 0x000fe400078e000e */
[----:B------:R-:W-:Y:S02]  /*7800*/  IMAD.MOV.U32 R0, RZ, RZ, R52 ;  /* 0x000000ffff007224 */ /* 0x000fe400078e0034 */
[----:B------:R-:W-:Y:S01]  /*7810*/  @P2 FADD R20, RZ, -R20 ;  /* 0x80000014ff142221 */ /* 0x000fe20000000000 */
        /* <DEDUP_REMOVED lines=12> */
.L_x_102:
        /* <DEDUP_REMOVED lines=32> */
[----:B------:R-:W-:-:S04]  /*7ae0*/  SHF.R.S32.HI R4, RZ, 0x1f, R5 ;  /* 0x0000001fff047819 */ /* 0x000fc80000011405 */
[C---:B------:R-:W-:Y:S02]  /*7af0*/  LOP3.LUT R8, R4.reuse, R3, RZ, 0x3c, !PT ;  /* 0x0000000304087212 */ /* 0x040fe400078e3cff */
[----:B------:R-:W-:Y:S02]  /*7b00*/  LOP3.LUT R9, R4, R5, RZ, 0x3c, !PT ;  /* 0x0000000504097212 */ /* 0x000fe400078e3cff */
[C---:B------:R-:W-:Y:S02]  /*7b10*/  LOP3.LUT R3, R5.reuse, R30, RZ, 0x3c, !PT ;  /* 0x0000001e05037212 */ /* 0x040fe400078e3cff */
[----:B------:R-:W-:Y:S02]  /*7b20*/  LEA.HI R5, R5, R0, RZ, 0x1 ;  /* 0x0000000005057211 */ /* 0x000fe400078f08ff */
[----:B------:R-:W0:Y:S01]  /*7b30*/  I2F.F64.S64 R8, R8 ;  /* 0x0000000800087312 */ /* 0x000e220000301c00 */
[----:B------:R-:W-:Y:S02]  /*7b40*/  ISETP.GE.AND P1, PT, R3, RZ, PT ;  /* 0x000000ff0300720c */ /* 0x000fe40003f26270 */
[----:B------:R-:W-:-:S04]  /*7b50*/  IMAD.MOV R0, RZ, RZ, -R5 ;  /* 0x000000ffff007224 */ /* 0x000fc800078e0a05 */
[----:B------:R-:W-:Y:S01]  /*7b60*/  @!P2 IMAD.MOV.U32 R5, RZ, RZ, R0 ;  /* 0x000000ffff05a224 */ /* 0x000fe200078e0000 */
[----:B0-----:R-:W-:-:S10]  /*7b70*/  DMUL R6, R8, UR4 ;  /* 0x0000000408067c28 */ /* 0x001fd40008000000 */
[----:B------:R-:W0:Y:S02]  /*7b80*/  F2F.F32.F64 R6, R6 ;  /* 0x0000000600067310 */ /* 0x000e240000301000 */
[----:B0-----:R-:W-:-:S07]  /*7b90*/  FSEL R0, -R6, R6, !P1 ;  /* 0x0000000606007208 */ /* 0x001fce0004800100 */
.L_x_101:
[----:B------:R-:W-:Y:S05]  /*7ba0*/  BSYNC.RECONVERGENT B0 ;  /* 0x0000000000007941 */ /* 0x000fea0003800200 */
.L_x_100:
[C---:B------:R-:W-:Y:S01]  /*7bb0*/  LOP3.LUT R6, R5.reuse, 0x1, RZ, 0xc0, !PT ;  /* 0x0000000105067812 */ /* 0x040fe200078ec0ff */
[----:B------:R-:W-:Y:S01]  /*7bc0*/  FMUL R3, R0, R0 ;  /* 0x0000000000037220 */ /* 0x000fe20000400000 */
[----:B------:R-:W-:Y:S01]  /*7bd0*/  IMAD.MOV.U32 R7, RZ, RZ, 0x3effffff ;  /* 0x3effffffff077424 */ /* 0x000fe200078e00ff */
[----:B------:R-:W-:Y:S01]  /*7be0*/  LOP3.LUT P2, RZ, R5, 0x2, RZ, 0xc0, !PT ;  /* 0x0000000205ff7812 */ /* 0x000fe2000784c0ff */
[----:B------:R-:W-:Y:S01]  /*7bf0*/  BSSY.RECONVERGENT B0, `(.L_x_103) ;  /* 0x0000048000007945 */ /* 0x000fe20003800200 */
[----:B------:R-:W-:Y:S01]  /*7c00*/  ISETP.NE.U32.AND P1, PT, R6, 0x1, PT ;  /* 0x000000010600780c */ /* 0x000fe20003f25070 */
[----:B------:R-:W-:Y:S01]  /*7c10*/  FFMA R4, R3, R11, -0.0013887860113754868507 ;  /* 0xbab607ed03047423 */ /* 0x000fe2000000000b */
[----:B------:R-:W-:Y:S02]  /*7c20*/  IMAD.MOV.U32 R6, RZ, RZ, 0x3d2aaabb ;  /* 0x3d2aaabbff067424 */ /* 0x000fe400078e00ff */
[----:B------:R-:W-:Y:S02]  /*7c30*/  FSEL R0, R0, 1, P1 ;  /* 0x3f80000000007808 */ /* 0x000fe40000800000 */
[----:B------:R-:W-:-:S02]  /*7c40*/  FSEL R4, R4, -0.00019574658654164522886, !P1 ;  /* 0xb94d415304047808 */ /* 0x000fc40004800000 */
[----:B------:R-:W-:Y:S01]  /*7c50*/  FSEL R6, R6, 0.0083327032625675201416, !P1 ;  /* 0x3c0885e406067808 */ /* 0x000fe20004800000 */
[----:B------:R-:W-:Y:S01]  /*7c60*/  FFMA R5, R3, R0, RZ ;  /* 0x0000000003057223 */ /* 0x000fe200000000ff */
[----:B------:R-:W-:Y:S02]  /*7c70*/  FSEL R7, -R7, -0.16666662693023681641, !P1 ;  /* 0xbe2aaaa807077808 */ /* 0x000fe40004800100 */
[----:B------:R-:W-:Y:S01]  /*7c80*/  FSETP.GE.AND P1, PT, |R30|, 105615, PT ;  /* 0x47ce47801e00780b */ /* 0x000fe20003f26200 */
[----:B------:R-:W-:-:S04]  /*7c90*/  FFMA R4, R3, R4, R6 ;  /* 0x0000000403047223 */ /* 0x000fc80000000006 */
[----:B------:R-:W-:-:S04]  /*7ca0*/  FFMA R4, R3, R4, R7 ;  /* 0x0000000403047223 */ /* 0x000fc80000000007 */
[----:B------:R-:W-:Y:S01]  /*7cb0*/  FFMA R22, R5, R4, R0 ;  /* 0x0000000405167223 */ /* 0x000fe20000000000 */
[----:B------:R-:W-:Y:S01]  /*7cc0*/  IMAD.MOV.U32 R5, RZ, RZ, R14 ;  /* 0x000000ffff057224 */ /* 0x000fe200078e000e */
[----:B------:R-:W-:Y:S02]  /*7cd0*/  MOV R0, R52 ;  /* 0x0000003400007202 */ /* 0x000fe40000000f00 */
        /* <DEDUP_REMOVED lines=13> */
.L_x_105:
        /* <DEDUP_REMOVED lines=44> */
.L_x_104:
[----:B------:R-:W-:Y:S05]  /*8070*/  BSYNC.RECONVERGENT B0 ;  /* 0x0000000000007941 */ /* 0x000fea0003800200 */
.L_x_103:
[----:B------:R-:W-:Y:S01]  /*8080*/  FMUL R3, R0, R0 ;  /* 0x0000000000037220 */ /* 0x000fe20000400000 */
[C---:B------:R-:W-:Y:S01]  /*8090*/  LOP3.LUT R6, R5.reuse, 0x1, RZ, 0xc0, !PT ;  /* 0x0000000105067812 */ /* 0x040fe200078ec0ff */
[----:B------:R-:W-:Y:S01]  /*80a0*/  VIADD R5, R5, 0x1 ;  /* 0x0000000105057836 */ /* 0x000fe20000000000 */
[----:B------:R-:W-:Y:S01]  /*80b0*/  BSSY.RECONVERGENT B0, `(.L_x_106) ;  /* 0x0000042000007945 */ /* 0x000fe20003800200 */
[----:B------:R-:W-:Y:S01]  /*80c0*/  FFMA R4, R3, R11, -0.0013887860113754868507 ;  /* 0xbab607ed03047423 */ /* 0x000fe2000000000b */
[----:B------:R-:W-:Y:S02]  /*80d0*/  ISETP.NE.U32.AND P1, PT, R6, 0x1, PT ;  /* 0x000000010600780c */ /* 0x000fe40003f25070 */
[----:B------:R-:W-:Y:S02]  /*80e0*/  LOP3.LUT P2, RZ, R5, 0x2, RZ, 0xc0, !PT ;  /* 0x0000000205ff7812 */ /* 0x000fe4000784c0ff */
[----:B------:R-:W-:Y:S02]  /*80f0*/  FSEL R4, R4, -0.00019574658654164522886, P1 ;  /* 0xb94d415304047808 */ /* 0x000fe40000800000 */
[----:B------:R-:W-:-:S02]  /*8100*/  FSEL R6, R12, 0.041666727513074874878, !P1 ;  /* 0x3d2aaabb0c067808 */ /* 0x000fc40004800000 */
[----:B------:R-:W-:Y:S02]  /*8110*/  FSEL R54, R0, 1, !P1 ;  /* 0x3f80000000367808 */ /* 0x000fe40004800000 */
[----:B------:R-:W-:Y:S01]  /*8120*/  FSEL R7, -R13, -0.4999999701976776123, !P1 ;  /* 0xbeffffff0d077808 */ /* 0x000fe20004800100 */
[C---:B------:R-:W-:Y:S01]  /*8130*/  FFMA R4, R3.reuse, R4, R6 ;  /* 0x0000000403047223 */ /* 0x040fe20000000006 */
[----:B------:R-:W-:Y:S01]  /*8140*/  FSETP.GE.AND P1, PT, |R30|, 105615, PT ;  /* 0x47ce47801e00780b */ /* 0x000fe20003f26200 */
[C---:B------:R-:W-:Y:S02]  /*8150*/  FFMA R5, R3.reuse, R54, RZ ;  /* 0x0000003603057223 */ /* 0x040fe400000000ff */
[----:B------:R-:W-:-:S04]  /*8160*/  FFMA R4, R3, R4, R7 ;  /* 0x0000000403047223 */ /* 0x000fc80000000007 */
[----:B------:R-:W-:-:S04]  /*8170*/  FFMA R54, R5, R4, R54 ;  /* 0x0000000405367223 */ /* 0x000fc80000000036 */
[----:B------:R-:W-:Y:S02]  /*8180*/  @P2 FADD R54, RZ, -R54 ;  /* 0x80000036ff362221 */ /* 0x000fe40000000000 */
[----:B------:R-:W-:Y:S05]  /*8190*/  @!P1 BRA `(.L_x_107) ;  /* 0x0000000000cc9947 */ /* 0x000fea0003800000 */
[----:B------:R-:W-:-:S13]  /*81a0*/  FSETP.NEU.AND P1, PT, |R30|, +INF , PT ;  /* 0x7f8000001e00780b */ /* 0x000fda0003f2d200 */
[----:B------:R-:W-:Y:S01]  /*81b0*/  @!P1 FMUL R52, RZ, R30 ;  /* 0x0000001eff349220 */ /* 0x000fe20000400000 */
[----:B------:R-:W-:Y:S01]  /*81c0*/  @!P1 IMAD.MOV.U32 R14, RZ, RZ, RZ ;  /* 0x000000ffff0e9224 */ /* 0x000fe200078e00ff */
[----:B------:R-:W-:Y:S06]  /*81d0*/  @!P1 BRA `(.L_x_107) ;  /* 0x0000000000bc9947 */ /* 0x000fec0003800000 */
[----:B------:R-:W0:Y:S01]  /*81e0*/  LDC.64 R14, c[0x4][RZ] ;  /* 0x01000000ff0e7b82 */ /* 0x000e220000000a00 */
[----:B------:R-:W-:Y:S01]  /*81f0*/  IMAD.SHL.U32 R0, R30, 0x100, RZ ;  /* 0x000001001e007824 */ /* 0x000fe200078e00ff */
[----:B------:R-:W-:Y:S01]  /*8200*/  UMOV UR4, URZ ;  /* 0x000000ff00047c82 */ /* 0x000fe20008000000 */
[----:B------:R-:W-:Y:S02]  /*8210*/  IMAD.MOV.U32 R4, RZ, RZ, RZ ;  /* 0x000000ffff047224 */ /* 0x000fe400078e00ff */
[----:B------:R-:W-:Y:S01]  /*8220*/  IMAD.MOV.U32 R3, RZ, RZ, RZ ;  /* 0x000000ffff037224 */ /* 0x000fe200078e00ff */
[----:B------:R-:W-:-:S07]  /*8230*/  LOP3.LUT R17, R0, 0x80000000, RZ, 0xfc, !PT ;  /* 0x8000000000117812 */ /* 0x000fce00078efcff */
.L_x_108:
[----:B0-----:R-:W-:-:S06]  /*8240*/  IMAD.WIDE.U32 R6, R3, 0x4, R14 ;  /* 0x0000000403067825 */ /* 0x001fcc00078e000e */
[----:B------:R-:W2:Y:S01]  /*8250*/  LDG.E.CONSTANT R6, desc[UR36][R6.64] ;  /* 0x0000002406067981 */ /* 0x000ea2000c1e9900 */
[C---:B-1----:R-:W-:Y:S01]  /*8260*/  LEA R0, R3.reuse, UR41, 0x2 ;  /* 0x0000002903007c11 */ /* 0x042fe2000f8e10ff */
[----:B------:R-:W-:-:S05]  /*8270*/  VIADD R3, R3, 0x1 ;  /* 0x0000000103037836 */ /* 0x000fca0000000000 */
[----:B------:R-:W-:Y:S01]  /*8280*/  ISETP.NE.AND P1, PT, R3, 0x6, PT ;  /* 0x000000060300780c */ /* 0x000fe20003f25270 */
[----:B--2---:R-:W-:-:S03]  /*8290*/  IMAD.WIDE.U32 R8, R6, R17, RZ ;  /* 0x0000001106087225 */ /* 0x004fc600078e00ff */
[----:B------:R-:W-:-:S04]  /*82a0*/  IADD3 R5, P2, PT, R8, R4, RZ ;  /* 0x0000000408057210 */ /* 0x000fc80007f5e0ff */
[----:B------:R-:W-:Y:S01]  /*82b0*/  IADD3.X R4, PT, PT, R9, UR4, RZ, P2, !PT ;  /* 0x0000000409047c10 */ /* 0x000fe200097fe4ff */
[----:B------:R1:W-:Y:S04]  /*82c0*/  STL [R0+0x4], R5 ;  /* 0x0000040500007387 */ /* 0x0003e80000100800 */
[----:B------:R-:W-:Y:S05]  /*82d0*/  @P1 BRA `(.L_x_108) ;  /* 0xfffffffc00d81947 */ /* 0x000fea000383ffff */
[----:B-1----:R-:W-:Y:S01]  /*82e0*/  SHF.R.U32.HI R5, RZ, 0x17, R30 ;  /* 0x00000017ff057819 */ /* 0x002fe2000001161e */
        /* <DEDUP_REMOVED lines=23> */
[----:B0-----:R-:W-:-:S03]  /*8460*/  LOP3.LUT R4, R5, R30, RZ, 0x3c, !PT ;  /* 0x0000001e05047212 */ /* 0x001fc600078e3cff */
[----:B------:R-:W-:Y:S01]  /*8470*/  @!P2 IMAD.MOV.U32 R14, RZ, RZ, R0 ;  /* 0x000000ffff0ea224 */ /* 0x000fe200078e0000 */
[----:B------:R-:W0:Y:S01]  /*8480*/  I2F.F64.S64 R6, R6 ;  /* 0x0000000600067312 */ /* 0x000e220000301c00 */
[----:B------:R-:W-:Y:S01]  /*8490*/  ISETP.GE.AND P1, PT, R4, RZ, PT ;  /* 0x000000ff0400720c */ /* 0x000fe20003f26270 */
[----:B0-----:R-:W-:-:S10]  /*84a0*/  DMUL R2, R6, UR4 ;  /* 0x0000000406027c28 */ /* 0x001fd40008000000 */
[----:B------:R-:W0:Y:S02]  /*84b0*/  F2F.F32.F64 R2, R2 ;  /* 0x0000000200027310 */ /* 0x000e240000301000 */
[----:B0-----:R-:W-:-:S07]  /*84c0*/  FSEL R52, -R2, R2, !P1 ;  /* 0x0000000202347208 */ /* 0x001fce0004800100 */
.L_x_107:
[----:B------:R-:W-:Y:S05]  /*84d0*/  BSYNC.RECONVERGENT B0 ;  /* 0x0000000000007941 */ /* 0x000fea0003800200 */
.L_x_106:
[----:B------:R-:W0:Y:S01]  /*84e0*/  LDC.64 R6, c[0x0][0x380] ;  /* 0x0000e000ff067b82 */ /* 0x000e220000000a00 */
[----:B------:R-:W-:Y:S02]  /*84f0*/  LOP3.LUT R3, R10, 0xf, RZ, 0xc0, !PT ;  /* 0x0000000f0a037812 */ /* 0x000fe400078ec0ff */
[----:B------:R-:W-:-:S03]  /*8500*/  ISETP.NE.AND P6, PT, R16, RZ, PT ;  /* 0x000000ff1000720c */ /* 0x000fc60003fc5270 */
[----:B0-----:R-:W-:-:S05]  /*8510*/  IMAD.WIDE.U32 R6, R3, 0x14, R6 ;  /* 0x0000001403067825 */ /* 0x001fca00078e0006 */
[----:B------:R-:W2:Y:S04]  /*8520*/  LDG.E R45, desc[UR36][R6.64+0x144] ;  /* 0x00014424062d7981 */ /* 0x000ea8000c1e1900 */
[----:B------:R-:W3:Y:S04]  /*8530*/  LDG.E R46, desc[UR36][R6.64+0x140] ;  /* 0x00014024062e7981 */ /* 0x000ee8000c1e1900 */
[----:B------:R-:W4:Y:S01]  /*8540*/  LDG.E.U8 R39, desc[UR36][R6.64+0x150] ;  /* 0x0001502406277981 */ /* 0x000f22000c1e1100 */
[----:B------:R-:W-:Y:S01]  /*8550*/  FMUL R0, R52, R52 ;  /* 0x0000003434007220 */ /* 0x000fe20000400000 */
[----:B------:R-:W-:Y:S01]  /*8560*/  LOP3.LUT R2, R14, 0x1, RZ, 0xc0, !PT ;  /* 0x000000010e027812 */ /* 0x000fe200078ec0ff */
[----:B------:R-:W-:Y:S01]  /*8570*/  BSSY.RECONVERGENT B0, `(.L_x_109) ;  /* 0x0000024000007945 */ /* 0x000fe20003800200 */
[----:B------:R-:W-:Y:S01]  /*8580*/  PLOP3.LUT P0, PT, P0, P6, PT, 0x80, 0x8 ;  /* 0x000000000008781c */ /* 0x000fe2000070d070 */
[----:B------:R-:W-:Y:S01]  /*8590*/  FFMA R11, R0, R11, -0.0013887860113754868507 ;  /* 0xbab607ed000b7423 */ /* 0x000fe2000000000b */
[----:B------:R-:W-:Y:S01]  /*85a0*/  ISETP.NE.U32.AND P4, PT, R2, 0x1, PT ;  /* 0x000000010200780c */ /* 0x000fe20003f85070 */
[----:B------:R-:W-:Y:S01]  /*85b0*/  VIADD R17, R1, 0x4 ;  /* 0x0000000401117836 */ /* 0x000fe20000000000 */
[----:B------:R-:W-:Y:S01]  /*85c0*/  LOP3.LUT P3, RZ, R14, 0x2, RZ, 0xc0, !PT ;  /* 0x000000020eff7812 */ /* 0x000fe2000786c0ff */
[----:B------:R-:W-:Y:S01]  /*85d0*/  IMAD.MOV.U32 R44, RZ, RZ, 0x1 ;  /* 0x00000001ff2c7424 */ /* 0x000fe200078e00ff */
[----:B------:R-:W-:-:S02]  /*85e0*/  FSEL R3, R12, 0.041666727513074874878, P4 ;  /* 0x3d2aaabb0c037808 */ /* 0x000fc40002000000 */
[----:B------:R-:W-:Y:S02]  /*85f0*/  FSEL R11, R11, -0.00019574658654164522886, !P4 ;  /* 0xb94d41530b0b7808 */ /* 0x000fe40006000000 */
[----:B------:R-:W-:Y:S02]  /*8600*/  FSEL R13, -R13, -0.4999999701976776123, P4 ;  /* 0xbeffffff0d0d7808 */ /* 0x000fe40002000100 */
[----:B------:R-:W-:Y:S01]  /*8610*/  FSEL R52, R52, 1, P4 ;  /* 0x3f80000034347808 */ /* 0x000fe20002000000 */
[----:B------:R-:W-:Y:S01]  /*8620*/  FFMA R3, R0, R11, R3 ;  /* 0x0000000b00037223 */ /* 0x000fe20000000003 */
[----:B------:R-:W-:-:S03]  /*8630*/  SEL R18, RZ, 0x1, !P0 ;  /* 0x00000001ff127807 */ /* 0x000fc60004000000 */
[C---:B------:R-:W-:Y:S01]  /*8640*/  FFMA R13, R0.reuse, R3, R13 ;  /* 0x00000003000d7223 */ /* 0x040fe2000000000d */
[----:B------:R-:W-:-:S04]  /*8650*/  FFMA R3, R0, R52, RZ ;  /* 0x0000003400037223 */ /* 0x000fc800000000ff */
[----:B------:R-:W-:Y:S01]  /*8660*/  FFMA R52, R3, R13, R52 ;  /* 0x0000000d03347223 */ /* 0x000fe20000000034 */
[----:B--2---:R-:W-:-:S04]  /*8670*/  FSETP.GEU.AND P1, PT, |R45|, 1000, PT ;  /* 0x447a00002d00780b */ /* 0x004fc80003f2e200 */
[C---:B---3--:R-:W-:Y:S02]  /*8680*/  FSETP.LT.AND P2, PT, R46.reuse, -3500, !P1 ;  /* 0xc55ac0002e00780b */ /* 0x048fe40004f41000 */
[C---:B------:R-:W-:Y:S02]  /*8690*/  FSETP.LT.AND P1, PT, R46.reuse, 4500, !P1 ;  /* 0x458ca0002e00780b */ /* 0x040fe40004f21000 */
[C---:B------:R-:W-:Y:S02]  /*86a0*/  FSETP.GT.AND P5, PT, R46.reuse, -4500, P2 ;  /* 0xc58ca0002e00780b */ /* 0x040fe400017a4000 */
[----:B------:R-:W-:Y:S02]  /*86b0*/  FSETP.GT.AND P1, PT, R46, 3500, P1 ;  /* 0x455ac0002e00780b */ /* 0x000fe40000f24000 */
[----:B------:R-:W-:Y:S02]  /*86c0*/  P2R R24, PR, RZ, 0x20 ;  /* 0x00000020ff187803 */ /* 0x000fe40000000000 */
[----:B------:R-:W-:-:S02]  /*86d0*/  PLOP3.LUT P2, PT, P5, P1, PT, 0xf8, 0x8f ;  /* 0x00000000008f781c */ /* 0x000fc40002f43f70 */
[----:B----4-:R-:W-:-:S11]  /*86e0*/  ISETP.NE.OR P1, PT, R39, 0x1, !P0 ;  /* 0x000000012700780c */ /* 0x010fd60004725670 */
[----:B------:R-:W-:Y:S05]  /*86f0*/  @P2 BRA `(.L_x_110) ;  /* 0x00000000002c2947 */ /* 0x000fea0003800000 */
[----:B------:R-:W-:Y:S01]  /*8700*/  FSETP.GEU.AND P0, PT, |R45|, 1300, PT ;  /* 0x44a280002d00780b */ /* 0x000fe20003f0e200 */
[----:B------:R-:W-:Y:S01]  /*8710*/  IMAD.MOV.U32 R44, RZ, RZ, 0x2 ;  /* 0x00000002ff2c7424 */ /* 0x000fe200078e00ff */
[C---:B------:R-:W-:Y:S02]  /*8720*/  FSETP.GT.AND P2, PT, R46.reuse, -4500, PT ;  /* 0xc58ca0002e00780b */ /* 0x040fe40003f44000 */
[----:B------:R-:W-:-:S13]  /*8730*/  FSETP.LT.AND P0, PT, R46, -3200, !P0 ;  /* 0xc54800002e00780b */ /* 0x000fda0004701000 */
[----:B------:R-:W-:Y:S05]  /*8740*/  @P0 BRA P2, `(.L_x_110) ;  /* 0x0000000000180947 */ /* 0x000fea0001000000 */
[----:B------:R-:W-:Y:S01]  /*8750*/  FSETP.GT.AND P0, PT, R45, -1300, PT ;  /* 0xc4a280002d00780b */ /* 0x000fe20003f04000 */
[----:B------:R-:W-:-:S03]  /*8760*/  IMAD.MOV.U32 R44, RZ, RZ, RZ ;  /* 0x000000ffff2c7224 */ /* 0x000fc600078e00ff */
[----:B------:R-:W-:-:S04]  /*8770*/  FSETP.LEU.OR P0, PT, R46, 3200, !P0 ;  /* 0x454800002e00780b */ /* 0x000fc8000470b400 */
[----:B------:R-:W-:-:S13]  /*8780*/  FSETP.GEU.OR P0, PT, R46, 4500, P0 ;  /* 0x458ca0002e00780b */ /* 0x000fda000070e400 */
[----:B------:R-:W-:-:S04]  /*8790*/  @!P0 FSETP.GEU.AND P2, PT, R45, 1300, PT ;  /* 0x44a280002d00880b */ /* 0x000fc80003f4e000 */
[----:B------:R-:W-:-:S09]  /*87a0*/  @!P0 SEL R44, RZ, 0x2, P2 ;  /* 0x00000002ff2c8807 */ /* 0x000fd20001000000 */
.L_x_110:
[----:B------:R-:W-:Y:S05]  /*87b0*/  BSYNC.RECONVERGENT B0 ;  /* 0x0000000000007941 */ /* 0x000fea0003800200 */
.L_x_109:
[----:B------:R-:W-:Y:S01]  /*87c0*/  BSSY.RECONVERGENT B6, `(.L_x_111) ;  /* 0x000063e000067945 */ /* 0x000fe20003800200 */
[----:B------:R-:W-:-:S03]  /*87d0*/  @P3 FADD R52, RZ, -R52 ;  /* 0x80000034ff343221 */ /* 0x000fc60000000000 */
[----:B------:R-:W-:Y:S05]  /*87e0*/  @P1 BRA `(.L_x_112) ;  /* 0x0000006000ec1947 */ /* 0x000fea0003800000 */
[----:B------:R0:W5:Y:S04]  /*87f0*/  LDG.E R2, desc[UR36][R6.64+0x148] ;  /* 0x0001482406027981 */ /* 0x000168000c1e1900 */
[----:B------:R0:W5:Y:S01]  /*8800*/  LDG.E R19, desc[UR36][R6.64+0x14c] ;  /* 0x00014c2406137981 */ /* 0x000162000c1e1900 */
[-C--:B------:R-:W-:Y:S01]  /*8810*/  FMUL R22, R22, R47.reuse ;  /* 0x0000002f16167220 */ /* 0x080fe20000400000 */
[----:B------:R-:W-:Y:S01]  /*8820*/  FMUL R4, R20, R47 ;  /* 0x0000002f14047220 */ /* 0x000fe20000400000 */
[----:B------:R-:W-:Y:S02]  /*8830*/  BSSY.RECONVERGENT B7, `(.L_x_113) ;  /* 0x0000010000077945 */ /* 0x000fe40003800200 */
        /* <DEDUP_REMOVED lines=8> */
[----:B-----5:R-:W-:Y:S05]  /*88c0*/  CALL.REL.NOINC `($__internal_1_$__cuda_sm20_sqrt_rn_f32_slowpath) ;  /* 0x000000f000f07944 */ /* 0x020fea0003c00000 */
[----:B------:R-:W-:Y:S01]  /*88d0*/  IMAD.MOV.U32 R37, RZ, RZ, R4 ;  /* 0x000000ffff257224 */ /* 0x000fe200078e0004 */
[----:B------:R-:W-:Y:S06]  /*88e0*/  BRA `(.L_x_115) ;  /* 0x0000000000107947 */ /* 0x000fec0003800000 */
.L_x_114:
[----:B------:R-:W-:Y:S01]  /*88f0*/  FMUL.FTZ R37, R4, R3 ;  /* 0x0000000304257220 */ /* 0x000fe20000410000 */
[----:B------:R-:W-:-:S03]  /*8900*/  FMUL.FTZ R0, R3, 0.5 ;  /* 0x3f00000003007820 */ /* 0x000fc60000410000 */
[----:B------:R-:W-:-:S04]  /*8910*/  FFMA R4, -R37, R37, R4 ;  /* 0x0000002525047223 */ /* 0x000fc80000000104 */
[----:B------:R-:W-:-:S07]  /*8920*/  FFMA R37, R4, R0, R37 ;  /* 0x0000000004257223 */ /* 0x000fce0000000025 */
.L_x_115:
[----:B------:R-:W-:Y:S05]  /*8930*/  BSYNC.RECONVERGENT B7 ;  /* 0x0000000000077941 */ /* 0x000fea0003800200 */
.L_x_113:
[----:B------:R-:W-:Y:S01]  /*8940*/  FADD R16, R60, -UR40 ;  /* 0x800000283c107e21 */ /* 0x000fe20008000000 */
[----:B------:R-:W-:Y:S01]  /*8950*/  FADD R23, R55, -UR42 ;  /* 0x8000002a37177e21 */ /* 0x000fe20008000000 */
[----:B------:R-:W-:Y:S01]  /*8960*/  UMOV UR4, 0x88e368f1 ;  /* 0x88e368f100047882 */ /* 0x000fe20000000000 */
[----:B------:R-:W-:Y:S01]  /*8970*/  UMOV UR5, 0x3ee4f8b5 ;  /* 0x3ee4f8b500057882 */ /* 0x000fe20000000000 */
[----:B------:R-:W0:Y:S01]  /*8980*/  F2F.F64.F32 R26, R16 ;  /* 0x00000010001a7310 */ /* 0x000e220000201800 */
[----:B------:R-:W-:Y:S01]  /*8990*/  IMAD.MOV.U32 R4, RZ, RZ, 0x1 ;  /* 0x00000001ff047424 */ /* 0x000fe200078e00ff */
[----:B------:R-:W-:Y:S06]  /*89a0*/  BSSY.RECONVERGENT B7, `(.L_x_116) ;  /* 0x0000020000077945 */ /* 0x000fec0003800200 */
[----:B------:R-:W1:Y:S01]  /*89b0*/  F2F.F64.F32 R70, R23 ;  /* 0x0000001700467310 */ /* 0x000e620000201800 */
[----:B0-----:R-:W-:-:S02]  /*89c0*/  DADD R26, R26, UR4 ;  /* 0x000000041a1a7e29 */ /* 0x001fc40008000000 */
        /* <DEDUP_REMOVED lines=28> */
[----:B-----5:R-:W-:Y:S05]  /*8b90*/  CALL.REL.NOINC `($__internal_0_$__cuda_sm20_div_rn_f64_full) ;  /* 0x000000e400e07944 */ /* 0x020fea0003c00000 */
.L_x_117:
[----:B------:R-:W-:Y:S05]  /*8ba0*/  BSYNC.RECONVERGENT B7 ;  /* 0x0000000000077941 */ /* 0x000fea0003800200 */
.L_x_116:
        /* <DEDUP_REMOVED lines=8> */
[----:B------:R-:W-:Y:S01]  /*8c30*/  FADD R22, R45, -UR40 ;  /* 0x800000282d167e21 */ /* 0x000fe20008000000 */
[C---:B------:R-:W-:Y:S01]  /*8c40*/  DFMA R8, R6.reuse, -UR4, R8 ;  /* 0x8000000406087c2b */ /* 0x040fe20008000008 */
[----:B------:R-:W-:Y:S01]  /*8c50*/  UMOV UR4, 0x8dde082e ;  /* 0x8dde082e00047882 */ /* 0x000fe20000000000 */
[----:B------:R-:W-:Y:S01]  /*8c60*/  UMOV UR5, 0x3f531278 ;  /* 0x3f53127800057882 */ /* 0x000fe20000000000 */
[----:B------:R-:W-:Y:S01]  /*8c70*/  FADD R0, R46, -UR42 ;  /* 0x8000002a2e007e21 */ /* 0x000fe20008000000 */
[----:B------:R-:W-:Y:S01]  /*8c80*/  FMUL R3, R22, R22 ;  /* 0x0000001616037220 */ /* 0x000fe20000400000 */
[----:B------:R-:W-:Y:S03]  /*8c90*/  BSSY.RECONVERGENT B7, `(.L_x_118) ;  /* 0x0000060000077945 */ /* 0x000fe60003800200 */
        /* <DEDUP_REMOVED lines=62> */
[----:B------:R-:W-:Y:S02]  /*9080*/  DADD R70, |R26|, |R70| ;  /* 0x000000001a467229 */ /* 0x000fe40000000646 */
[----:B------:R-:W-:Y:S01]  /*9090*/  @P3 DADD R4, R4, R10 ;  /* 0x0000000004043229 */ /* 0x000fe2000000000a */
[----:B------:R-:W-:-:S05]  /*90a0*/  @P2 IMAD.MOV.U32 R11, RZ, RZ, 0x4002d97c ;  /* 0x4002d97cff0b2424 */ /* 0x000fca00078e00ff */
[----:B------:R-:W-:Y:S01]  /*90b0*/  @!P3 FSEL R5, R7, R9, !P0 ;  /* 0x000000090705b208 */ /* 0x000fe20004000000 */
[----:B------:R-:W-:Y:S01]  /*90c0*/  @P2 IMAD.MOV.U32 R9, RZ, RZ, 0x7f3321d2 ;  /* 0x7f3321d2ff092424 */ /* 0x000fe200078e00ff */
[----:B------:R-:W-:Y:S02]  /*90d0*/  @P2 FSEL R11, R11, 1.8213495016098022461, !P0 ;  /* 0x3fe921fb0b0b2808 */ /* 0x000fe40004000000 */
[----:B------:R-:W-:Y:S02]  /*90e0*/  @!P3 FSEL R4, R6, R8, !P0 ;  /* 0x000000080604b208 */ /* 0x000fe40004000000 */
[----:B------:R-:W-:Y:S02]  /*90f0*/  @P2 FSEL R9, R9, 3.37028055040000000000e+12, !P0 ;  /* 0x54442d1809092808 */ /* 0x000fe40004000000 */
[----:B------:R-:W-:Y:S02]  /*9100*/  @P2 FSEL R5, R11, R5, !P1 ;  /* 0x000000050b052208 */ /* 0x000fe40004800000 */
[----:B------:R-:W-:-:S02]  /*9110*/  @!P2 FSEL R7, RZ, 2.1426990032196044922, P0 ;  /* 0x400921fbff07a808 */ /* 0x000fc40000000000 */
[----:B------:R-:W-:Y:S01]  /*9120*/  @P2 FSEL R8, R9, R4, !P1 ;  /* 0x0000000409082208 */ /* 0x000fe20004800000 */
[----:B------:R-:W-:Y:S02]  /*9130*/  @P2 IMAD.MOV.U32 R7, RZ, RZ, R5 ;  /* 0x000000ffff072224 */ /* 0x000fe400078e0005 */
[----:B------:R-:W-:Y:S01]  /*9140*/  FFMA R4, R0, R0, R3 ;  /* 0x0000000000047223 */ /* 0x000fe20000000003 */
[----:B------:R-:W-:Y:S01]  /*9150*/  @!P2 FSEL R6, RZ, 3.37028055040000000000e+12, P0 ;  /* 0x54442d18ff06a808 */ /* 0x000fe20000000000 */
[----:B------:R-:W-:Y:S01]  /*9160*/  DSETP.NAN.AND P0, PT, R70, R70, PT ;  /* 0x000000464600722a */ /* 0x000fe20003f08000 */
[----:B------:R-:W-:Y:S01]  /*9170*/  @P2 IMAD.MOV.U32 R6, RZ, RZ, R8 ;  /* 0x000000ffff062224 */ /* 0x000fe200078e0008 */
[----:B------:R-:W-:Y:S01]  /*9180*/  LOP3.LUT R27, R7, 0x80000000, R27, 0xb8, !PT ;  /* 0x80000000071b7812 */ /* 0x000fe200078eb81b */
[----:B------:R-:W-:Y:S01]  /*9190*/  VIADD R0, R4, 0xf3000000 ;  /* 0xf300000004007836 */ /* 0x000fe20000000000 */
[----:B------:R0:W1:Y:S02]  /*91a0*/  MUFU.RSQ R3, R4 ;  /* 0x0000000400037308 */ /* 0x0000640000001400 */
[----:B------:R-:W-:-:S02]  /*91b0*/  FSEL R6, R70, R6, P0 ;  /* 0x0000000646067208 */ /* 0x000fc40000000000 */
[----:B------:R-:W-:Y:S02]  /*91c0*/  FSEL R7, R71, R27, P0 ;  /* 0x0000001b47077208 */ /* 0x000fe40000000000 */
[----:B------:R-:W-:Y:S02]  /*91d0*/  ISETP.GT.U32.AND P0, PT, R0, 0x727fffff, PT ;  /* 0x727fffff0000780c */ /* 0x000fe40003f04070 */
[----:B------:R0:W2:Y:S11]  /*91e0*/  F2F.F32.F64 R28, R6 ;  /* 0x00000006001c7310 */ /* 0x0000b60000301000 */
[----:B01----:R-:W-:Y:S05]  /*91f0*/  @!P0 BRA `(.L_x_119) ;  /* 0x0000000000148947 */ /* 0x003fea0003800000 */
[----:B------:R-:W-:Y:S01]  /*9200*/  MOV R20, 0x9230 ;  /* 0x0000923000147802 */ /* 0x000fe20000000f00 */
[----:B------:R-:W-:-:S07]  /*9210*/  IMAD.MOV.U32 R21, RZ, RZ, 0x0 ;  /* 0x00000000ff157424 */ /* 0x000fce00078e00ff */
[----:B--2--5:R-:W-:Y:S05]  /*9220*/  CALL.REL.NOINC `($__internal_1_$__cuda_sm20_sqrt_rn_f32_slowpath) ;  /* 0x000000e800987944 */ /* 0x024fea0003c00000 */
[----:B------:R-:W-:Y:S01]  /*9230*/  IMAD.MOV.U32 R25, RZ, RZ, R4 ;  /* 0x000000ffff197224 */ /* 0x000fe200078e0004 */
[----:B------:R-:W-:Y:S06]  /*9240*/  BRA `(.L_x_120) ;  /* 0x0000000000107947 */ /* 0x000fec0003800000 */
.L_x_119:
[----:B------:R-:W-:Y:S01]  /*9250*/  FMUL.FTZ R25, R4, R3 ;  /* 0x0000000304197220 */ /* 0x000fe20000410000 */
[----:B------:R-:W-:-:S03]  /*9260*/  FMUL.FTZ R3, R3, 0.5 ;  /* 0x3f00000003037820 */ /* 0x000fc60000410000 */
[----:B------:R-:W-:-:S04]  /*9270*/  FFMA R4, -R25, R25, R4 ;  /* 0x0000001919047223 */ /* 0x000fc80000000104 */
[----:B------:R-:W-:-:S07]  /*9280*/  FFMA R25, R4, R3, R25 ;  /* 0x0000000304197223 */ /* 0x000fce0000000019 */
.L_x_120:
[----:B------:R-:W-:Y:S05]  /*9290*/  BSYNC.RECONVERGENT B7 ;  /* 0x0000000000077941 */ /* 0x000fea0003800200 */
.L_x_118:
[----:B------:R-:W-:Y:S01]  /*92a0*/  ISETP.NE.AND P0, PT, R24, RZ, PT ;  /* 0x000000ff1800720c */ /* 0x000fe20003f05270 */
[----:B------:R-:W-:Y:S03]  /*92b0*/  BSSY.RELIABLE B0, `(.L_x_121) ;  /* 0x0000009000007945 */ /* 0x000fe60003800100 */
[----:B------:R-:W-:-:S13]  /*92c0*/  FSETP.GEU.OR P0, PT, R25, 360, P0 ;  /* 0x43b400001900780b */ /* 0x000fda000070e400 */
[----:B------:R-:W-:Y:S05]  /*92d0*/  @P0 BRA `(.L_x_122) ;  /* 0x0000000000180947 */ /* 0x000fea0003800000 */
[----:B------:R-:W-:Y:S01]  /*92e0*/  FSETP.GEU.AND P0, PT, |R45|, 1000, PT ;  /* 0x447a00002d00780b */ /* 0x000fe20003f0e200 */
[----:B------:R-:W-:-:S03]  /*92f0*/  IMAD.MOV.U32 R18, RZ, RZ, 0x1 ;  /* 0x00000001ff127424 */ /* 0x000fc600078e00ff */
[----:B------:R-:W-:-:S04]  /*9300*/  FSETP.GEU.OR P0, PT, R46, 4500, P0 ;  /* 0x458ca0002e00780b */ /* 0x000fc8000070e400 */
[----:B------:R-:W-:-:S13]  /*9310*/  FSETP.LEU.OR P0, PT, R46, 3500, P0 ;  /* 0x455ac0002e00780b */ /* 0x000fda000070b400 */
[----:B------:R-:W-:Y:S05]  /*9320*/  @P0 BREAK.RELIABLE B0 ;  /* 0x0000000000000942 */ /* 0x000fea0003800100 */
[----:B------:R-:W-:Y:S05]  /*9330*/  @P0 BRA `(.L_x_112) ;  /* 0x0000005800180947 */ /* 0x000fea0003800000 */
.L_x_122:
[----:B------:R-:W-:Y:S05]  /*9340*/  BSYNC.RELIABLE B0 ;  /* 0x0000000000007941 */ /* 0x000fea0003800100 */
.L_x_121:
[----:B------:R-:W-:Y:S01]  /*9350*/  FSETP.NEU.AND P0, PT, R55, UR42, PT ;  /* 0x0000002a37007c0b */ /* 0x000fe2000bf0d000 */
[----:B------:R-:W-:Y:S01]  /*9360*/  BSSY.RECONVERGENT B7, `(.L_x_123) ;  /* 0x0000029000077945 */ /* 0x000fe20003800200 */
[----:B------:R-:W-:Y:S01]  /*9370*/  IMAD.MOV.U32 R0, RZ, RZ, R45 ;  /* 0x000000ffff007224 */ /* 0x000fe200078e002d */
[----:B------:R-:W-:-:S10]  /*9380*/  MOV R4, UR42 ;  /* 0x0000002a00047c02 */ /* 0x000fd40008000f00 */
[----:B------:R-:W-:Y:S05]  /*9390*/  @!P0 BRA `(.L_x_124) ;  /* 0x0000000000948947 */ /* 0x000fea0003800000 */
[----:B------:R-:W0:Y:S01]  /*93a0*/  MUFU.RCP R0, R23 ;  /* 0x0000001700007308 */ /* 0x000e220000001000 */
[----:B------:R-:W-:Y:S07]  /*93b0*/  BSSY.RECONVERGENT B8, `(.L_x_125) ;  /* 0x000000e000087945 */ /* 0x000fee0003800200 */
        /* <DEDUP_REMOVED lines=11> */
[----:B--2--5:R-:W-:Y:S05]  /*9470*/  CALL.REL.NOINC `($__internal_2_$__cuda_sm3x_div_rn_noftz_f32_slowpath) ;  /* 0x000000e800707944 */ /* 0x024fea0003c00000 */
[----:B------:R-:W-:-:S07]  /*9480*/  IMAD.MOV.U32 R27, RZ, RZ, R4 ;  /* 0x000000ffff1b7224 */ /* 0x000fce00078e0004 */
.L_x_126:
[----:B------:R-:W-:Y:S05]  /*9490*/  BSYNC.RECONVERGENT B8 ;  /* 0x0000000000087941 */ /* 0x000fea0003800200 */
.L_x_125:
[----:B------:R-:W-:Y:S01]  /*94a0*/  FMUL R0, R27, R27 ;  /* 0x0000001b1b007220 */ /* 0x000fe20000400000 */
[----:B------:R-:W-:Y:S03]  /*94b0*/  BSSY.RECONVERGENT B8, `(.L_x_127) ;  /* 0x0000011000087945 */ /* 0x000fe60003800200 */
[C---:B------:R-:W-:Y:S01]  /*94c0*/  FADD R5, R0.reuse, 1 ;  /* 0x3f80000000057421 */ /* 0x040fe20000000000 */
[----:B------:R-:W-:-:S03]  /*94d0*/  FMUL R3, R0, UR42 ;  /* 0x0000002a00037c20 */ /* 0x000fc60008400000 */
[----:B------:R-:W0:Y:S01]  /*94e0*/  MUFU.RCP R4, R5 ;  /* 0x0000000500047308 */ /* 0x000e220000001000 */
[----:B------:R-:W-:-:S04]  /*94f0*/  FFMA R3, R22, R27, R3 ;  /* 0x0000001b16037223 */ /* 0x000fc80000000003 */
[----:B------:R-:W-:-:S04]  /*9500*/  FADD R0, R46, R3 ;  /* 0x000000032e007221 */ /* 0x000fc80000000000 */
        /* <DEDUP_REMOVED lines=9> */
[----:B------:R-:W-:-:S07]  /*95a0*/  IMAD.MOV.U32 R21, RZ, RZ, 0x0 ;  /* 0x00000000ff157424 */ /* 0x000fce00078e00ff */
[----:B--2--5:R-:W-:Y:S05]  /*95b0*/  CALL.REL.NOINC `($__internal_2_$__cuda_sm3x_div_rn_noftz_f32_slowpath) ;  /* 0x000000e800207944 */ /* 0x024fea0003c00000 */
.L_x_128:
[----:B------:R-:W-:Y:S05]  /*95c0*/  BSYNC.RECONVERGENT B8 ;  /* 0x0000000000087941 */ /* 0x000fea0003800200 */
.L_x_127:
[----:B------:R-:W-:-:S04]  /*95d0*/  FADD R0, R4, -UR42 ;  /* 0x8000002a04007e21 */ /* 0x000fc80008000000 */
[----:B------:R-:W-:-:S07]  /*95e0*/  FFMA R0, R0, R27, UR40 ;  /* 0x0000002800007e23 */ /* 0x000fce000800001b */
.L_x_124:
[----:B------:R-:W-:Y:S05]  /*95f0*/  BSYNC.RECONVERGENT B7 ;  /* 0x0000000000077941 */ /* 0x000fea0003800200 */
.L_x_123:
[C---:B------:R-:W-:Y:S01]  /*9600*/  FMNMX R5, R55.reuse, UR42, !PT ;  /* 0x0000002a37057c09 */ /* 0x040fe2000f800000 */
[----:B------:R-:W-:Y:S01]  /*9610*/  BSSY.RELIABLE B7, `(.L_x_129) ;  /* 0x0000038000077945 */ /* 0x000fe20003800100 */
[----:B------:R-:W-:Y:S02]  /*9620*/  FMNMX R3, R55, UR42, PT ;  /* 0x0000002a37037c09 */ /* 0x000fe4000b800000 */
[----:B------:R-:W-:-:S04]  /*9630*/  FSETP.GEU.AND P0, PT, R4, R5, PT ;  /* 0x000000050400720b */ /* 0x000fc80003f0e000 */
[----:B------:R-:W-:-:S13]  /*9640*/  FSETP.LEU.OR P0, PT, R4, R3, P0 ;  /* 0x000000030400720b */ /* 0x000fda000070b400 */
[----:B------:R-:W-:Y:S05]  /*9650*/  @P0 BRA `(.L_x_130) ;  /* 0x00000000005c0947 */ /* 0x000fea0003800000 */
[----:B------:R-:W-:Y:S01]  /*9660*/  FADD R4, R46, -R4 ;  /* 0x800000042e047221 */ /* 0x000fe20000000000 */
[----:B------:R-:W-:Y:S01]  /*9670*/  FADD R3, R45, -R0 ;  /* 0x800000002d037221 */ /* 0x000fe20000000000 */
        /* <DEDUP_REMOVED lines=9> */
[----:B--2--5:R-:W-:Y:S05]  /*9710*/  CALL.REL.NOINC `($__internal_1_$__cuda_sm20_sqrt_rn_f32_slowpath) ;  /* 0x000000e4005c7944 */ /* 0x024fea0003c00000 */
[----:B------:R-:W-:Y:S05]  /*9720*/  BRA `(.L_x_133) ;  /* 0x0000000000107947 */ /* 0x000fea0003800000 */
.L_x_132:
[----:B------:R-:W-:Y:S01]  /*9730*/  FMUL.FTZ R3, R4, R5 ;  /* 0x0000000504037220 */ /* 0x000fe20000410000 */
[----:B------:R-:W-:-:S03]  /*9740*/  FMUL.FTZ R0, R5, 0.5 ;  /* 0x3f00000005007820 */ /* 0x000fc60000410000 */
[----:B------:R-:W-:-:S04]  /*9750*/  FFMA R4, -R3, R3, R4 ;  /* 0x0000000303047223 */ /* 0x000fc80000000104 */
[----:B------:R-:W-:-:S07]  /*9760*/  FFMA R4, R4, R0, R3 ;  /* 0x0000000004047223 */ /* 0x000fce0000000003 */
.L_x_133:
[----:B------:R-:W-:Y:S05]  /*9770*/  BSYNC.RECONVERGENT B8 ;  /* 0x0000000000087941 */ /* 0x000fea0003800200 */
.L_x_131:
[----:B------:R-:W-:Y:S02]  /*9780*/  FSETP.GEU.AND P0, PT, R4, 351, PT ;  /* 0x43af80000400780b */ /* 0x000fe40003f0e000 */
[----:B------:R-:W-:-:S11]  /*9790*/  PRMT R18, RZ, 0x7610, R18 ;  /* 0x00007610ff127816 */ /* 0x000fd60000000012 */
[----:B------:R-:W-:Y:S05]  /*97a0*/  @!P0 BREAK.RELIABLE B7 ;  /* 0x0000000000078942 */ /* 0x000fea0003800100 */
[----:B------:R-:W-:Y:S05]  /*97b0*/  @!P0 BRA `(.L_x_112) ;  /* 0x0000005000f88947 */ /* 0x000fea0003800000 */
[----:B------:R-:W-:Y:S05]  /*97c0*/  BRA `(.L_x_134) ;  /* 0x00000000005c7947 */ /* 0x000fea0003800000 */
.L_x_130:
        /* <DEDUP_REMOVED lines=13> */
.L_x_136:
[----:B------:R-:W-:Y:S01]  /*98a0*/  FMUL.FTZ R3, R4, R5 ;  /* 0x0000000504037220 */ /* 0x000fe20000410000 */
[----:B------:R-:W-:-:S03]  /*98b0*/  FMUL.FTZ R0, R5, 0.5 ;  /* 0x3f00000005007820 */ /* 0x000fc60000410000 */
[----:B------:R-:W-:-:S04]  /*98c0*/  FFMA R4, -R3, R3, R4 ;  /* 0x0000000303047223 */ /* 0x000fc80000000104 */
[----:B------:R-:W-:-:S07]  /*98d0*/  FFMA R4, R4, R0, R3 ;  /* 0x0000000004047223 */ /* 0x000fce0000000003 */
.L_x_137:
[----:B------:R-:W-:Y:S05]  /*98e0*/  BSYNC.RECONVERGENT B8 ;  /* 0x0000000000087941 */ /* 0x000fea0003800200 */
.L_x_135:
[----:B------:R-:W-:Y:S02]  /*98f0*/  FMNMX R4, R4, R25, PT ;  /* 0x0000001904047209 */ /* 0x000fe40003800000 */
[----:B------:R-:W-:Y:S02]  /*9900*/  PRMT R18, RZ, 0x7610, R18 ;  /* 0x00007610ff127816 */ /* 0x000fe40000000012 */
[----:B------:R-:W-:-:S13]  /*9910*/  FSETP.GEU.AND P0, PT, R4, 351, PT ;  /* 0x43af80000400780b */ /* 0x000fda0003f0e000 */
[----:B------:R-:W-:Y:S05]  /*9920*/  @!P0 BREAK.RELIABLE B7 ;  /* 0x0000000000078942 */ /* 0x000fea0003800100 */
[----:B------:R-:W-:Y:S05]  /*9930*/  @!P0 BRA `(.L_x_112) ;  /* 0x0000005000988947 */ /* 0x000fea0003800000 */
.L_x_134:
[----:B------:R-:W-:Y:S02]  /*9940*/  VIADD R0, R44, 0xffffffff ;  /* 0xffffffff2c007836 */ /* 0x000fe40000000000 */
[----:B------:R-:W-:-:S03]  /*9950*/  IMAD.MOV.U32 R18, RZ, RZ, 0x1 ;  /* 0x00000001ff127424 */ /* 0x000fc600078e00ff */
[----:B------:R-:W-:-:S13]  /*9960*/  ISETP.GE.U32.AND P0, PT, R0, 0x2, PT ;  /* 0x000000020000780c */ /* 0x000fda0003f06070 */
[----:B------:R-:W-:Y:S05]  /*9970*/  @!P0 BREAK.RELIABLE B7 ;  /* 0x0000000000078942 */ /* 0x000fea0003800100 */
[----:B------:R-:W-:Y:S05]  /*9980*/  @!P0 BRA `(.L_x_112) ;  /* 0x0000005000848947 */ /* 0x000fea0003800000 */
[----:B------:R-:W-:Y:S05]  /*9990*/  BSYNC.RELIABLE B7 ;  /* 0x0000000000077941 */ /* 0x000fea0003800100 */
.L_x_129:
[----:B------:R-:W0:Y:S01]  /*99a0*/  LDCU.U8 UR4, c[0x0][0x3b0] ;  /* 0x00007600ff0477ac */ /* 0x000e220008000000 */
[----:B------:R-:W-:Y:S01]  /*99b0*/  IMAD.MOV.U32 R6, RZ, RZ, 0x40b77000 ;  /* 0x40b77000ff067424 */ /* 0x000fe200078e00ff */
[----:B------:R-:W1:Y:S01]  /*99c0*/  F2F.F64.F32 R70, R37 ;  /* 0x0000002500467310 */ /* 0x000e620000201800 */
[----:B------:R-:W-:Y:S01]  /*99d0*/  IMAD.MOV.U32 R4, RZ, RZ, 0x1 ;  /* 0x00000001ff047424 */ /* 0x000fe200078e00ff */
[----:B------:R-:W-:Y:S01]  /*99e0*/  UMOV UR5, 0x3fd24924 ;  /* 0x3fd2492400057882 */ /* 0x000fe20000000000 */
[----:B------:R-:W-:Y:S01]  /*99f0*/  FSETP.GEU.AND P2, PT, R37, RZ, PT ;  /* 0x000000ff2500720b */ /* 0x000fe20003f4e000 */
[----:B------:R-:W-:Y:S03]  /*9a00*/  BSSY.RECONVERGENT B7, `(.L_x_138) ;  /* 0x000001c000077945 */ /* 0x000fe60003800200 */
[----:B------:R-:W-:Y:S01]  /*9a10*/  P2R R24, PR, RZ, 0x4 ;  /* 0x00000004ff187803 */ /* 0x000fe20000000000 */
[----:B0-----:R-:W-:-:S06]  /*9a20*/  UPRMT UR4, UR4, 0x8880, URZ ;  /* 0x0000888004047896 */ /* 0x001fcc00080000ff */
[----:B------:R-:W-:Y:S01]  /*9a30*/  ISETP.NE.AND P0, PT, RZ, UR4, PT ;  /* 0x00000004ff007c0c */ /* 0x000fe2000bf05270 */
[----:B------:R-:W-:-:S03]  /*9a40*/  UMOV UR4, 0x92492492 ;  /* 0x9249249200047882 */ /* 0x000fc60000000000 */
[----:B------:R-:W-:Y:S01]  /*9a50*/  FSEL R7, R6, 6.19580078125, !P0 ;  /* 0x40c6440006077808 */ /* 0x000fe20004000000 */
[----:B------:R-:W-:Y:S01]  /*9a60*/  IMAD.MOV.U32 R6, RZ, RZ, RZ ;  /* 0x000000ffff067224 */ /* 0x000fe200078e00ff */
[----:B------:R-:W-:Y:S02]  /*9a70*/  P2R R16, PR, RZ, 0x1 ;  /* 0x00000001ff107803 */ /* 0x000fe40000000000 */
[----:B------:R-:W0:Y:S03]  /*9a80*/  MUFU.RCP64H R5, R7 ;  /* 0x0000000700057308 */ /* 0x000e260000001800 */
[----:B0-----:R-:W-:-:S08]  /*9a90*/  DFMA R8, -R6, R4, 1 ;  /* 0x3ff000000608742b */ /* 0x001fd00000000104 */
[----:B------:R-:W-:-:S08]  /*9aa0*/  DFMA R8, R8, R8, R8 ;  /* 0x000000080808722b */ /* 0x000fd00000000008 */
[----:B------:R-:W-:Y:S02]  /*9ab0*/  DFMA R4, R4, R8, R4 ;  /* 0x000000080404722b */ /* 0x000fe40000000004 */
[----:B-1----:R-:W-:-:S06]  /*9ac0*/  DMUL R8, R70, UR4 ;  /* 0x0000000446087c28 */ /* 0x002fcc0008000000 */
        /* <DEDUP_REMOVED lines=12> */
[----:B------:R-:W-:Y:S02]  /*9b90*/  IMAD.MOV.U32 R6, RZ, RZ, RZ ;  /* 0x000000ffff067224 */ /* 0x000fe400078e00ff */
[----:B------:R-:W-:-:S07]  /*9ba0*/  IMAD.MOV.U32 R21, RZ, RZ, 0x0 ;  /* 0x00000000ff157424 */ /* 0x000fce00078e00ff */
[----:B--2--5:R-:W-:Y:S05]  /*9bb0*/  CALL.REL.NOINC `($__internal_0_$__cuda_sm20_div_rn_f64_full) ;  /* 0x000000d400d87944 */ /* 0x024fea0003c00000 */
.L_x_139:
[----:B------:R-:W-:Y:S05]  /*9bc0*/  BSYNC.RECONVERGENT B7 ;  /* 0x0000000000077941 */ /* 0x000fea0003800200 */
.L_x_138:
[----:B------:R-:W-:Y:S01]  /*9bd0*/  IMAD.MOV.U32 R0, RZ, RZ, 0x43c80000 ;  /* 0x43c80000ff007424 */ /* 0x000fe200078e00ff */
[----:B------:R-:W-:Y:S01]  /*9be0*/  ISETP.NE.AND P0, PT, R16, RZ, PT ;  /* 0x000000ff1000720c */ /* 0x000fe20003f05270 */
[----:B------:R-:W-:Y:S01]  /*9bf0*/  IMAD.MOV.U32 R6, RZ, RZ, 0x1 ;  /* 0x00000001ff067424 */ /* 0x000fe200078e00ff */
[----:B------:R-:W-:Y:S01]  /*9c00*/  UMOV UR4, 0xb6db6db7 ;  /* 0xb6db6db700047882 */ /* 0x000fe20000000000 */
[----:B------:R-:W-:Y:S01]  /*9c10*/  UMOV UR5, 0x3fe6db6d ;  /* 0x3fe6db6d00057882 */ /* 0x000fe20000000000 */
[----:B------:R-:W-:Y:S01]  /*9c20*/  FSEL R0, R0, 760, !P0 ;  /* 0x443e000000007808 */ /* 0x000fe20004000000 */
[----:B------:R-:W-:Y:S01]  /*9c30*/  DMUL R68, R70, UR4 ;  /* 0x0000000446447c28 */ /* 0x000fe20008000000 */
[----:B------:R-:W-:Y:S01]  /*9c40*/  F2F.F32.F64 R25, R4 ;  /* 0x0000000400197310 */ /* 0x000fe20000301000 */
[----:B------:R-:W-:Y:S07]  /*9c50*/  BSSY.RECONVERGENT B7, `(.L_x_140) ;  /* 0x0000018000077945 */ /* 0x000fee0003800200 */
[----:B------:R-:W0:Y:S01]  /*9c60*/  F2F.F64.F32 R8, R0 ;  /* 0x0000000000087310 */ /* 0x000e220000201800 */
[----:B------:R-:W-:-:S07]  /*9c70*/  FSETP.GEU.AND P1, PT, |R69|, 6.5827683646048100446e-37, PT ;  /* 0x036000004500780b */ /* 0x000fce0003f2e200 */
[----:B0-----:R-:W0:Y:S02]  /*9c80*/  MUFU.RCP64H R7, R9 ;  /* 0x0000000900077308 */ /* 0x001e240000001800 */
        /* <DEDUP_REMOVED lines=17> */
[----:B--2--5:R-:W-:Y:S05]  /*9da0*/  CALL.REL.NOINC `($__internal_0_$__cuda_sm20_div_rn_f64_full) ;  /* 0x000000d4005c7944 */ /* 0x024fea0003c00000 */
[----:B------:R-:W-:Y:S02]  /*9db0*/  IMAD.MOV.U32 R6, RZ, RZ, R4 ;  /* 0x000000ffff067224 */ /* 0x000fe400078e0004 */
[----:B------:R-:W-:-:S07]  /*9dc0*/  IMAD.MOV.U32 R7, RZ, RZ, R5 ;  /* 0x000000ffff077224 */ /* 0x000fce00078e0005 */
.L_x_141:
[----:B------:R-:W-:Y:S05]  /*9dd0*/  BSYNC.RECONVERGENT B7 ;  /* 0x0000000000077941 */ /* 0x000fea0003800200 */
.L_x_140:
[----:B-----5:R-:W0:Y:S01]  /*9de0*/  F2F.F64.F32 R76, R19 ;  /* 0x00000013004c7310 */ /* 0x020e220000201800 */
[----:B------:R-:W-:Y:S01]  /*9df0*/  UMOV UR4, 0x88e368f1 ;  /* 0x88e368f100047882 */ /* 0x000fe20000000000 */
[----:B------:R-:W-:Y:S01]  /*9e00*/  UMOV UR5, 0x3ee4f8b5 ;  /* 0x3ee4f8b500057882 */ /* 0x000fe20000000000 */
[----:B------:R-:W-:Y:S02]  /*9e10*/  IMAD.MOV.U32 R4, RZ, RZ, 0x1 ;  /* 0x00000001ff047424 */ /* 0x000fe400078e00ff */
[C---:B--2---:R-:W-:Y:S01]  /*9e20*/  FMUL R23, R28.reuse, 0.63661974668502807617 ;  /* 0x3f22f9831c177820 */ /* 0x044fe20000400000 */
[----:B------:R-:W-:Y:S01]  /*9e30*/  FSETP.GE.AND P2, PT, |R28|, 105615, PT ;  /* 0x47ce47801c00780b */ /* 0x000fe20003f46200 */
[----:B------:R-:W-:Y:S01]  /*9e40*/  BSSY.RECONVERGENT B7, `(.L_x_142) ;  /* 0x000002d000077945 */ /* 0x000fe20003800200 */
[----:B------:R-:W-:Y:S01]  /*9e50*/  FMUL R22, RZ, R28 ;  /* 0x0000001cff167220 */ /* 0x000fe20000400000 */
[----:B------:R-:W1:Y:S01]  /*9e60*/  F2F.F64.F32 R84, R2 ;  /* 0x0000000200547310 */ /* 0x000e620000201800 */
[----:B------:R-:W-:Y:S01]  /*9e70*/  P2R R18, PR, RZ, 0x4 ;  /* 0x00000004ff127803 */ /* 0x000fe20000000000 */
[----:B------:R-:W-:Y:S01]  /*9e80*/  IMAD.MOV.U32 R38, RZ, RZ, RZ ;  /* 0x000000ffff267224 */ /* 0x000fe200078e00ff */
[----:B0-----:R-:W-:-:S05]  /*9e90*/  DADD R76, R76, UR4 ;  /* 0x000000044c4c7e29 */ /* 0x001fca0008000000 */
[----:B------:R-:W0:Y:S01]  /*9ea0*/  F2I.NTZ R23, R23 ;  /* 0x0000001700177305 */ /* 0x000e220000203100 */
[----:B-1----:R-:W-:-:S07]  /*9eb0*/  DADD R84, R84, UR4 ;  /* 0x0000000454547e29 */ /* 0x002fce0008000000 */
[----:B------:R1:W2:Y:S01]  /*9ec0*/  F2F.F32.F64 R16, R6 ;  /* 0x0000000600107310 */ /* 0x0002a20000301000 */
[----:B------:R-:W-:Y:S02]  /*9ed0*/  DADD R10, -RZ, |R76| ;  /* 0x00000000ff0a7229 */ /* 0x000fe4000000054c */
[--C-:B------:R-:W-:Y:S01]  /*9ee0*/  DADD R12, -RZ, |R84|.reuse ;  /* 0x00000000ff0c7229 */ /* 0x100fe20000000554 */
[----:B0-----:R-:W-:Y:S01]  /*9ef0*/  I2FP.F32.S32 R31, R23 ;  /* 0x00000017001f7245 */ /* 0x001fe20000201400 */
[----:B------:R-:W-:-:S06]  /*9f00*/  DSETP.GT.AND P0, PT, |R76|, |R84|, PT ;  /* 0x400000544c00722a */ /* 0x000fcc0003f04200 */
[----:B------:R-:W-:Y:S01]  /*9f10*/  P2R R0, PR, RZ, 0x1 ;  /* 0x00000001ff007803 */ /* 0x000fe20000000000 */
[----:B------:R-:W-:Y:S01]  /*9f20*/  FFMA R0, R31, -1.5707962512969970703, R28 ;  /* 0xbfc90fda1f007823 */ /* 0x000fe2000000001c */
[----:B------:R-:W-:Y:S02]  /*9f30*/  FSEL R79, R11, R13, P0 ;  /* 0x0000000d0b4f7208 */ /* 0x000fe40000000000 */
[----:B------:R-:W-:Y:S01]  /*9f40*/  FSEL R78, R10, R12, P0 ;  /* 0x0000000c0a4e7208 */ /* 0x000fe20000000000 */
[C---:B------:R-:W-:Y:S01]  /*9f50*/  FFMA R0, R31.reuse, -7.5497894158615963534e-08, R0 ;  /* 0xb3a221681f007823 */ /* 0x040fe20000000000 */
[----:B------:R-:W0:Y:S03]  /*9f60*/  MUFU.RCP64H R5, R79 ;  /* 0x0000004f00057308 */ /* 0x000e260000001800 */
[----:B------:R-:W-:Y:S01]  /*9f70*/  FFMA R31, R31, -5.3903029534742383927e-15, R0 ;  /* 0xa7c234c51f1f7823 */ /* 0x000fe20000000000 */
        /* <DEDUP_REMOVED lines=10> */
[----:B------:R-:W-:Y:S02]  /*a020*/  DFMA R4, R4, R12, R10 ;  /* 0x0000000c0404722b */ /* 0x000fe4000000000a */
[----:B------:R-:W-:Y:S02]  /*a030*/  DADD R10, R70, 2 ;  /* 0x40000000460a7429 */ /* 0x000fe40000000000 */
[----:B------:R-:W-:-:S06]  /*a040*/  DADD R12, R68, 2 ;  /* 0x40000000440c7429 */ /* 0x000fcc0000000000 */
[----:B------:R-:W-:Y:S02]  /*a050*/  FFMA R3, RZ, R79, R5 ;  /* 0x0000004fff037223 */ /* 0x000fe40000000005 */
[----:B------:R-:W-:Y:S02]  /*a060*/  LOP3.LUT R27, R11, 0x7ff00000, RZ, 0xc0, !PT ;  /* 0x7ff000000b1b7812 */ /* 0x000fe400078ec0ff */
[----:B------:R-:W-:Y:S02]  /*a070*/  LOP3.LUT R26, R13, 0x7ff00000, RZ, 0xc0, !PT ;  /* 0x7ff000000d1a7812 */ /* 0x000fe400078ec0ff */
        /* <DEDUP_REMOVED lines=9> */
.L_x_143:
[----:B------:R-:W-:Y:S05]  /*a110*/  BSYNC.RECONVERGENT B7 ;  /* 0x0000000000077941 */ /* 0x000fea0003800200 */
.L_x_142:
[----:B------:R-:W-:Y:S01]  /*a120*/  DMUL R6, R4, R4 ;  /* 0x0000000404067228 */ /* 0x000fe20000000000 */
[----:B------:R-:W-:Y:S01]  /*a130*/  IMAD.MOV.U32 R8, RZ, RZ, -0x2449a4b7 ;  /* 0xdbb65b49ff087424 */ /* 0x000fe200078e00ff */
[----:B------:R-:W-:Y:S01]  /*a140*/  UMOV UR4, 0x2a25ff7e ;  /* 0x2a25ff7e00047882 */ /* 0x000fe20000000000 */
[----:B------:R-:W-:Y:S01]  /*a150*/  IMAD.MOV.U32 R9, RZ, RZ, 0x3f2d3b63 ;  /* 0x3f2d3b63ff097424 */ /* 0x000fe200078e00ff */
[----:B------:R-:W-:Y:S01]  /*a160*/  UMOV UR5, 0x3ef53e1d ;  /* 0x3ef53e1d00057882 */ /* 0x000fe20000000000 */
[----:B------:R-:W-:Y:S01]  /*a170*/  ISETP.GE.AND P0, PT, R85, RZ, PT ;  /* 0x000000ff5500720c */ /* 0x000fe20003f06270 */
[----:B------:R-:W-:Y:S01]  /*a180*/  DSETP.NEU.AND P2, PT, |R84|, |R76|, PT ;  /* 0x4000004c5400722a */ /* 0x000fe20003f4d200 */
[----:B------:R-:W-:Y:S01]  /*a190*/  FADD R13, R55, -UR42 ;  /* 0x8000002a370d7e21 */ /* 0x000fe20008000000 */
[----:B------:R-:W-:Y:S01]  /*a1a0*/  DSETP.NEU.AND P1, PT, R78, RZ, PT ;  /* 0x000000ff4e00722a */ /* 0x000fe20003f2d000 */
[----:B------:R-:W-:Y:S01]  /*a1b0*/  IMAD.MOV.U32 R0, RZ, RZ, 0x54442d18 ;  /* 0x54442d18ff007424 */ /* 0x000fe200078e00ff */
[----:B------:R-:W-:Y:S01]  /*a1c0*/  DFMA R8, R6, -UR4, R8 ;  /* 0x8000000406087c2b */ /* 0x000fe20008000008 */
[----:B------:R-:W-:Y:S01]  /*a1d0*/  UMOV UR4, 0x8dde082e ;  /* 0x8dde082e00047882 */ /* 0x000fe20000000000 */
[----:B------:R-:W-:Y:S01]  /*a1e0*/  UMOV UR5, 0x3f531278 ;  /* 0x3f53127800057882 */ /* 0x000fe20000000000 */
[C-C-:B------:R-:W-:Y:S01]  /*a1f0*/  DSETP.GT.AND P3, PT, |R76|.reuse, |R84|.reuse, PT ;  /* 0x400000544c00722a */ /* 0x140fe20003f64200 */
[----:B------:R-:W-:Y:S01]  /*a200*/  ISETP.NE.AND P5, PT, R24, RZ, PT ;  /* 0x000000ff1800720c */ /* 0x000fe20003fa5270 */
[----:B------:R-:W-:Y:S01]  /*a210*/  DADD R84, |R76|, |R84| ;  /* 0x000000004c547229 */ /* 0x000fe20000000654 */
[----:B------:R-:W-:Y:S01]  /*a220*/  ISETP.NE.AND P4, PT, R18, RZ, PT ;  /* 0x000000ff1200720c */ /* 0x000fe20003f85270 */
[----:B------:R-:W-:Y:S01]  /*a230*/  FMUL R19, R19, R19 ;  /* 0x0000001313137220 */ /* 0x000fe20000400000 */
[C---:B------:R-:W-:Y:S01]  /*a240*/  DFMA R8, R6.reuse, R8, -UR4 ;  /* 0x8000000406087e2b */ /* 0x040fe20008000008 */
[----:B------:R-:W-:Y:S01]  /*a250*/  UMOV UR4, 0xc8249315 ;  /* 0xc824931500047882 */ /* 0x000fe20000000000 */
[----:B------:R-:W-:Y:S01]  /*a260*/  UMOV UR5, 0x3f6f9690 ;  /* 0x3f6f969000057882 */ /* 0x000fe20000000000 */
[----:B------:R-:W-:Y:S01]  /*a270*/  FSEL R25, R25, RZ, P5 ;  /* 0x000000ff19197208 */ /* 0x000fe20002800000 */
[----:B------:R-:W-:Y:S01]  /*a280*/  BSSY.RECONVERGENT B7, `(.L_x_144) ;  /* 0x000005d000077945 */ /* 0x000fe20003800200 */
[----:B------:R-:W-:Y:S01]  /*a290*/  FSEL R16, R16, RZ, P5 ;  /* 0x000000ff10107208 */ /* 0x000fe20002800000 */
[----:B------:R-:W-:Y:S01]  /*a2a0*/  FFMA R18, R2, R2, R19 ;  /* 0x0000000202127223 */ /* 0x000fe20000000013 */
[----:B------:R-:W-:Y:S01]  /*a2b0*/  FSEL R22, R31, R22, !P4 ;  /* 0x000000161f167208 */ /* 0x000fe20006000000 */
[----:B------:R-:W-:Y:S01]  /*a2c0*/  DFMA R8, R6, R8, UR4 ;  /* 0x0000000406087e2b */ /* 0x000fe20008000008 */
[----:B------:R-:W-:Y:S01]  /*a2d0*/  UMOV UR4, 0xabc7cf0d ;  /* 0xabc7cf0d00047882 */ /* 0x000fe20000000000 */
[----:B------:R-:W-:Y:S01]  /*a2e0*/  UMOV UR5, 0x3f82cf5a ;  /* 0x3f82cf5a00057882 */ /* 0x000fe20000000000 */
[----:B------:R-:W-:Y:S01]  /*a2f0*/  SEL R23, R23, RZ, !P4 ;  /* 0x000000ff17177207 */ /* 0x000fe20006000000 */
[----:B------:R-:W-:-:S04]  /*a300*/  FADD R24, R25, R16 ;  /* 0x0000001019187221 */ /* 0x000fc80000000000 */
        /* <DEDUP_REMOVED lines=45> */
[----:B------:R-:W-:-:S08]  /*a5e0*/  DMUL R8, R6, R8 ;  /* 0x0000000806087228 */ /* 0x000fd00000000000 */
[----:B------:R-:W-:-:S08]  /*a5f0*/  DFMA R8, R8, R4, R4 ;  /* 0x000000040808722b */ /* 0x000fd00000000004 */
[----:B------:R-:W-:Y:S02]  /*a600*/  DADD R4, -RZ, -R8 ;  /* 0x00000000ff047229 */ /* 0x000fe40000000908 */
[----:B------:R-:W-:Y:S01]  /*a610*/  DADD R6, -R8, UR4 ;  /* 0x0000000408067e29 */ /* 0x000fe20008000100 */
[----:B------:R-:W-:-:S07]  /*a620*/  UMOV UR5, 0x3ff921fb ;  /* 0x3ff921fb00057882 */ /* 0x000fce0000000000 */
[----:B------:R-:W-:Y:S01]  /*a630*/  FSEL R10, R8, R4, !P0 ;  /* 0x00000004080a7208 */ /* 0x000fe20004000000 */
[----:B------:R-:W-:Y:S01]  /*a640*/  FADD R4, R60, -UR40 ;  /* 0x800000283c047e21 */ /* 0x000fe20008000000 */
[----:B------:R-:W-:Y:S01]  /*a650*/  FSEL R11, R9, R5, !P0 ;  /* 0x00000005090b7208 */ /* 0x000fe20004000000 */
[----:B------:R-:W-:Y:S01]  /*a660*/  IMAD.MOV.U32 R5, RZ, RZ, 0x4002d97c ;  /* 0x4002d97cff057424 */ /* 0x000fe200078e00ff */
[----:B------:R-:W-:Y:S01]  /*a670*/  FSEL R3, R7, R9, !P0 ;  /* 0x0000000907037208 */ /* 0x000fe20004000000 */
[----:B------:R-:W-:Y:S01]  /*a680*/  FMUL R4, R4, R4 ;  /* 0x0000000404047220 */ /* 0x000fe20000400000 */
[----:B------:R-:W-:Y:S02]  /*a690*/  FSEL R7, R6, R8, !P0 ;  /* 0x0000000806077208 */ /* 0x000fe40004000000 */
[----:B------:R-:W-:Y:S01]  /*a6a0*/  DADD R10, R10, UR4 ;  /* 0x000000040a0a7e29 */ /* 0x000fe20008000000 */
[----:B------:R-:W-:Y:S01]  /*a6b0*/  FFMA R4, R13, R13, R4 ;  /* 0x0000000d0d047223 */ /* 0x000fe20000000004 */
[----:B------:R-:W-:-:S08]  /*a6c0*/  FSEL R5, R5, 1.8213495016098022461, !P0 ;  /* 0x3fe921fb05057808 */ /* 0x000fd00004000000 */
[----:B------:R-:W-:Y:S02]  /*a6d0*/  @P2 FSEL R5, R11, R3, P3 ;  /* 0x000000030b052208 */ /* 0x000fe40001800000 */
[----:B------:R-:W-:Y:S01]  /*a6e0*/  FSEL R3, R0, 2.38107416347848357412e+38, P0 ;  /* 0x7f3321d200037808 */ /* 0x000fe20000000000 */
[----:B------:R-:W-:Y:S01]  /*a6f0*/  VIADD R0, R4, 0xf3000000 ;  /* 0xf300000004007836 */ /* 0x000fe20000000000 */
[----:B------:R-:W-:Y:S02]  /*a700*/  @!P1 FSEL R5, RZ, 2.1426990032196044922, P0 ;  /* 0x400921fbff059808 */ /* 0x000fe40000000000 */
[----:B------:R-:W-:Y:S01]  /*a710*/  @P2 FSEL R3, R10, R7, P3 ;  /* 0x000000070a032208 */ /* 0x000fe20001800000 */
[----:B------:R-:W-:Y:S01]  /*a720*/  DSETP.NAN.AND P3, PT, R84, R84, PT ;  /* 0x000000545400722a */ /* 0x000fe20003f68000 */
[----:B------:R-:W-:Y:S02]  /*a730*/  ISETP.GT.U32.AND P2, PT, R0, 0x727fffff, PT ;  /* 0x727fffff0000780c */ /* 0x000fe40003f44070 */
[----:B------:R-:W-:-:S02]  /*a740*/  LOP3.LUT R77, R5, 0x80000000, R77, 0xb8, !PT ;  /* 0x80000000054d7812 */ /* 0x000fc400078eb84d */
[----:B------:R0:W1:Y:S01]  /*a750*/  MUFU.RSQ R5, R4 ;  /* 0x0000000400057308 */ /* 0x0000620000001400 */
[----:B------:R-:W-:Y:S02]  /*a760*/  @!P1 FSEL R3, RZ, 3.37028055040000000000e+12, P0 ;  /* 0x54442d18ff039808 */ /* 0x000fe40000000000 */
[----:B------:R-:W-:Y:S02]  /*a770*/  FSETP.EQ.OR P0, PT, |R28|, +INF , !P4 ;  /* 0x7f8000001c00780b */ /* 0x000fe40006702600 */
[----:B------:R-:W-:Y:S02]  /*a780*/  FSEL R76, R84, R3, P3 ;  /* 0x00000003544c7208 */ /* 0x000fe40001800000 */
[----:B------:R-:W-:Y:S02]  /*a790*/  P2R R61, PR, RZ, 0x1 ;  /* 0x00000001ff3d7803 */ /* 0x000fe40000000000 */
[----:B------:R-:W-:Y:S01]  /*a7a0*/  FSEL R77, R85, R77, P3 ;  /* 0x0000004d554d7208 */ /* 0x000fe20001800000 */
[----:B0-----:R-:W-:Y:S06]  /*a7b0*/  @!P2 BRA `(.L_x_145) ;  /* 0x000000000014a947 */ /* 0x001fec0003800000 */
[----:B------:R-:W-:Y:S01]  /*a7c0*/  MOV R20, 0xa7f0 ;  /* 0x0000a7f000147802 */ /* 0x000fe20000000f00 */
[----:B------:R-:W-:-:S07]  /*a7d0*/  IMAD.MOV.U32 R21, RZ, RZ, 0x0 ;  /* 0x00000000ff157424 */ /* 0x000fce00078e00ff */
[----:B-1----:R-:W-:Y:S05]  /*a7e0*/  CALL.REL.NOINC `($__internal_1_$__cuda_sm20_sqrt_rn_f32_slowpath) ;  /* 0x000000d400287944 */ /* 0x002fea0003c00000 */
[----:B------:R-:W-:Y:S01]  /*a7f0*/  IMAD.MOV.U32 R36, RZ, RZ, R4 ;  /* 0x000000ffff247224 */ /* 0x000fe200078e0004 */
[----:B------:R-:W-:Y:S06]  /*a800*/  BRA `(.L_x_146) ;  /* 0x0000000000107947 */ /* 0x000fec0003800000 */
.L_x_145:
[----:B-1----:R-:W-:Y:S01]  /*a810*/  FMUL.FTZ R3, R4, R5 ;  /* 0x0000000504037220 */ /* 0x002fe20000410000 */
[----:B------:R-:W-:-:S03]  /*a820*/  FMUL.FTZ R36, R5, 0.5 ;  /* 0x3f00000005247820 */ /* 0x000fc60000410000 */
[----:B------:R-:W-:-:S04]  /*a830*/  FFMA R4, -R3, R3, R4 ;  /* 0x0000000303047223 */ /* 0x000fc80000000104 */
[----:B------:R-:W-:-:S07]  /*a840*/  FFMA R36, R4, R36, R3 ;  /* 0x0000002404247223 */ /* 0x000fce0000000003 */
.L_x_146:
[----:B------:R-:W-:Y:S05]  /*a850*/  BSYNC.RECONVERGENT B7 ;  /* 0x0000000000077941 */ /* 0x000fea0003800200 */
.L_x_144:
[----:B------:R-:W-:Y:S01]  /*a860*/  VIADD R0, R18, 0xf3000000 ;  /* 0xf300000012007836 */ /* 0x000fe20000000000 */
[----:B------:R0:W1:Y:S01]  /*a870*/  MUFU.RSQ R3, R18 ;  /* 0x0000001200037308 */ /* 0x0000620000001400 */
[----:B------:R-:W-:Y:S01]  /*a880*/  IMAD.U32 R16, RZ, RZ, UR38 ;  /* 0x00000026ff107e24 */ /* 0x000fe2000f8e00ff */
[----:B------:R-:W-:Y:S02]  /*a890*/  BSSY.RECONVERGENT B7, `(.L_x_147) ;  /* 0x000000f000077945 */ /* 0x000fe40003800200 */
[----:B------:R-:W-:Y:S02]  /*a8a0*/  ISETP.GT.U32.AND P0, PT, R0, 0x727fffff, PT ;  /* 0x727fffff0000780c */ /* 0x000fe40003f04070 */
[----:B------:R-:W-:-:S05]  /*a8b0*/  IADD3 R16, P1, PT, R16, 0x4, RZ ;  /* 0x0000000410107810 */ /* 0x000fca0007f3e0ff */
[----:B------:R-:W-:-:S06]  /*a8c0*/  IMAD.X R2, RZ, RZ, UR39, P1 ;  /* 0x00000027ff027e24 */ /* 0x000fcc00088e06ff */
[----:B01----:R-:W-:Y:S05]  /*a8d0*/  @!P0 BRA `(.L_x_148) ;  /* 0x0000000000188947 */ /* 0x003fea0003800000 */
[----:B------:R-:W-:Y:S01]  /*a8e0*/  IMAD.MOV.U32 R4, RZ, RZ, R18 ;  /* 0x000000ffff047224 */ /* 0x000fe200078e0012 */
[----:B------:R-:W-:Y:S01]  /*a8f0*/  MOV R20, 0xa920 ;  /* 0x0000a92000147802 */ /* 0x000fe20000000f00 */
[----:B------:R-:W-:-:S07]  /*a900*/  IMAD.MOV.U32 R21, RZ, RZ, 0x0 ;  /* 0x00000000ff157424 */ /* 0x000fce00078e00ff */
[----:B------:R-:W-:Y:S05]  /*a910*/  CALL.REL.NOINC `($__internal_1_$__cuda_sm20_sqrt_rn_f32_slowpath) ;  /* 0x000000d000dc7944 */ /* 0x000fea0003c00000 */
[----:B------:R-:W-:Y:S01]  /*a920*/  IMAD.MOV.U32 R31, RZ, RZ, R4 ;  /* 0x000000ffff1f7224 */ /* 0x000fe200078e0004 */
[----:B------:R-:W-:Y:S06]  /*a930*/  BRA `(.L_x_149) ;  /* 0x0000000000107947 */ /* 0x000fec0003800000 */
.L_x_148:
[----:B------:R-:W-:Y:S01]  /*a940*/  FMUL.FTZ R31, R18, R3 ;  /* 0x00000003121f7220 */ /* 0x000fe20000410000 */
[----:B------:R-:W-:-:S03]  /*a950*/  FMUL.FTZ R3, R3, 0.5 ;  /* 0x3f00000003037820 */ /* 0x000fc60000410000 */
[----:B------:R-:W-:-:S04]  /*a960*/  FFMA R18, -R31, R31, R18 ;  /* 0x0000001f1f127223 */ /* 0x000fc80000000112 */
[----:B------:R-:W-:-:S07]  /*a970*/  FFMA R31, R18, R3, R31 ;  /* 0x00000003121f7223 */ /* 0x000fce000000001f */
.L_x_149:
[----:B------:R-:W-:Y:S05]  /*a980*/  BSYNC.RECONVERGENT B7 ;  /* 0x0000000000077941 */ /* 0x000fea0003800200 */
.L_x_147:
[----:B------:R-:W0:Y:S01]  /*a990*/  F2F.F64.F32 R4, R38 ;  /* 0x0000002600047310 */ /* 0x000e220000201800 */
[----:B------:R-:W-:Y:S01]  /*a9a0*/  UMOV UR4, 0x9999999a ;  /* 0x9999999a00047882 */ /* 0x000fe20000000000 */
[----:B------:R-:W-:Y:S01]  /*a9b0*/  UMOV UR5, 0x3fc99999 ;  /* 0x3fc9999900057882 */ /* 0x000fe20000000000 */
[----:B------:R-:W-:Y:S05]  /*a9c0*/  BSSY.RECONVERGENT B7, `(.L_x_150) ;  /* 0x0000123000077945 */ /* 0x000fea0003800200 */
[----:B------:R-:W1:Y:S01]  /*a9d0*/  F2F.F64.F32 R78, R37 ;  /* 0x00000025004e7310 */ /* 0x000e620000201800 */
[----:B0-----:R-:W-:Y:S01]  /*a9e0*/  DADD R4, R4, UR4 ;  /* 0x0000000404047e29 */ /* 0x001fe20008000000 */
[----:B------:R-:W-:Y:S01]  /*a9f0*/  UMOV UR4, 0xb6db6db7 ;  /* 0xb6db6db700047882 */ /* 0x000fe20000000000 */
[----:B------:R-:W-:-:S05]  /*aa00*/  UMOV UR5, 0x3fe6db6d ;  /* 0x3fe6db6d00057882 */ /* 0x000fca0000000000 */
[----:B------:R-:W0:Y:S01]  /*aa10*/  F2F.F32.F64 R38, R4 ;  /* 0x0000000400267310 */ /* 0x000e220000301000 */
[----:B-1----:R-:W-:Y:S01]  /*aa20*/  DMUL R78, R78, UR4 ;  /* 0x000000044e4e7c28 */ /* 0x002fe20008000000 */
[----:B0-----:R-:W-:-:S13]  /*aa30*/  FSETP.GEU.AND P0, PT, R24, R38, PT ;  /* 0x000000261800720b */ /* 0x001fda0003f0e000 */
[----:B------:R-:W-:Y:S05]  /*aa40*/  @P0 BRA `(.L_x_151) ;  /* 0x0000000800340947 */ /* 0x000fea0003800000 */
[----:B------:R-:W-:Y:S01]  /*aa50*/  FSETP.GEU.AND P0, PT, R37, RZ, PT ;  /* 0x000000ff2500720b */ /* 0x000fe20003f0e000 */
[----:B------:R-:W-:Y:S01]  /*aa60*/  BSSY.RECONVERGENT B8, `(.L_x_152) ;  /* 0x0000033000087945 */ /* 0x000fe20003800200 */
[----:B------:R-:W-:-:S11]  /*aa70*/  IMAD.MOV.U32 R18, RZ, RZ, RZ ;  /* 0x000000ffff127224 */ /* 0x000fd600078e00ff */
[----:B------:R-:W-:Y:S05]  /*aa80*/  @!P0 BRA `(.L_x_153) ;  /* 0x0000000000c08947 */ /* 0x000fea0003800000 */
[----:B------:R-:W-:Y:S01]  /*aa90*/  DSETP.NEU.AND P0, PT, R78, 1, PT ;  /* 0x3ff000004e00742a */ /* 0x000fe20003f0d000 */
[----:B------:R-:W-:Y:S01]  /*aaa0*/  BSSY.RECONVERGENT B0, `(.L_x_154) ;  /* 0x0000008000007945 */ /* 0x000fe20003800200 */
[----:B------:R-:W-:Y:S01]  /*aab0*/  DADD R10, -RZ, |R68| ;  /* 0x00000000ff0a7229 */ /* 0x000fe20000000544 */
[----:B------:R-:W-:Y:S01]  /*aac0*/  ISETP.NE.AND P4, PT, R26, 0x7ff00000, PT ;  /* 0x7ff000001a00780c */ /* 0x000fe20003f85270 */
[----:B------:R-:W-:Y:S01]  /*aad0*/  DSETP.NEU.AND P1, PT, |R68|, +INF , PT ;  /* 0x7ff000004400742a */ /* 0x000fe20003f2d200 */
[----:B------:R-:W-:Y:S01]  /*aae0*/  MOV R0, 0xab20 ;  /* 0x0000ab2000007802 */ /* 0x000fe20000000f00 */
[C---:B------:R-:W-:Y:S02]  /*aaf0*/  DSETP.NAN.AND P2, PT, R78.reuse, R78, PT ;  /* 0x0000004e4e00722a */ /* 0x040fe40003f48000 */
[----:B------:R-:W-:-:S14]  /*ab00*/  DSETP.NEU.AND P3, PT, R78, RZ, PT ;  /* 0x000000ff4e00722a */ /* 0x000fdc0003f6d000 */
[----:B------:R-:W-:Y:S05]  /*ab10*/  CALL.REL.NOINC `($_Z24calculateAllInterInfoV10P6PlayerP5PointP5nTypeiddb$__internal_accurate_pow) ;  /* 0x000000d8006c7944 */ /* 0x000fea0003c00000 */
[----:B------:R-:W-:Y:S05]  /*ab20*/  BSYNC.RECONVERGENT B0 ;  /* 0x0000000000007941 */ /* 0x000fea0003800200 */
.L_x_154:
[----:B------:R-:W0:Y:S01]  /*ab30*/  LDCU.U8 UR4, c[0x0][0x3b0] ;  /* 0x00007600ff0477ac */ /* 0x000e220008000000 */
[----:B------:R-:W-:Y:S01]  /*ab40*/  MOV R0, 0x43c80000 ;  /* 0x43c8000000007802 */ /* 0x000fe20000000f00 */
[----:B------:R-:W-:Y:S01]  /*ab50*/  IMAD.MOV.U32 R10, RZ, RZ, 0x1 ;  /* 0x00000001ff0a7424 */ /* 0x000fe200078e00ff */
[----:B------:R-:W-:Y:S01]  /*ab60*/  FSEL R3, R8, RZ, P3 ;  /* 0x000000ff08037208 */ /* 0x000fe20001800000 */
[----:B------:R-:W-:Y:S01]  /*ab70*/  BSSY.RECONVERGENT B9, `(.L_x_155) ;  /* 0x0000020000097945 */ /* 0x000fe20003800200 */
[----:B0-----:R-:W-:-:S06]  /*ab80*/  UPRMT UR4, UR4, 0x8880, URZ ;  /* 0x0000888004047896 */ /* 0x001fcc00080000ff */
[----:B------:R-:W-:-:S04]  /*ab90*/  ISETP.NE.AND P5, PT, RZ, UR4, PT ;  /* 0x00000004ff007c0c */ /* 0x000fc8000bfa5270 */
[----:B------:R-:W-:-:S04]  /*aba0*/  FSEL R0, R0, 760, !P5 ;  /* 0x443e000000007808 */ /* 0x000fc80006800000 */
[----:B------:R-:W0:Y:S02]  /*abb0*/  F2F.F64.F32 R6, R0 ;  /* 0x0000000000067310 */ /* 0x000e240000201800 */
[----:B0-----:R-:W-:-:S06]  /*abc0*/  DADD R6, R6, R6 ;  /* 0x0000000006067229 */ /* 0x001fcc0000000006 */
        /* <DEDUP_REMOVED lines=26> */
.L_x_156:
[----:B------:R-:W-:Y:S05]  /*ad70*/  BSYNC.RECONVERGENT B9 ;  /* 0x0000000000097941 */ /* 0x000fea0003800200 */
.L_x_155:
[----:B------:R0:W1:Y:S02]  /*ad80*/  F2F.F32.F64 R18, R4 ;  /* 0x0000000400127310 */ /* 0x0000640000301000 */
.L_x_153:
[----:B------:R-:W-:Y:S05]  /*ad90*/  BSYNC.RECONVERGENT B8 ;  /* 0x0000000000087941 */ /* 0x000fea0003800200 */
.L_x_152:
        /* <DEDUP_REMOVED lines=8> */
[----:B------:R-:W-:Y:S01]  /*ae20*/  DSETP.NEU.AND P0, PT, R78, 1, PT ;  /* 0x3ff000004e00742a */ /* 0x000fe20003f0d000 */
[----:B------:R-:W-:Y:S01]  /*ae30*/  P2R R19, PR, RZ, 0x20 ;  /* 0x00000020ff137803 */ /* 0x000fe20000000000 */
[----:B------:R-:W-:Y:S01]  /*ae40*/  DSETP.NEU.AND P1, PT, |R68|, +INF , PT ;  /* 0x7ff000004400742a */ /* 0x000fe20003f2d200 */
        /* <DEDUP_REMOVED lines=12> */
.L_x_159:
        /* <DEDUP_REMOVED lines=23> */
.L_x_160:
[----:B------:R-:W0:Y:S01]  /*b080*/  LDCU.U8 UR4, c[0x0][0x3b0] ;  /* 0x00007600ff0477ac */ /* 0x000e220008000000 */
[----:B------:R-:W-:Y:S01]  /*b090*/  IMAD.MOV.U32 R6, RZ, RZ, 0x40c77000 ;  /* 0x40c77000ff067424 */ /* 0x000fe200078e00ff */
[----:B------:R-:W-:Y:S01]  /*b0a0*/  DADD R78, R78, 2 ;  /* 0x400000004e4e7429 */ /* 0x000fe20000000000 */
[----:B------:R-:W-:Y:S01]  /*b0b0*/  IMAD.MOV.U32 R10, RZ, RZ, 0x1 ;  /* 0x00000001ff0a7424 */ /* 0x000fe200078e00ff */
[----:B------:R-:W-:Y:S01]  /*b0c0*/  FSEL R3, R8, RZ, P4 ;  /* 0x000000ff08037208 */ /* 0x000fe20002000000 */
[----:B------:R-:W-:Y:S01]  /*b0d0*/  BSSY.RECONVERGENT B9, `(.L_x_161) ;  /* 0x0000020000097945 */ /* 0x000fe20003800200 */
[----:B------:R-:W-:-:S06]  /*b0e0*/  FSEL R9, R9, RZ, P4 ;  /* 0x000000ff09097208 */ /* 0x000fcc0002000000 */
[----:B------:R-:W-:Y:S02]  /*b0f0*/  FSEL R0, R78, R3, P2 ;  /* 0x000000034e007208 */ /* 0x000fe40001000000 */
[----:B------:R-:W-:Y:S02]  /*b100*/  FSEL R78, R79, R9, P2 ;  /* 0x000000094f4e7208 */ /* 0x000fe40001000000 */
[----:B------:R-:W-:Y:S01]  /*b110*/  @!P3 FSEL R3, R0, RZ, P1 ;  /* 0x000000ff0003b208 */ /* 0x000fe20000800000 */
[----:B0-----:R-:W-:Y:S01]  /*b120*/  UPRMT UR4, UR4, 0x8880, URZ ;  /* 0x0000888004047896 */ /* 0x001fe200080000ff */
[----:B------:R-:W-:Y:S02]  /*b130*/  @!P3 FSEL R9, R78, +QNAN , P1 ;  /* 0x7ff000004e09b808 */ /* 0x000fe40000800000 */
[----:B------:R-:W-:Y:S02]  /*b140*/  FSEL R8, R3, RZ, P0 ;  /* 0x000000ff03087208 */ /* 0x000fe40000000000 */
[----:B------:R-:W-:-:S02]  /*b150*/  FSEL R9, R9, 1.875, P0 ;  /* 0x3ff0000009097808 */ /* 0x000fc40000000000 */
[----:B------:R-:W-:-:S04]  /*b160*/  ISETP.NE.AND P5, PT, RZ, UR4, PT ;  /* 0x00000004ff007c0c */ /* 0x000fc8000bfa5270 */
[----:B------:R-:W-:Y:S01]  /*b170*/  FSEL R7, R6, 6.69580078125, !P5 ;  /* 0x40d6440006077808 */ /* 0x000fe20006800000 */
[----:B------:R-:W-:Y:S01]  /*b180*/  IMAD.MOV.U32 R6, RZ, RZ, RZ ;  /* 0x000000ffff067224 */ /* 0x000fe200078e00ff */
[----:B------:R-:W-:Y:S02]  /*b190*/  DADD R8, R4, -R8 ;  /* 0x0000000004087229 */ /* 0x000fe40000000808 */
[----:B------:R-:W0:Y:S08]  /*b1a0*/  MUFU.RCP64H R11, R7 ;  /* 0x00000007000b7308 */ /* 0x000e300000001800 */
        /* <DEDUP_REMOVED lines=17> */
[----:B------:R-:W-:Y:S05]  /*b2c0*/  CALL.REL.NOINC `($__internal_0_$__cuda_sm20_div_rn_f64_full) ;  /* 0x000000c000147944 */ /* 0x000fea0003c00000 */
.L_x_162:
[----:B------:R-:W-:Y:S05]  /*b2d0*/  BSYNC.RECONVERGENT B9 ;  /* 0x0000000000097941 */ /* 0x000fea0003800200 */
.L_x_161:
[----:B------:R0:W2:Y:S02]  /*b2e0*/  F2F.F32.F64 R5, R4 ;  /* 0x0000000400057310 */ /* 0x0000a40000301000 */
.L_x_158:
[----:B------:R-:W-:Y:S05]  /*b2f0*/  BSYNC.RECONVERGENT B8 ;  /* 0x0000000000087941 */ /* 0x000fea0003800200 */
.L_x_157:
[----:B-12---:R-:W-:Y:S01]  /*b300*/  FADD R7, R5, R18 ;  /* 0x0000001205077221 */ /* 0x006fe20000000000 */
[----:B------:R-:W-:Y:S06]  /*b310*/  BRA `(.L_x_163) ;  /* 0x0000000800347947 */ /* 0x000fec0003800000 */
.L_x_151:
[----:B------:R-:W-:-:S13]  /*b320*/  FSETP.GT.AND P0, PT, R25, R38, PT ;  /* 0x000000261900720b */ /* 0x000fda0003f04000 */
[----:B------:R-:W-:Y:S05]  /*b330*/  @!P0 BRA `(.L_x_164) ;  /* 0x00000000008c8947 */ /* 0x000fea0003800000 */
[----:B------:R-:W0:Y:S01]  /*b340*/  F2F.F64.F32 R4, R38 ;  /* 0x0000002600047310 */ /* 0x000e220000201800 */
[----:B------:R-:W-:Y:S01]  /*b350*/  BSSY.RECONVERGENT B0, `(.L_x_165) ;  /* 0x0000004000007945 */ /* 0x000fe20003800200 */
[----:B------:R-:W-:Y:S01]  /*b360*/  MOV R0, 0xb390 ;  /* 0x0000b39000007802 */ /* 0x000fe20000000f00 */
[----:B0-----:R-:W-:-:S11]  /*b370*/  DADD R10, -RZ, |R4| ;  /* 0x00000000ff0a7229 */ /* 0x001fd60000000504 */
[----:B------:R-:W-:Y:S05]  /*b380*/  CALL.REL.NOINC `($_Z24calculateAllInterInfoV10P6PlayerP5PointP5nTypeiddb$__internal_accurate_pow) ;  /* 0x000000d000507944 */ /* 0x000fea0003c00000 */
[----:B------:R-:W-:Y:S05]  /*b390*/  BSYNC.RECONVERGENT B0 ;  /* 0x0000000000007941 */ /* 0x000fea0003800200 */
.L_x_165:
        /* <DEDUP_REMOVED lines=14> */
.L_x_167:
[----:B------:R-:W-:Y:S05]  /*b480*/  BSYNC.RECONVERGENT B0 ;  /* 0x0000000000007941 */ /* 0x000fea0003800200 */
.L_x_166:
[----:B------:R-:W0:Y:S01]  /*b490*/  LDCU.U8 UR4, c[0x0][0x3b0] ;  /* 0x00007600ff0477ac */ /* 0x000e220008000000 */
[C---:B------:R-:W-:Y:S01]  /*b4a0*/  FMUL R0, R38.reuse, R37 ;  /* 0x0000002526007220 */ /* 0x040fe20000400000 */
[----:B------:R-:W-:Y:S01]  /*b4b0*/  IMAD.MOV.U32 R6, RZ, RZ, 0x40a77000 ;  /* 0x40a77000ff067424 */ /* 0x000fe200078e00ff */
[----:B------:R-:W-:Y:S02]  /*b4c0*/  FSETP.NEU.AND P0, PT, R38, 1, PT ;  /* 0x3f8000002600780b */ /* 0x000fe40003f0d000 */
[----:B------:R-:W1:Y:S02]  /*b4d0*/  F2F.F64.F32 R4, R0 ;  /* 0x0000000000047310 */ /* 0x000e640000201800 */
[----:B------:R-:W-:Y:S02]  /*b4e0*/  FSEL R8, R8, RZ, P0 ;  /* 0x000000ff08087208 */ /* 0x000fe40000000000 */
[----:B------:R-:W-:Y:S01]  /*b4f0*/  FSEL R9, R9, 1.875, P0 ;  /* 0x3ff0000009097808 */ /* 0x000fe20000000000 */
[----:B0-----:R-:W-:-:S06]  /*b500*/  UPRMT UR4, UR4, 0x8880, URZ ;  /* 0x0000888004047896 */ /* 0x001fcc00080000ff */
[----:B------:R-:W-:-:S04]  /*b510*/  ISETP.NE.AND P1, PT, RZ, UR4, PT ;  /* 0x00000004ff007c0c */ /* 0x000fc8000bf25270 */
[----:B------:R-:W-:Y:S01]  /*b520*/  FSEL R7, -R6, -5.69580078125, !P1 ;  /* 0xc0b6440006077808 */ /* 0x000fe20004800100 */
[----:B------:R-:W-:-:S06]  /*b530*/  IMAD.MOV.U32 R6, RZ, RZ, RZ ;  /* 0x000000ffff067224 */ /* 0x000fcc00078e00ff */
[----:B-1----:R-:W-:-:S06]  /*b540*/  DFMA R4, R6, R8, R4 ;  /* 0x000000080604722b */ /* 0x002fcc0000000004 */
[----:B------:R0:W1:Y:S01]  /*b550*/  F2F.F32.F64 R7, R4 ;  /* 0x0000000400077310 */ /* 0x0000620000301000 */
[----:B------:R-:W-:Y:S05]  /*b560*/  BRA `(.L_x_163) ;  /* 0x0000000400a07947 */ /* 0x000fea0003800000 */
.L_x_164:
[----:B------:R-:W-:Y:S01]  /*b570*/  FADD R5, R38, -R25 ;  /* 0x8000001926057221 */ /* 0x000fe20000000000 */
[----:B------:R-:W-:Y:S01]  /*b580*/  BSSY.RECONVERGENT B0, `(.L_x_168) ;  /* 0x0000005000007945 */ /* 0x000fe20003800200 */
[----:B------:R-:W-:Y:S02]  /*b590*/  MOV R0, 0xb5d0 ;  /* 0x0000b5d000007802 */ /* 0x000fe40000000f00 */
[----:B------:R-:W0:Y:S02]  /*b5a0*/  F2F.F64.F32 R18, R5 ;  /* 0x0000000500127310 */ /* 0x000e240000201800 */
[----:B0-----:R-:W-:-:S11]  /*b5b0*/  DADD R10, -RZ, |R18| ;  /* 0x00000000ff0a7229 */ /* 0x001fd60000000512 */
[----:B------:R-:W-:Y:S05]  /*b5c0*/  CALL.REL.NOINC `($_Z24calculateAllInterInfoV10P6PlayerP5PointP5nTypeiddb$__internal_accurate_pow) ;  /* 0x000000cc00c07944 */ /* 0x000fea0003c00000 */
[----:B------:R-:W-:Y:S05]  /*b5d0*/  BSYNC.RECONVERGENT B0 ;  /* 0x0000000000007941 */ /* 0x000fea0003800200 */
.L_x_168:
        /* <DEDUP_REMOVED lines=15> */
.L_x_170:
[----:B------:R-:W-:Y:S05]  /*b6d0*/  BSYNC.RECONVERGENT B0 ;  /* 0x0000000000007941 */ /* 0x000fea0003800200 */
.L_x_169:
[----:B------:R-:W-:Y:S01]  /*b6e0*/  BSSY.RECONVERGENT B0, `(.L_x_171) ;  /* 0x0000003000007945 */ /* 0x000fe20003800200 */
[----:B------:R-:W-:-:S07]  /*b6f0*/  MOV R0, 0xb710 ;  /* 0x0000b71000007802 */ /* 0x000fce0000000f00 */
[----:B------:R-:W-:Y:S05]  /*b700*/  CALL.REL.NOINC `($_Z24calculateAllInterInfoV10P6PlayerP5PointP5nTypeiddb$__internal_accurate_pow) ;  /* 0x000000cc00707944 */ /* 0x000fea0003c00000 */
[----:B------:R-:W-:Y:S05]  /*b710*/  BSYNC.RECONVERGENT B0 ;  /* 0x0000000000007941 */ /* 0x000fea0003800200 */
.L_x_171:
        /* <DEDUP_REMOVED lines=8> */
.L_x_172:
[----:B------:R-:W0:Y:S01]  /*b7a0*/  LDCU.U8 UR4, c[0x0][0x3b0] ;  /* 0x00007600ff0477ac */ /* 0x000e220008000000 */
[----:B------:R-:W-:Y:S01]  /*b7b0*/  IMAD.MOV.U32 R6, RZ, RZ, 0x40c77000 ;  /* 0x40c77000ff067424 */ /* 0x000fe200078e00ff */
[----:B------:R-:W1:Y:S01]  /*b7c0*/  F2F.F64.F32 R12, R37 ;  /* 0x00000025000c7310 */ /* 0x000e620000201800 */
[----:B------:R-:W-:Y:S01]  /*b7d0*/  IMAD.MOV.U32 R14, RZ, RZ, 0x1 ;  /* 0x00000001ff0e7424 */ /* 0x000fe200078e00ff */
[C---:B------:R-:W-:Y:S01]  /*b7e0*/  DSETP.NEU.AND P3, PT, R78.reuse, RZ, PT ;  /* 0x000000ff4e00722a */ /* 0x040fe20003f6d000 */
[----:B------:R-:W-:Y:S01]  /*b7f0*/  ISETP.NE.AND P2, PT, R27, 0x7ff00000, PT ;  /* 0x7ff000001b00780c */ /* 0x000fe20003f45270 */
[C---:B------:R-:W-:Y:S01]  /*b800*/  DADD R10, R78.reuse, 2 ;  /* 0x400000004e0a7429 */ /* 0x040fe20000000000 */
[----:B------:R-:W-:Y:S01]  /*b810*/  BSSY.RECONVERGENT B8, `(.L_x_173) ;  /* 0x000003b000087945 */ /* 0x000fe20003800200 */
[----:B------:R-:W-:Y:S02]  /*b820*/  DSETP.NAN.AND P4, PT, R78, R78, PT ;  /* 0x0000004e4e00722a */ /* 0x000fe40003f88000 */
[----:B------:R-:W-:Y:S01]  /*b830*/  FSEL R19, R8, RZ, P3 ;  /* 0x000000ff08137208 */ /* 0x000fe20001800000 */
[----:B------:R-:W-:Y:S01]  /*b840*/  DSETP.NEU.AND P1, PT, |R70|, +INF , PT ;  /* 0x7ff000004600742a */ /* 0x000fe20003f2d200 */
[----:B------:R-:W-:-:S02]  /*b850*/  FSEL R33, R9, RZ, P3 ;  /* 0x000000ff09217208 */ /* 0x000fc40001800000 */
[----:B------:R-:W-:Y:S02]  /*b860*/  ISETP.NE.AND P3, PT, R26, 0x7ff00000, PT ;  /* 0x7ff000001a00780c */ /* 0x000fe40003f65270 */
[----:B------:R-:W-:Y:S01]  /*b870*/  FSEL R0, R10, R19, P4 ;  /* 0x000000130a007208 */ /* 0x000fe20002000000 */
[----:B-1----:R-:W-:Y:S01]  /*b880*/  DADD R12, R12, 2 ;  /* 0x400000000c0c7429 */ /* 0x002fe20000000000 */
[----:B0-----:R-:W-:Y:S01]  /*b890*/  UPRMT UR4, UR4, 0x8880, URZ ;  /* 0x0000888004047896 */ /* 0x001fe200080000ff */
[----:B------:R-:W-:Y:S01]  /*b8a0*/  FSEL R10, R11, R33, P4 ;  /* 0x000000210b0a7208 */ /* 0x000fe20002000000 */
[----:B------:R-:W-:Y:S01]  /*b8b0*/  DSETP.NEU.AND P4, PT, |R68|, +INF , PT ;  /* 0x7ff000004400742a */ /* 0x000fe20003f8d200 */
[----:B------:R-:W-:Y:S02]  /*b8c0*/  FSEL R3, R4, RZ, P1 ;  /* 0x000000ff04037208 */ /* 0x000fe40000800000 */
[----:B------:R-:W-:Y:S02]  /*b8d0*/  FSEL R9, R18, +QNAN , P1 ;  /* 0x7ff0000012097808 */ /* 0x000fe40000800000 */
[----:B------:R-:W-:-:S02]  /*b8e0*/  ISETP.NE.AND P0, PT, RZ, UR4, PT ;  /* 0x00000004ff007c0c */ /* 0x000fc4000bf05270 */
[C---:B------:R-:W-:Y:S02]  /*b8f0*/  FSETP.NAN.AND P1, PT, R37.reuse, R37, PT ;  /* 0x000000252500720b */ /* 0x040fe40003f28000 */
[----:B------:R-:W-:Y:S01]  /*b900*/  FSEL R7, R6, 6.69580078125, !P0 ;  /* 0x40d6440006077808 */ /* 0x000fe20004000000 */
[----:B------:R-:W-:Y:S01]  /*b910*/  IMAD.MOV.U32 R6, RZ, RZ, RZ ;  /* 0x000000ffff067224 */ /* 0x000fe200078e00ff */
[----:B------:R-:W-:Y:S01]  /*b920*/  @!P3 FSEL R19, R0, RZ, P4 ;  /* 0x000000ff0013b208 */ /* 0x000fe20002000000 */
[----:B------:R-:W-:Y:S01]  /*b930*/  IMAD.MOV.U32 R0, RZ, RZ, 0x43c80000 ;  /* 0x43c80000ff007424 */ /* 0x000fe200078e00ff */
[----:B------:R-:W0:Y:S01]  /*b940*/  MUFU.RCP64H R15, R7 ;  /* 0x00000007000f7308 */ /* 0x000e220000001800 */
[----:B------:R-:W-:Y:S01]  /*b950*/  @!P3 FSEL R33, R10, +QNAN , P4 ;  /* 0x7ff000000a21b808 */ /* 0x000fe20002000000 */
[----:B------:R-:W-:Y:S01]  /*b960*/  DSETP.NEU.AND P3, PT, R78, 1, PT ;  /* 0x3ff000004e00742a */ /* 0x000fe20003f6d000 */
[----:B------:R-:W-:Y:S02]  /*b970*/  @!P2 FSEL R4, R12, R3, P1 ;  /* 0x000000030c04a208 */ /* 0x000fe40000800000 */
[----:B------:R-:W-:-:S02]  /*b980*/  FSETP.NEU.AND P4, PT, R37, 1, PT ;  /* 0x3f8000002500780b */ /* 0x000fc40003f8d000 */
[----:B------:R-:W-:Y:S01]  /*b990*/  @!P2 FSEL R18, R13, R9, P1 ;  /* 0x000000090d12a208 */ /* 0x000fe20000800000 */
[----:B------:R-:W1:Y:S01]  /*b9a0*/  F2F.F32.F64 R78, R78 ;  /* 0x0000004e004e7310 */ /* 0x000e620000301000 */
[----:B------:R-:W-:Y:S02]  /*b9b0*/  FSEL R8, R4, RZ, P4 ;  /* 0x000000ff04087208 */ /* 0x000fe40002000000 */
[----:B------:R-:W-:Y:S02]  /*b9c0*/  FSEL R9, R18, 1.875, P4 ;  /* 0x3ff0000012097808 */ /* 0x000fe40002000000 */
[----:B------:R-:W-:Y:S02]  /*b9d0*/  FSEL R10, R19, RZ, P3 ;  /* 0x000000ff130a7208 */ /* 0x000fe40001800000 */
[----:B------:R-:W-:Y:S01]  /*b9e0*/  FSEL R11, R33, 1.875, P3 ;  /* 0x3ff00000210b7808 */ /* 0x000fe20001800000 */
[----:B0-----:R-:W-:Y:S01]  /*b9f0*/  DFMA R20, -R6, R14, 1 ;  /* 0x3ff000000614742b */ /* 0x001fe2000000010e */
[----:B------:R-:W-:-:S02]  /*ba00*/  FSEL R32, R0, 760, !P0 ;  /* 0x443e000000207808 */ /* 0x000fc40004000000 */
[C---:B------:R-:W-:Y:S02]  /*ba10*/  FSETP.NEU.AND P0, PT, R5.reuse, 1, PT ;  /* 0x3f8000000500780b */ /* 0x040fe40003f0d000 */
[----:B------:R-:W-:Y:S01]  /*ba20*/  DADD R8, R8, -R10 ;  /* 0x0000000008087229 */ /* 0x000fe2000000080a */
[----:B------:R-:W0:Y:S01]  /*ba30*/  F2F.F64.F32 R18, R32 ;  /* 0x0000002000127310 */ /* 0x000e220000201800 */
[----:B-1----:R-:W-:Y:S01]  /*ba40*/  FMUL R0, R5, R78 ;  /* 0x0000004e05007220 */ /* 0x002fe20000400000 */
[----:B------:R-:W-:-:S06]  /*ba50*/  DFMA R20, R20, R20, R20 ;  /* 0x000000141414722b */ /* 0x000fcc0000000014 */
[----:B------:R-:W1:Y:S01]  /*ba60*/  F2F.F64.F32 R10, R0 ;  /* 0x00000000000a7310 */ /* 0x000e620000201800 */
[----:B------:R-:W-:Y:S01]  /*ba70*/  FSETP.GEU.AND P1, PT, |R9|, 6.5827683646048100446e-37, PT ;  /* 0x036000000900780b */ /* 0x000fe20003f2e200 */
[----:B------:R-:W-:Y:S02]  /*ba80*/  DFMA R20, R14, R20, R14 ;  /* 0x000000140e14722b */ /* 0x000fe4000000000e */
[----:B0-----:R-:W-:-:S06]  /*ba90*/  DMUL R18, R18, -0.5 ;  /* 0xbfe0000012127828 */ /* 0x001fcc0000000000 */
[----:B------:R-:W-:-:S08]  /*baa0*/  DFMA R12, -R6, R20, 1 ;  /* 0x3ff00000060c742b */ /* 0x000fd00000000114 */
[----:B------:R-:W-:-:S08]  /*bab0*/  DFMA R20, R20, R12, R20 ;  /* 0x0000000c1414722b */ /* 0x000fd00000000014 */
[----:B------:R-:W-:-:S08]  /*bac0*/  DMUL R12, R20, R8 ;  /* 0x00000008140c7228 */ /* 0x000fd00000000000 */
[----:B------:R-:W-:-:S08]  /*bad0*/  DFMA R14, -R6, R12, R8 ;  /* 0x0000000c060e722b */ /* 0x000fd00000000108 */
[----:B------:R-:W-:Y:S01]  /*bae0*/  DFMA R4, R20, R14, R12 ;  /* 0x0000000e1404722b */ /* 0x000fe2000000000c */
[----:B------:R-:W-:Y:S02]  /*baf0*/  FSEL R12, R42, RZ, P0 ;  /* 0x000000ff2a0c7208 */ /* 0x000fe40000000000 */
[----:B------:R-:W-:-:S07]  /*bb00*/  FSEL R13, R43, 1.875, P0 ;  /* 0x3ff000002b0d7808 */ /* 0x000fce0000000000 */
[----:B------:R-:W-:Y:S01]  /*bb10*/  FFMA R3, RZ, R7, R5 ;  /* 0x00000007ff037223 */ /* 0x000fe20000000005 */
[----:B-1----:R-:W-:-:S04]  /*bb20*/  DFMA R10, R18, R12, R10 ;  /* 0x0000000c120a722b */ /* 0x002fc8000000000a */
[----:B------:R-:W-:Y:S02]  /*bb30*/  FSETP.GT.AND P0, PT, |R3|, 1.469367938527859385e-39, PT ;  /* 0x001000000300780b */ /* 0x000fe40003f04200 */
[----:B------:R0:W1:Y:S11]  /*bb40*/  F2F.F32.F64 R18, R10 ;  /* 0x0000000a00127310 */ /* 0x0000760000301000 */
[----:B0-----:R-:W-:Y:S05]  /*bb50*/  @P0 BRA P1, `(.L_x_174) ;  /* 0x0000000000180947 */ /* 0x001fea0000800000 */
[----:B------:R-:W-:Y:S01]  /*bb60*/  IMAD.MOV.U32 R4, RZ, RZ, R8 ;  /* 0x000000ffff047224 */ /* 0x000fe200078e0008 */
[----:B------:R-:W-:Y:S01]  /*bb70*/  MOV R20, 0xbbc0 ;  /* 0x0000bbc000147802 */ /* 0x000fe20000000f00 */
[----:B------:R-:W-:Y:S02]  /*bb80*/  IMAD.MOV.U32 R5, RZ, RZ, R9 ;  /* 0x000000ffff057224 */ /* 0x000fe400078e0009 */
[----:B------:R-:W-:Y:S02]  /*bb90*/  IMAD.MOV.U32 R6, RZ, RZ, RZ ;  /* 0x000000ffff067224 */ /* 0x000fe400078e00ff */
[----:B------:R-:W-:-:S07]  /*bba0*/  IMAD.MOV.U32 R21, RZ, RZ, 0x0 ;  /* 0x00000000ff157424 */ /* 0x000fce00078e00ff */
[----:B-1----:R-:W-:Y:S05]  /*bbb0*/  CALL.REL.NOINC `($__internal_0_$__cuda_sm20_div_rn_f64_full) ;  /* 0x000000b400d87944 */ /* 0x002fea0003c00000 */
.L_x_174:
[----:B------:R-:W-:Y:S05]  /*bbc0*/  BSYNC.RECONVERGENT B8 ;  /* 0x0000000000087941 */ /* 0x000fea0003800200 */
.L_x_173:
[----:B------:R-:W1:Y:S02]  /*bbd0*/  F2F.F32.F64 R5, R4 ;  /* 0x0000000400057310 */ /* 0x000e640000301000 */
[----:B-1----:R-:W-:-:S07]  /*bbe0*/  FADD R7, R18, R5 ;  /* 0x0000000512077221 */ /* 0x002fce0000000000 */
.L_x_163:
[----:B------:R-:W-:Y:S05]  /*bbf0*/  BSYNC.RECONVERGENT B7 ;  /* 0x0000000000077941 */ /* 0x000fea0003800200 */
.L_x_150:
[----:B------:R-:W-:Y:S01]  /*bc00*/  ISETP.NE.AND P0, PT, R61, RZ, PT ;  /* 0x000000ff3d00720c */ /* 0x000fe20003f05270 */
[----:B------:R-:W-:Y:S01]  /*bc10*/  BSSY.RECONVERGENT B0, `(.L_x_175) ;  /* 0x0000038000007945 */ /* 0x000fe20003800200 */
[----:B------:R-:W-:Y:S01]  /*bc20*/  SHF.R.U32.HI R12, RZ, 0x17, R28 ;  /* 0x00000017ff0c7819 */ /* 0x000fe2000001161c */
[----:B0-----:R-:W-:Y:S02]  /*bc30*/  IMAD.MOV.U32 R5, RZ, RZ, R23 ;  /* 0x000000ffff057224 */ /* 0x001fe400078e0017 */
[----:B------:R-:W-:Y:S01]  /*bc40*/  IMAD.MOV.U32 R0, RZ, RZ, R22 ;  /* 0x000000ffff007224 */ /* 0x000fe200078e0016 */
[----:B------:R-:W-:-:S07]  /*bc50*/  LOP3.LUT R14, R12, 0x1f, RZ, 0xc0, !PT ;  /* 0x0000001f0c0e7812 */ /* 0x000fce00078ec0ff */
[----:B------:R-:W-:Y:S05]  /*bc60*/  @P0 BRA `(.L_x_176) ;  /* 0x0000000000c80947 */ /* 0x000fea0003800000 */
[----:B------:R-:W0:Y:S01]  /*bc70*/  LDCU.64 UR4, c[0x4][URZ] ;  /* 0x01000000ff0477ac */ /* 0x000e220008000a00 */
[----:B------:R-:W-:Y:S01]  /*bc80*/  IMAD.SHL.U32 R3, R28, 0x100, RZ ;  /* 0x000001001c037824 */ /* 0x000fe200078e00ff */
[----:B------:R-:W-:Y:S01]  /*bc90*/  BSSY.RECONVERGENT B1, `(.L_x_177) ;  /* 0x0000013000017945 */ /* 0x000fe20003800200 */
[----:B------:R-:W-:Y:S02]  /*bca0*/  IMAD.MOV.U32 R6, RZ, RZ, RZ ;  /* 0x000000ffff067224 */ /* 0x000fe400078e00ff */
[----:B------:R-:W-:Y:S01]  /*bcb0*/  IMAD.MOV.U32 R11, RZ, RZ, RZ ;  /* 0x000000ffff0b7224 */ /* 0x000fe200078e00ff */
[----:B------:R-:W-:Y:S01]  /*bcc0*/  LOP3.LUT R13, R3, 0x80000000, RZ, 0xfc, !PT ;  /* 0x80000000030d7812 */ /* 0x000fe200078efcff */
[----:B------:R-:W-:Y:S02]  /*bcd0*/  IMAD.MOV.U32 R0, RZ, RZ, RZ ;  /* 0x000000ffff007224 */ /* 0x000fe400078e00ff */
[----:B------:R-:W-:Y:S02]  /*bce0*/  IMAD.MOV.U32 R10, RZ, RZ, R17 ;  /* 0x000000ffff0a7224 */ /* 0x000fe400078e0011 */
[----:B0-----:R-:W-:-:S02]  /*bcf0*/  IMAD.U32 R8, RZ, RZ, UR4 ;  /* 0x00000004ff087e24 */ /* 0x001fc4000f8e00ff */
[----:B------:R-:W-:-:S07]  /*bd00*/  IMAD.U32 R9, RZ, RZ, UR5 ;  /* 0x00000005ff097e24 */ /* 0x000fce000f8e00ff */
.L_x_178:
[----:B------:R0:W2:Y:S01]  /*bd10*/  LDG.E.CONSTANT R4, desc[UR36][R8.64] ;  /* 0x0000002408047981 */ /* 0x0000a2000c1e9900 */
[----:B------:R-:W-:-:S05]  /*bd20*/  VIADD R0, R0, 0x1 ;  /* 0x0000000100007836 */ /* 0x000fca0000000000 */
[----:B------:R-:W-:Y:S02]  /*bd30*/  ISETP.NE.AND P0, PT, R0, 0x6, PT ;  /* 0x000000060000780c */ /* 0x000fe40003f05270 */
[----:B0-----:R-:W-:-:S05]  /*bd40*/  IADD3 R8, P2, PT, R8, 0x4, RZ ;  /* 0x0000000408087810 */ /* 0x001fca0007f5e0ff */
[----:B------:R-:W-:Y:S02]  /*bd50*/  IMAD.X R9, RZ, RZ, R9, P2 ;  /* 0x000000ffff097224 */ /* 0x000fe400010e0609 */
[----:B--2---:R-:W-:-:S03]  /*bd60*/  IMAD.WIDE.U32 R4, R4, R13, RZ ;  /* 0x0000000d04047225 */ /* 0x004fc600078e00ff */
[----:B------:R-:W-:-:S05]  /*bd70*/  IADD3 R3, P1, PT, R4, R6, RZ ;  /* 0x0000000604037210 */ /* 0x000fca0007f3e0ff */
[----:B------:R0:W-:Y:S01]  /*bd80*/  STL [R10], R3 ;  /* 0x000000030a007387 */ /* 0x0001e20000100800 */
[----:B------:R-:W-:Y:S02]  /*bd90*/  IMAD.X R6, R5, 0x1, R11, P1 ;  /* 0x0000000105067824 */ /* 0x000fe400008e060b */
[----:B0-----:R-:W-:Y:S01]  /*bda0*/  VIADD R10, R10, 0x4 ;  /* 0x000000040a0a7836 */ /* 0x001fe20000000000 */
[----:B------:R-:W-:Y:S06]  /*bdb0*/  @P0 BRA `(.L_x_178) ;  /* 0xfffffffc00d40947 */ /* 0x000fec000383ffff */
[----:B------:R-:W-:Y:S05]  /*bdc0*/  BSYNC.RECONVERGENT B1 ;  /* 0x0000000000017941 */ /* 0x000fea0003800200 */
.L_x_177:
[----:B------:R-:W-:Y:S01]  /*bdd0*/  LOP3.LUT R0, R12, 0xe0, RZ, 0xc0, !PT ;  /* 0x000000e00c007812 */ /* 0x000fe200078ec0ff */
[----:B------:R0:W-:Y:S01]  /*bde0*/  STL [R1+0x1c], R6 ;  /* 0x00001c0601007387 */ /* 0x0001e20000100800 */
[----:B------:R-:W-:-:S03]  /*bdf0*/  ISETP.NE.AND P0, PT, R14, RZ, PT ;  /* 0x000000ff0e00720c */ /* 0x000fc60003f05270 */
[----:B------:R-:W-:-:S05]  /*be00*/  VIADD R0, R0, 0xffffff80 ;  /* 0xffffff8000007836 */ /* 0x000fca0000000000 */
[----:B------:R-:W-:-:S05]  /*be10*/  SHF.R.U32.HI R0, RZ, 0x5, R0 ;  /* 0x00000005ff007819 */ /* 0x000fca0000011600 */
[----:B------:R-:W-:-:S05]  /*be20*/  IMAD R13, R0, -0x4, R17 ;  /* 0xfffffffc000d7824 */ /* 0x000fca00078e0211 */
[----:B------:R-:W2:Y:S04]  /*be30*/  LDL R0, [R13+0x18] ;  /* 0x000018000d007983 */ /* 0x000ea80000100800 */
[----:B------:R-:W2:Y:S04]  /*be40*/  LDL R3, [R13+0x14] ;  /* 0x000014000d037983 */ /* 0x000ea80000100800 */
[----:B------:R-:W3:Y:S01]  /*be50*/  @P0 LDL R4, [R13+0x10] ;  /* 0x000010000d040983 */ /* 0x000ee20000100800 */
[----:B------:R-:W-:Y:S01]  /*be60*/  UMOV UR4, 0x54442d19 ;  /* 0x54442d1900047882 */ /* 0x000fe20000000000 */
[----:B------:R-:W-:Y:S01]  /*be70*/  UMOV UR5, 0x3bf921fb ;  /* 0x3bf921fb00057882 */ /* 0x000fe20000000000 */
[----:B--2---:R-:W-:-:S02]  /*be80*/  @P0 SHF.L.W.U32.HI R0, R3, R14, R0 ;  /* 0x0000000e03000219 */ /* 0x004fc40000010e00 */
[----:B---3--:R-:W-:Y:S02]  /*be90*/  @P0 SHF.L.W.U32.HI R3, R4, R14, R3 ;  /* 0x0000000e04030219 */ /* 0x008fe40000010e03 */
[----:B------:R-:W-:Y:S02]  /*bea0*/  ISETP.GE.AND P0, PT, R28, RZ, PT ;  /* 0x000000ff1c00720c */ /* 0x000fe40003f06270 */
        /* <DEDUP_REMOVED lines=8> */
[----:B------:R-:W2:Y:S01]  /*bf30*/  I2F.F64.S64 R8, R8 ;  /* 0x0000000800087312 */ /* 0x000ea20000301c00 */
[----:B------:R-:W-:Y:S02]  /*bf40*/  ISETP.GE.AND P1, PT, R3, RZ, PT ;  /* 0x000000ff0300720c */ /* 0x000fe40003f26270 */
[----:B------:R-:W-:Y:S01]  /*bf50*/  @!P0 IMAD.MOV R5, RZ, RZ, -R5 ;  /* 0x000000ffff058224 */ /* 0x000fe200078e0a05 */
[----:B--2---:R-:W-:-:S10]  /*bf60*/  DMUL R10, R8, UR4 ;  /* 0x00000004080a7c28 */ /* 0x004fd40008000000 */
[----:B------:R-:W2:Y:S02]  /*bf70*/  F2F.F32.F64 R10, R10 ;  /* 0x0000000a000a7310 */ /* 0x000ea40000301000 */
[----:B0-2---:R-:W-:-:S07]  /*bf80*/  FSEL R0, -R10, R10, !P1 ;  /* 0x0000000a0a007208 */ /* 0x005fce0004800100 */
.L_x_176:
[----:B------:R-:W-:Y:S05]  /*bf90*/  BSYNC.RECONVERGENT B0 ;  /* 0x0000000000007941 */ /* 0x000fea0003800200 */
.L_x_175:
[----:B------:R-:W-:Y:S02]  /*bfa0*/  IMAD.MOV.U32 R18, RZ, RZ, 0x37cbac00 ;  /* 0x37cbac00ff127424 */ /* 0x000fe400078e00ff */
[----:B------:R-:W-:Y:S01]  /*bfb0*/  FMUL R3, R0, R0 ;  /* 0x0000000000037220 */ /* 0x000fe20000400000 */
[----:B------:R-:W-:Y:S01]  /*bfc0*/  LOP3.LUT R6, R5, 0x1, RZ, 0xc0, !PT ;  /* 0x0000000105067812 */ /* 0x000fe200078ec0ff */
[----:B------:R-:W-:Y:S01]  /*bfd0*/  IMAD.MOV.U32 R15, RZ, RZ, 0x3c0885e4 ;  /* 0x3c0885e4ff0f7424 */ /* 0x000fe200078e00ff */
[----:B------:R-:W-:Y:S01]  /*bfe0*/  ISETP.NE.AND P2, PT, R61, RZ, PT ;  /* 0x000000ff3d00720c */ /* 0x000fe20003f45270 */
[----:B------:R-:W-:Y:S01]  /*bff0*/  FFMA R4, R3, R18, -0.0013887860113754868507 ;  /* 0xbab607ed03047423 */ /* 0x000fe20000000012 */
[----:B------:R-:W-:Y:S01]  /*c000*/  ISETP.NE.U32.AND P0, PT, R6, 0x1, PT ;  /* 0x000000010600780c */ /* 0x000fe20003f05070 */
[----:B------:R-:W-:Y:S01]  /*c010*/  VIADD R5, R5, 0x1 ;  /* 0x0000000105057836 */ /* 0x000fe20000000000 */
[----:B------:R-:W-:Y:S01]  /*c020*/  BSSY.RECONVERGENT B0, `(.L_x_179) ;  /* 0x000003e000007945 */ /* 0x000fe20003800200 */
[----:B------:R-:W-:Y:S01]  /*c030*/  IMAD.MOV.U32 R19, RZ, RZ, 0x3e2aaaa8 ;  /* 0x3e2aaaa8ff137424 */ /* 0x000fe200078e00ff */
[----:B------:R-:W-:-:S02]  /*c040*/  FSEL R4, R4, -0.00019574658654164522886, P0 ;  /* 0xb94d415304047808 */ /* 0x000fc40000000000 */
[----:B------:R-:W-:Y:S02]  /*c050*/  FSEL R6, R15, 0.041666727513074874878, !P0 ;  /* 0x3d2aaabb0f067808 */ /* 0x000fe40004000000 */
[----:B------:R-:W-:Y:S02]  /*c060*/  LOP3.LUT P1, RZ, R5, 0x2, RZ, 0xc0, !PT ;  /* 0x0000000205ff7812 */ /* 0x000fe4000782c0ff */
[----:B------:R-:W-:Y:S01]  /*c070*/  FSEL R0, R0, 1, !P0 ;  /* 0x3f80000000007808 */ /* 0x000fe20004000000 */
[----:B------:R-:W-:Y:S01]  /*c080*/  FFMA R4, R3, R4, R6 ;  /* 0x0000000403047223 */ /* 0x000fe20000000006 */
[----:B------:R-:W-:-:S03]  /*c090*/  FSEL R9, -R19, -0.4999999701976776123, !P0 ;  /* 0xbeffffff13097808 */ /* 0x000fc60004000100 */
[C---:B------:R-:W-:Y:S02]  /*c0a0*/  FFMA R5, R3.reuse, R0, RZ ;  /* 0x0000000003057223 */ /* 0x040fe400000000ff */
[----:B------:R-:W-:Y:S01]  /*c0b0*/  FFMA R4, R3, R4, R9 ;  /* 0x0000000403047223 */ /* 0x000fe20000000009 */
[----:B------:R-:W-:-:S03]  /*c0c0*/  IMAD.MOV.U32 R3, RZ, RZ, R22 ;  /* 0x000000ffff037224 */ /* 0x000fc600078e0016 */
[----:B------:R-:W-:Y:S01]  /*c0d0*/  FFMA R0, R5, R4, R0 ;  /* 0x0000000405007223 */ /* 0x000fe20000000000 */
[----:B------:R-:W-:-:S03]  /*c0e0*/  IMAD.MOV.U32 R5, RZ, RZ, R23 ;  /* 0x000000ffff057224 */ /* 0x000fc600078e0017 */
[----:B------:R-:W-:-:S04]  /*c0f0*/  @P1 FADD R0, RZ, -R0 ;  /* 0x80000000ff001221 */ /* 0x000fc80000000000 */
[----:B-1----:R-:W-:Y:S01]  /*c100*/  FFMA R63, R0, R7, UR42 ;  /* 0x0000002a003f7e23 */ /* 0x002fe20008000007 */
[----:B------:R-:W-:Y:S06]  /*c110*/  @P2 BRA `(.L_x_180) ;  /* 0x0000000000b82947 */ /* 0x000fec0003800000 */
[----:B------:R-:W-:Y:S01]  /*c120*/  SHF.L.U32 R0, R28, 0x8, RZ ;  /* 0x000000081c007819 */ /* 0x000fe200000006ff */
[----:B------:R-:W-:Y:S01]  /*c130*/  BSSY.RECONVERGENT B1, `(.L_x_181) ;  /* 0x0000010000017945 */ /* 0x000fe20003800200 */
[----:B------:R-:W-:Y:S02]  /*c140*/  IMAD.MOV.U32 R6, RZ, RZ, RZ ;  /* 0x000000ffff067224 */ /* 0x000fe400078e00ff */
[----:B------:R-:W-:Y:S01]  /*c150*/  IMAD.MOV.U32 R13, RZ, RZ, RZ ;  /* 0x000000ffff0d7224 */ /* 0x000fe200078e00ff */
[----:B------:R-:W-:Y:S01]  /*c160*/  LOP3.LUT R21, R0, 0x80000000, RZ, 0xfc, !PT ;  /* 0x8000000000157812 */ /* 0x000fe200078efcff */
[----:B------:R-:W-:-:S07]  /*c170*/  IMAD.MOV.U32 R3, RZ, RZ, RZ ;  /* 0x000000ffff037224 */ /* 0x000fce00078e00ff */
.L_x_182:
[----:B0-----:R-:W0:Y:S02]  /*c180*/  LDC.64 R4, c[0x4][RZ] ;  /* 0x01000000ff047b82 */ /* 0x001e240000000a00 */
[----:B0-----:R-:W-:-:S06]  /*c190*/  IMAD.WIDE.U32 R4, R3, 0x4, R4 ;  /* 0x0000000403047825 */ /* 0x001fcc00078e0004 */
[----:B------:R-:W2:Y:S01]  /*c1a0*/  LDG.E.CONSTANT R4, desc[UR36][R4.64] ;  /* 0x0000002404047981 */ /* 0x000ea2000c1e9900 */
[C---:B------:R-:W-:Y:S01]  /*c1b0*/  LEA R0, R3.reuse, UR41, 0x2 ;  /* 0x0000002903007c11 */ /* 0x040fe2000f8e10ff */
[----:B------:R-:W-:-:S05]  /*c1c0*/  VIADD R3, R3, 0x1 ;  /* 0x0000000103037836 */ /* 0x000fca0000000000 */
[----:B------:R-:W-:Y:S01]  /*c1d0*/  ISETP.NE.AND P0, PT, R3, 0x6, PT ;  /* 0x000000060300780c */ /* 0x000fe20003f05270 */
[----:B--2---:R-:W-:-:S03]  /*c1e0*/  IMAD.WIDE.U32 R8, R4, R21, RZ ;  /* 0x0000001504087225 */ /* 0x004fc600078e00ff */
[----:B------:R-:W-:-:S05]  /*c1f0*/  IADD3 R11, P1, PT, R8, R6, RZ ;  /* 0x00000006080b7210 */ /* 0x000fca0007f3e0ff */
[----:B------:R0:W-:Y:S01]  /*c200*/  STL [R0+0x4], R11 ;  /* 0x0000040b00007387 */ /* 0x0001e20000100800 */
[----:B------:R-:W-:-:S03]  /*c210*/  IMAD.X R6, R9, 0x1, R13, P1 ;  /* 0x0000000109067824 */ /* 0x000fc600008e060d */
[----:B------:R-:W-:Y:S05]  /*c220*/  @P0 BRA `(.L_x_182) ;  /* 0xfffffffc00d40947 */ /* 0x000fea000383ffff */
[----:B------:R-:W-:Y:S05]  /*c230*/  BSYNC.RECONVERGENT B1 ;  /* 0x0000000000017941 */ /* 0x000fea0003800200 */
.L_x_181:
[----:B------:R-:W-:Y:S01]  /*c240*/  LOP3.LUT R12, R12, 0xe0, RZ, 0xc0, !PT ;  /* 0x000000e00c0c7812 */ /* 0x000fe200078ec0ff */
[----:B------:R1:W-:Y:S01]  /*c250*/  STL [R1+0x1c], R6 ;  /* 0x00001c0601007387 */ /* 0x0003e20000100800 */
[----:B------:R-:W-:-:S03]  /*c260*/  ISETP.NE.AND P0, PT, R14, RZ, PT ;  /* 0x000000ff0e00720c */ /* 0x000fc60003f05270 */
[----:B------:R-:W-:-:S05]  /*c270*/  VIADD R12, R12, 0xffffff80 ;  /* 0xffffff800c0c7836 */ /* 0x000fca0000000000 */
[----:B------:R-:W-:-:S05]  /*c280*/  SHF.R.U32.HI R12, RZ, 0x5, R12 ;  /* 0x00000005ff0c7819 */ /* 0x000fca000001160c */
[----:B------:R-:W-:-:S05]  /*c290*/  IMAD R12, R12, -0x4, R17 ;  /* 0xfffffffc0c0c7824 */ /* 0x000fca00078e0211 */
[----:B0-----:R-:W2:Y:S04]  /*c2a0*/  LDL R0, [R12+0x18] ;  /* 0x000018000c007983 */ /* 0x001ea80000100800 */
[----:B------:R-:W2:Y:S04]  /*c2b0*/  LDL R3, [R12+0x14] ;  /* 0x000014000c037983 */ /* 0x000ea80000100800 */
[----:B------:R-:W3:Y:S01]  /*c2c0*/  @P0 LDL R4, [R12+0x10] ;  /* 0x000010000c040983 */ /* 0x000ee20000100800 */
        /* <DEDUP_REMOVED lines=15> */
[----:B------:R-:W-:Y:S01]  /*c3c0*/  @!P1 IMAD.MOV R5, RZ, RZ, -R5 ;  /* 0x000000ffff059224 */ /* 0x000fe200078e0a05 */
[----:B0-----:R-:W-:-:S10]  /*c3d0*/  DMUL R10, R8, UR4 ;  /* 0x00000004080a7c28 */ /* 0x001fd40008000000 */
[----:B------:R-:W0:Y:S02]  /*c3e0*/  F2F.F32.F64 R10, R10 ;  /* 0x0000000a000a7310 */ /* 0x000e240000301000 */
[----:B01----:R-:W-:-:S07]  /*c3f0*/  FSEL R3, -R10, R10, !P0 ;  /* 0x0000000a0a037208 */ /* 0x003fce0004000100 */
.L_x_180:
[----:B------:R-:W-:Y:S05]  /*c400*/  BSYNC.RECONVERGENT B0 ;  /* 0x0000000000007941 */ /* 0x000fea0003800200 */
.L_x_179:
[----:B------:R-:W-:Y:S01]  /*c410*/  LOP3.LUT R0, R5, 0x1, RZ, 0xc0, !PT ;  /* 0x0000000105007812 */ /* 0x000fe200078ec0ff */
[----:B------:R-:W-:Y:S01]  /*c420*/  FMUL R9, R3, R3 ;  /* 0x0000000303097220 */ /* 0x000fe20000400000 */
[----:B------:R-:W-:Y:S02]  /*c430*/  LOP3.LUT P1, RZ, R5, 0x2, RZ, 0xc0, !PT ;  /* 0x0000000205ff7812 */ /* 0x000fe4000782c0ff */
[----:B------:R-:W-:Y:S01]  /*c440*/  ISETP.NE.U32.AND P0, PT, R0, 0x1, PT ;  /* 0x000000010000780c */ /* 0x000fe20003f05070 */
[----:B------:R-:W-:Y:S01]  /*c450*/  FFMA R0, R9, R18, -0.0013887860113754868507 ;  /* 0xbab607ed09007423 */ /* 0x000fe20000000012 */
[----:B------:R-:W-:Y:S02]  /*c460*/  IMAD.MOV.U32 R18, RZ, RZ, 0x1 ;  /* 0x00000001ff127424 */ /* 0x000fe400078e00ff */
[----:B------:R-:W-:Y:S02]  /*c470*/  FSEL R6, R15, 0.041666727513074874878, P0 ;  /* 0x3d2aaabb0f067808 */ /* 0x000fe40000000000 */
[----:B------:R-:W-:-:S02]  /*c480*/  FSEL R4, R0, -0.00019574658654164522886, !P0 ;  /* 0xb94d415300047808 */ /* 0x000fc40004000000 */
[----:B------:R-:W-:Y:S02]  /*c490*/  FSEL R0, R3, 1, P0 ;  /* 0x3f80000003007808 */ /* 0x000fe40000000000 */
[----:B------:R-:W-:Y:S01]  /*c4a0*/  FSEL R5, -R19, -0.4999999701976776123, P0 ;  /* 0xbeffffff13057808 */ /* 0x000fe20000000100 */
[C---:B------:R-:W-:Y:S02]  /*c4b0*/  FFMA R4, R9.reuse, R4, R6 ;  /* 0x0000000409047223 */ /* 0x040fe40000000006 */
[C---:B------:R-:W-:Y:S02]  /*c4c0*/  FFMA R3, R9.reuse, R0, RZ ;  /* 0x0000000009037223 */ /* 0x040fe400000000ff */
[----:B------:R-:W-:-:S04]  /*c4d0*/  FFMA R4, R9, R4, R5 ;  /* 0x0000000409047223 */ /* 0x000fc80000000005 */
[----:B------:R-:W-:-:S04]  /*c4e0*/  FFMA R0, R3, R4, R0 ;  /* 0x0000000403007223 */ /* 0x000fc80000000000 */
[----:B------:R-:W-:-:S04]  /*c4f0*/  @P1 FADD R0, RZ, -R0 ;  /* 0x80000000ff001221 */ /* 0x000fc80000000000 */
[----:B------:R-:W-:-:S05]  /*c500*/  FFMA R78, R0, R7, UR40 ;  /* 0x00000028004e7e23 */ /* 0x000fca0008000007 */
[----:B------:R-:W-:-:S04]  /*c510*/  FSETP.GEU.AND P0, PT, |R78|, 2500, PT ;  /* 0x451c40004e00780b */ /* 0x000fc80003f0e200 */
[----:B------:R-:W-:-:S04]  /*c520*/  FSETP.GEU.OR P0, PT, |R63|, 4000, P0 ;  /* 0x457a00003f00780b */ /* 0x000fc8000070e600 */
[----:B------:R-:W-:-:S13]  /*c530*/  FSETP.GT.OR P0, PT, R7, R36, P0 ;  /* 0x000000240700720b */ /* 0x000fda0000704400 */
        /* <DEDUP_REMOVED lines=37> */
.L_x_184:
[----:B------:R-:W-:Y:S05]  /*c790*/  BSYNC.RECONVERGENT B7 ;  /* 0x0000000000077941 */ /* 0x000fea0003800200 */
.L_x_183:
[----:B------:R-:W-:Y:S01]  /*c7a0*/  DMUL R6, R4, R4 ;  /* 0x0000000404067228 */ /* 0x000fe20000000000 */
[----:B------:R-:W-:Y:S01]  /*c7b0*/  IMAD.MOV.U32 R8, RZ, RZ, -0x2449a4b7 ;  /* 0xdbb65b49ff087424 */ /* 0x000fe200078e00ff */
[----:B------:R-:W-:Y:S01]  /*c7c0*/  UMOV UR4, 0x2a25ff7e ;  /* 0x2a25ff7e00047882 */ /* 0x000fe20000000000 */
[----:B------:R-:W-:Y:S01]  /*c7d0*/  IMAD.MOV.U32 R9, RZ, RZ, 0x3f2d3b63 ;  /* 0x3f2d3b63ff097424 */ /* 0x000fe200078e00ff */
[----:B------:R-:W-:Y:S01]  /*c7e0*/  UMOV UR5, 0x3ef53e1d ;  /* 0x3ef53e1d00057882 */ /* 0x000fe20000000000 */
[----:B------:R-:W-:Y:S01]  /*c7f0*/  ISETP.NE.AND P3, PT, R18, RZ, PT ;  /* 0x000000ff1200720c */ /* 0x000fe20003f65270 */
[--C-:B------:R-:W-:Y:S01]  /*c800*/  DADD R10, -RZ, |R84|.reuse ;  /* 0x00000000ff0a7229 */ /* 0x100fe20000000554 */
[----:B------:R-:W-:Y:S01]  /*c810*/  ISETP.GE.AND P1, PT, R85, RZ, PT ;  /* 0x000000ff5500720c */ /* 0x000fe20003f26270 */
[----:B------:R-:W-:Y:S01]  /*c820*/  DSETP.GT.AND P0, PT, |R86|, |R84|, PT ;  /* 0x400000545600722a */ /* 0x000fe20003f04200 */
[----:B------:R-:W-:Y:S01]  /*c830*/  BSSY.RECONVERGENT B0, `(.L_x_185) ;  /* 0x0000098000007945 */ /* 0x000fe20003800200 */
        /* <DEDUP_REMOVED lines=52> */
[----:B------:R-:W-:Y:S02]  /*cb80*/  DMUL R8, R6, R8 ;  /* 0x0000000806087228 */ /* 0x000fe40000000000 */
[----:B------:R-:W-:-:S06]  /*cb90*/  DADD R6, -RZ, |R86| ;  /* 0x00000000ff067229 */ /* 0x000fcc0000000556 */
[----:B------:R-:W-:-:S04]  /*cba0*/  DFMA R8, R8, R4, R4 ;  /* 0x000000040808722b */ /* 0x000fc80000000004 */
[----:B------:R-:W-:Y:S01]  /*cbb0*/  FSEL R10, R6, R10, P0 ;  /* 0x0000000a060a7208 */ /* 0x000fe20000000000 */
[----:B------:R-:W-:Y:S01]  /*cbc0*/  @!P3 IMAD.MOV.U32 R6, RZ, RZ, 0x54442d18 ;  /* 0x54442d18ff06b424 */ /* 0x000fe200078e00ff */
[----:B------:R-:W-:Y:S01]  /*cbd0*/  FSEL R11, R7, R11, P0 ;  /* 0x0000000b070b7208 */ /* 0x000fe20000000000 */
[----:B------:R-:W-:Y:S01]  /*cbe0*/  @!P3 IMAD.MOV.U32 R7, RZ, RZ, 0x400921fb ;  /* 0x400921fbff07b424 */ /* 0x000fe200078e00ff */
[----:B------:R-:W-:Y:S01]  /*cbf0*/  @P3 DADD R4, -RZ, -R8 ;  /* 0x00000000ff043229 */ /* 0x000fe20000000908 */
[----:B------:R-:W-:-:S03]  /*cc00*/  @P3 PLOP3.LUT P0, PT, P1, PT, PT, 0x80, 0x8 ;  /* 0x000000000008381c */ /* 0x000fc60000f0f070 */
[----:B------:R-:W-:Y:S01]  /*cc10*/  DSETP.NEU.AND P2, PT, R10, RZ, PT ;  /* 0x000000ff0a00722a */ /* 0x000fe20003f4d000 */
[----:B------:R-:W-:Y:S01]  /*cc20*/  @P3 IMAD.MOV.U32 R10, RZ, RZ, 0x54442d18 ;  /* 0x54442d18ff0a3424 */ /* 0x000fe200078e00ff */
[----:B------:R-:W-:Y:S01]  /*cc30*/  @!P3 DADD R6, -R8, R6 ;  /* 0x000000000806b229 */ /* 0x000fe20000000106 */
[----:B------:R-:W-:-:S03]  /*cc40*/  @P3 IMAD.MOV.U32 R11, RZ, RZ, 0x3ff921fb ;  /* 0x3ff921fbff0b3424 */ /* 0x000fc600078e00ff */
[----:B------:R-:W-:Y:S02]  /*cc50*/  @P3 FSEL R4, R8, R4, !P0 ;  /* 0x0000000408043208 */ /* 0x000fe40004000000 */
[----:B------:R-:W-:Y:S02]  /*cc60*/  @P3 FSEL R5, R9, R5, !P0 ;  /* 0x0000000509053208 */ /* 0x000fe40004000000 */
[----:B------:R-:W-:-:S04]  /*cc70*/  @!P3 PLOP3.LUT P0, PT, P1, PT, PT, 0x80, 0x8 ;  /* 0x000000000008b81c */ /* 0x000fc80000f0f070 */
[----:B------:R-:W-:Y:S01]  /*cc80*/  @P3 DADD R4, R4, R10 ;  /* 0x0000000004043229 */ /* 0x000fe2000000000a */
[----:B------:R-:W-:Y:S01]  /*cc90*/  @P2 IMAD.MOV.U32 R3, RZ, RZ, 0x7f3321d2 ;  /* 0x7f3321d2ff032424 */ /* 0x000fe200078e00ff */
[----:B------:R-:W-:Y:S02]  /*cca0*/  @P2 DSETP.NEU.AND P1, PT, |R84|, |R86|, PT ;  /* 0x400000565400222a */ /* 0x000fe40003f2d200 */
[----:B------:R-:W-:Y:S02]  /*ccb0*/  DADD R84, |R86|, |R84| ;  /* 0x0000000056547229 */ /* 0x000fe40000000654 */
[----:B------:R-:W-:Y:S01]  /*ccc0*/  @!P3 FSEL R5, R7, R9, !P0 ;  /* 0x000000090705b208 */ /* 0x000fe20004000000 */
[----:B------:R-:W-:Y:S01]  /*ccd0*/  @P2 IMAD.MOV.U32 R9, RZ, RZ, 0x4002d97c ;  /* 0x4002d97cff092424 */ /* 0x000fe200078e00ff */
[----:B------:R-:W-:Y:S02]  /*cce0*/  @!P3 FSEL R4, R6, R8, !P0 ;  /* 0x000000080604b208 */ /* 0x000fe40004000000 */
[----:B------:R-:W-:-:S02]  /*ccf0*/  @P2 FSEL R3, R3, 3.37028055040000000000e+12, !P0 ;  /* 0x54442d1803032808 */ /* 0x000fc40004000000 */
[----:B------:R-:W-:Y:S02]  /*cd00*/  @P2 FSEL R9, R9, 1.8213495016098022461, !P0 ;  /* 0x3fe921fb09092808 */ /* 0x000fe40004000000 */
[----:B------:R-:W-:Y:S02]  /*cd10*/  @!P2 FSEL R7, RZ, 2.1426990032196044922, P0 ;  /* 0x400921fbff07a808 */ /* 0x000fe40000000000 */
[----:B------:R-:W-:Y:S02]  /*cd20*/  @P2 FSEL R5, R9, R5, !P1 ;  /* 0x0000000509052208 */ /* 0x000fe40004800000 */
[----:B------:R-:W-:Y:S02]  /*cd30*/  @P2 FSEL R0, R3, R4, !P1 ;  /* 0x0000000403002208 */ /* 0x000fe40004800000 */
[----:B------:R-:W-:Y:S01]  /*cd40*/  @!P2 FSEL R6, RZ, 3.37028055040000000000e+12, P0 ;  /* 0x54442d18ff06a808 */ /* 0x000fe20000000000 */
[----:B------:R-:W-:Y:S01]  /*cd50*/  @P2 IMAD.MOV.U32 R7, RZ, RZ, R5 ;  /* 0x000000ffff072224 */ /* 0x000fe200078e0005 */
[----:B------:R-:W-:Y:S01]  /*cd60*/  DSETP.NAN.AND P0, PT, R84, R84, PT ;  /* 0x000000545400722a */ /* 0x000fe20003f08000 */
[----:B------:R-:W-:-:S03]  /*cd70*/  @P2 IMAD.MOV.U32 R6, RZ, RZ, R0 ;  /* 0x000000ffff062224 */ /* 0x000fc600078e0000 */
[----:B------:R-:W-:Y:S02]  /*cd80*/  LOP3.LUT R87, R7, 0x80000000, R87, 0xb8, !PT ;  /* 0x8000000007577812 */ /* 0x000fe400078eb857 */
[----:B------:R-:W-:Y:S02]  /*cd90*/  FSEL R6, R84, R6, P0 ;  /* 0x0000000654067208 */ /* 0x000fe40000000000 */
[----:B------:R-:W-:-:S06]  /*cda0*/  FSEL R7, R85, R87, P0 ;  /* 0x0000005755077208 */ /* 0x000fcc0000000000 */
[----:B------:R-:W0:Y:S02]  /*cdb0*/  F2F.F32.F64 R7, R6 ;  /* 0x0000000600077310 */ /* 0x000e240000301000 */
[C---:B0-----:R-:W-:Y:S01]  /*cdc0*/  FMUL R0, R7.reuse, 0.63661974668502807617 ;  /* 0x3f22f98307007820 */ /* 0x041fe20000400000 */
[----:B------:R-:W-:-:S05]  /*cdd0*/  FSETP.GE.AND P0, PT, |R7|, 105615, PT ;  /* 0x47ce47800700780b */ /* 0x000fca0003f06200 */
        /* <DEDUP_REMOVED lines=13> */
[----:B------:R-:W-:Y:S01]  /*ceb0*/  BSSY.RECONVERGENT B1, `(.L_x_187) ;  /* 0x0000010000017945 */ /* 0x000fe20003800200 */
[----:B------:R-:W-:Y:S02]  /*cec0*/  IMAD.MOV.U32 R6, RZ, RZ, RZ ;  /* 0x000000ffff067224 */ /* 0x000fe400078e00ff */
[----:B------:R-:W-:Y:S01]  /*ced0*/  IMAD.MOV.U32 R15, RZ, RZ, RZ ;  /* 0x000000ffff0f7224 */ /* 0x000fe200078e00ff */
[----:B------:R-:W-:Y:S01]  /*cee0*/  LOP3.LUT R19, R0, 0x80000000, RZ, 0xfc, !PT ;  /* 0x8000000000137812 */ /* 0x000fe200078efcff */
[----:B------:R-:W-:-:S07]  /*cef0*/  IMAD.MOV.U32 R3, RZ, RZ, RZ ;  /* 0x000000ffff037224 */ /* 0x000fce00078e00ff */
.L_x_188:
        /* <DEDUP_REMOVED lines=12> */
.L_x_187:
[----:B------:R-:W-:Y:S01]  /*cfc0*/  SHF.R.U32.HI R5, RZ, 0x17, R7 ;  /* 0x00000017ff057819 */ /* 0x000fe20000011607 */
[----:B------:R1:W-:Y:S03]  /*cfd0*/  STL [R1+0x1c], R6 ;  /* 0x00001c0601007387 */ /* 0x0003e60000100800 */
[C---:B0-----:R-:W-:Y:S02]  /*cfe0*/  LOP3.LUT R0, R5.reuse, 0xe0, RZ, 0xc0, !PT ;  /* 0x000000e005007812 */ /* 0x041fe400078ec0ff */
        /* <DEDUP_REMOVED lines=13> */
[C---:B------:R-:W-:Y:S01]  /*d0c0*/  SHF.L.W.U32.HI R4, R3.reuse, 0x2, R0 ;  /* 0x0000000203047819 */ /* 0x040fe20000010e00 */
[----:B------:R-:W-:-:S03]  /*d0d0*/  IMAD.SHL.U32 R3, R3, 0x4, RZ ;  /* 0x0000000403037824 */ /* 0x000fc600078e00ff */
[----:B------:R-:W-:-:S04]  /*d0e0*/  SHF.R.S32.HI R5, RZ, 0x1f, R4 ;  /* 0x0000001fff057819 */ /* 0x000fc80000011404 */
[C---:B------:R-:W-:Y:S02]  /*d0f0*/  LOP3.LUT R8, R5.reuse, R3, RZ, 0x3c, !PT ;  /* 0x0000000305087212 */ /* 0x040fe400078e3cff */
[----:B------:R-:W-:Y:S02]  /*d100*/  LOP3.LUT R9, R5, R4, RZ, 0x3c, !PT ;  /* 0x0000000405097212 */ /* 0x000fe400078e3cff */
[----:B------:R-:W-:Y:S02]  /*d110*/  SHF.R.U32.HI R3, RZ, 0x1e, R0 ;  /* 0x0000001eff037819 */ /* 0x000fe40000011600 */
[C---:B------:R-:W-:Y:S02]  /*d120*/  LOP3.LUT R5, R4.reuse, R7, RZ, 0x3c, !PT ;  /* 0x0000000704057212 */ /* 0x040fe400078e3cff */
[----:B------:R-:W0:Y:S01]  /*d130*/  I2F.F64.S64 R8, R8 ;  /* 0x0000000800087312 */ /* 0x000e220000301c00 */
[----:B------:R-:W-:Y:S02]  /*d140*/  LEA.HI R0, R4, R3, RZ, 0x1 ;  /* 0x0000000304007211 */ /* 0x000fe400078f08ff */
[----:B------:R-:W-:-:S03]  /*d150*/  ISETP.GE.AND P1, PT, R5, RZ, PT ;  /* 0x000000ff0500720c */ /* 0x000fc60003f26270 */
[----:B------:R-:W-:-:S04]  /*d160*/  IMAD.MOV R3, RZ, RZ, -R0 ;  /* 0x000000ffff037224 */ /* 0x000fc800078e0a00 */
[----:B------:R-:W-:Y:S01]  /*d170*/  @!P0 IMAD.MOV.U32 R0, RZ, RZ, R3 ;  /* 0x000000ffff008224 */ /* 0x000fe200078e0003 */
[----:B0-----:R-:W-:-:S10]  /*d180*/  DMUL R10, R8, UR4 ;  /* 0x00000004080a7c28 */ /* 0x001fd40008000000 */
[----:B------:R-:W0:Y:S02]  /*d190*/  F2F.F32.F64 R10, R10 ;  /* 0x0000000a000a7310 */ /* 0x000e240000301000 */
[----:B01----:R-:W-:-:S07]  /*d1a0*/  FSEL R3, -R10, R10, !P1 ;  /* 0x0000000a0a037208 */ /* 0x003fce0004800100 */
.L_x_186:
[----:B------:R-:W-:Y:S05]  /*d1b0*/  BSYNC.RECONVERGENT B0 ;  /* 0x0000000000007941 */ /* 0x000fea0003800200 */
.L_x_185:
[----:B------:R-:W-:Y:S02]  /*d1c0*/  IMAD.MOV.U32 R14, RZ, RZ, 0x37cbac00 ;  /* 0x37cbac00ff0e7424 */ /* 0x000fe400078e00ff */
[----:B------:R-:W-:Y:S01]  /*d1d0*/  FMUL R5, R3, R3 ;  /* 0x0000000303057220 */ /* 0x000fe20000400000 */
[----:B------:R-:W-:Y:S01]  /*d1e0*/  LOP3.LUT R6, R0, 0x1, RZ, 0xc0, !PT ;  /* 0x0000000100067812 */ /* 0x000fe200078ec0ff */
[----:B------:R-:W-:Y:S01]  /*d1f0*/  IMAD.MOV.U32 R15, RZ, RZ, 0x3c0885e4 ;  /* 0x3c0885e4ff0f7424 */ /* 0x000fe200078e00ff */
[----:B------:R-:W-:Y:S01]  /*d200*/  BSSY.RECONVERGENT B0, `(.L_x_189) ;  /* 0x000004a000007945 */ /* 0x000fe20003800200 */
[----:B------:R-:W-:Y:S01]  /*d210*/  FFMA R4, R5, R14, -0.0013887860113754868507 ;  /* 0xbab607ed05047423 */ /* 0x000fe2000000000e */
[----:B------:R-:W-:Y:S01]  /*d220*/  ISETP.NE.U32.AND P0, PT, R6, 0x1, PT ;  /* 0x000000010600780c */ /* 0x000fe20003f05070 */
[----:B------:R-:W-:Y:S02]  /*d230*/  VIADD R0, R0, 0x1 ;  /* 0x0000000100007836 */ /* 0x000fe40000000000 */
[----:B------:R-:W-:Y:S01]  /*d240*/  IMAD.MOV.U32 R18, RZ, RZ, 0x3e2aaaa8 ;  /* 0x3e2aaaa8ff127424 */ /* 0x000fe200078e00ff */
[----:B------:R-:W-:-:S02]  /*d250*/  FSEL R4, R4, -0.00019574658654164522886, P0 ;  /* 0xb94d415304047808 */ /* 0x000fc40000000000 */
[----:B------:R-:W-:Y:S02]  /*d260*/  FSEL R6, R15, 0.041666727513074874878, !P0 ;  /* 0x3d2aaabb0f067808 */ /* 0x000fe40004000000 */
[----:B------:R-:W-:Y:S02]  /*d270*/  LOP3.LUT P1, RZ, R0, 0x2, RZ, 0xc0, !PT ;  /* 0x0000000200ff7812 */ /* 0x000fe4000782c0ff */
[----:B------:R-:W-:Y:S01]  /*d280*/  FSEL R0, R3, 1, !P0 ;  /* 0x3f80000003007808 */ /* 0x000fe20004000000 */
[----:B------:R-:W-:Y:S01]  /*d290*/  FFMA R4, R5, R4, R6 ;  /* 0x0000000405047223 */ /* 0x000fe20000000006 */
[----:B------:R-:W-:Y:S02]  /*d2a0*/  FSEL R9, -R18, -0.4999999701976776123, !P0 ;  /* 0xbeffffff12097808 */ /* 0x000fe40004000100 */
[----:B------:R-:W-:Y:S01]  /*d2b0*/  FSETP.GE.AND P0, PT, |R7|, 105615, PT ;  /* 0x47ce47800700780b */ /* 0x000fe20003f06200 */
[C---:B------:R-:W-:Y:S02]  /*d2c0*/  FFMA R3, R5.reuse, R0, RZ ;  /* 0x0000000005037223 */ /* 0x040fe400000000ff */
[----:B------:R-:W-:-:S02]  /*d2d0*/  FFMA R4, R5, R4, R9 ;  /* 0x0000000405047223 */ /* 0x000fc40000000009 */
[----:B------:R-:W-:Y:S02]  /*d2e0*/  F2F.F64.F32 R8, R63 ;  /* 0x0000003f00087310 */ /* 0x000fe40000201800 */
[----:B------:R-:W-:-:S04]  /*d2f0*/  FFMA R0, R3, R4, R0 ;  /* 0x0000000403007223 */ /* 0x000fc80000000000 */
[----:B------:R-:W-:-:S04]  /*d300*/  @P1 FADD R0, RZ, -R0 ;  /* 0x80000000ff001221 */ /* 0x000fc80000000000 */
[----:B------:R-:W0:Y:S02]  /*d310*/  F2F.F64.F32 R4, R0 ;  /* 0x0000000000047310 */ /* 0x000e240000201800 */
[----:B0-----:R-:W-:-:S06]  /*d320*/  DFMA R4, R4, 351, R8 ;  /* 0x4075f0000404782b */ /* 0x001fcc0000000008 */
[----:B------:R0:W1:Y:S01]  /*d330*/  F2F.F32.F64 R19, R4 ;  /* 0x0000000400137310 */ /* 0x0000620000301000 */
[----:B------:R-:W-:Y:S05]  /*d340*/  @!P0 BRA `(.L_x_190) ;  /* 0x0000000000d48947 */ /* 0x000fea0003800000 */
        /* <DEDUP_REMOVED lines=10> */
.L_x_192:
[----:B0-----:R-:W0:Y:S02]  /*d3f0*/  LDC.64 R4, c[0x4][RZ] ;  /* 0x01000000ff047b82 */ /* 0x001e240000000a00 */
[----:B0-----:R-:W-:-:S06]  /*d400*/  IMAD.WIDE.U32 R4, R3, 0x4, R4 ;  /* 0x0000000403047825 */ /* 0x001fcc00078e0004 */
[----:B--2---:R-:W2:Y:S01]  /*d410*/  LDG.E.CONSTANT R4, desc[UR36][R4.64] ;  /* 0x0000002404047981 */ /* 0x004ea2000c1e9900 */
        /* <DEDUP_REMOVED lines=9> */
.L_x_191:
[----:B------:R-:W-:Y:S01]  /*d4b0*/  SHF.R.U32.HI R5, RZ, 0x17, R7 ;  /* 0x00000017ff057819 */ /* 0x000fe20000011607 */
[----:B------:R3:W-:Y:S03]  /*d4c0*/  STL [R1+0x1c], R6 ;  /* 0x00001c0601007387 */ /* 0x0007e60000100800 */
[C---:B--2---:R-:W-:Y:S02]  /*d4d0*/  LOP3.LUT R0, R5.reuse, 0xe0, RZ, 0xc0, !PT ;  /* 0x000000e005007812 */ /* 0x044fe400078ec0ff */
[----:B------:R-:W-:-:S03]  /*d4e0*/  LOP3.LUT P0, RZ, R5, 0x1f, RZ, 0xc0, !PT ;  /* 0x0000001f05ff7812 */ /* 0x000fc6000780c0ff */
[----:B------:R-:W-:-:S05]  /*d4f0*/  VIADD R0, R0, 0xffffff80 ;  /* 0xffffff8000007836 */ /* 0x000fca0000000000 */
[----:B------:R-:W-:-:S05]  /*d500*/  SHF.R.U32.HI R0, RZ, 0x5, R0 ;  /* 0x00000005ff007819 */ /* 0x000fca0000011600 */
[----:B------:R-:W-:-:S05]  /*d510*/  IMAD R10, R0, -0x4, R17 ;  /* 0xfffffffc000a7824 */ /* 0x000fca00078e0211 */
[----:B------:R-:W2:Y:S04]  /*d520*/  LDL R0, [R10+0x18] ;  /* 0x000018000a007983 */ /* 0x000ea80000100800 */
[----:B------:R-:W2:Y:S04]  /*d530*/  LDL R3, [R10+0x14] ;  /* 0x000014000a037983 */ /* 0x000ea80000100800 */
[----:B------:R-:W4:Y:S01]  /*d540*/  @P0 LDL R4, [R10+0x10] ;  /* 0x000010000a040983 */ /* 0x000f220000100800 */
[----:B------:R-:W-:Y:S01]  /*d550*/  LOP3.LUT R5, R5, 0x1f, RZ, 0xc0, !PT ;  /* 0x0000001f05057812 */ /* 0x000fe200078ec0ff */
[----:B------:R-:W-:Y:S01]  /*d560*/  UMOV UR4, 0x54442d19 ;  /* 0x54442d1900047882 */ /* 0x000fe20000000000 */
[----:B------:R-:W-:Y:S01]  /*d570*/  UMOV UR5, 0x3bf921fb ;  /* 0x3bf921fb00057882 */ /* 0x000fe20000000000 */
[----:B------:R-:W-:-:S02]  /*d580*/  ISETP.GE.AND P1, PT, R7, RZ, PT ;  /* 0x000000ff0700720c */ /* 0x000fc40003f26270 */
[-C--:B--2---:R-:W-:Y:S02]  /*d590*/  @P0 SHF.L.W.U32.HI R0, R3, R5.reuse, R0 ;  /* 0x0000000503000219 */ /* 0x084fe40000010e00 */
[----:B----4-:R-:W-:-:S04]  /*d5a0*/  @P0 SHF.L.W.U32.HI R3, R4, R5, R3 ;  /* 0x0000000504030219 */ /* 0x010fc80000010e03 */
[C---:B------:R-:W-:Y:S02]  /*d5b0*/  SHF.L.W.U32.HI R4, R3.reuse, 0x2, R0 ;  /* 0x0000000203047819 */ /* 0x040fe40000010e00 */
[----:B------:R-:W-:Y:S02]  /*d5c0*/  SHF.L.U32 R3, R3, 0x2, RZ ;  /* 0x0000000203037819 */ /* 0x000fe400000006ff */
[----:B------:R-:W-:Y:S02]  /*d5d0*/  SHF.R.S32.HI R5, RZ, 0x1f, R4 ;  /* 0x0000001fff057819 */ /* 0x000fe40000011404 */
[----:B------:R-:W-:Y:S02]  /*d5e0*/  LOP3.LUT R7, R4, R7, RZ, 0x3c, !PT ;  /* 0x0000000704077212 */ /* 0x000fe400078e3cff */
[C---:B------:R-:W-:Y:S02]  /*d5f0*/  LOP3.LUT R8, R5.reuse, R3, RZ, 0x3c, !PT ;  /* 0x0000000305087212 */ /* 0x040fe400078e3cff */
[----:B------:R-:W-:-:S02]  /*d600*/  LOP3.LUT R9, R5, R4, RZ, 0x3c, !PT ;  /* 0x0000000405097212 */ /* 0x000fc400078e3cff */
[----:B------:R-:W-:Y:S02]  /*d610*/  SHF.R.U32.HI R3, RZ, 0x1e, R0 ;  /* 0x0000001eff037819 */ /* 0x000fe40000011600 */
[----:B------:R-:W-:Y:S02]  /*d620*/  ISETP.GE.AND P0, PT, R7, RZ, PT ;  /* 0x000000ff0700720c */ /* 0x000fe40003f06270 */
[----:B------:R-:W0:Y:S01]  /*d630*/  I2F.F64.S64 R8, R8 ;  /* 0x0000000800087312 */ /* 0x000e220000301c00 */
[----:B------:R-:W-:-:S05]  /*d640*/  LEA.HI R12, R4, R3, RZ, 0x1 ;  /* 0x00000003040c7211 */ /* 0x000fca00078f08ff */
[----:B------:R-:W-:-:S04]  /*d650*/  IMAD.MOV R0, RZ, RZ, -R12 ;  /* 0x000000ffff007224 */ /* 0x000fc800078e0a0c */
[----:B------:R-:W-:Y:S01]  /*d660*/  @!P1 IMAD.MOV.U32 R12, RZ, RZ, R0 ;  /* 0x000000ffff0c9224 */ /* 0x000fe200078e0000 */
[----:B0-----:R-:W-:-:S10]  /*d670*/  DMUL R10, R8, UR4 ;  /* 0x00000004080a7c28 */ /* 0x001fd40008000000 */
[----:B------:R-:W0:Y:S02]  /*d680*/  F2F.F32.F64 R10, R10 ;  /* 0x0000000a000a7310 */ /* 0x000e240000301000 */
[----:B0--3--:R-:W-:-:S07]  /*d690*/  FSEL R13, -R10, R10, !P0 ;  /* 0x0000000a0a0d7208 */ /* 0x009fce0004000100 */
.L_x_190:
[----:B------:R-:W-:Y:S05]  /*d6a0*/  BSYNC.RECONVERGENT B0 ;  /* 0x0000000000007941 */ /* 0x000fea0003800200 */
.L_x_189:
[C---:B------:R-:W-:Y:S01]  /*d6b0*/  LOP3.LUT R0, R12.reuse, 0x1, RZ, 0xc0, !PT ;  /* 0x000000010c007812 */ /* 0x040fe200078ec0ff */
[----:B------:R-:W-:Y:S01]  /*d6c0*/  FMUL R3, R13, R13 ;  /* 0x0000000d0d037220 */ /* 0x000fe20000400000 */
[----:B------:R-:W-:Y:S01]  /*d6d0*/  LOP3.LUT P1, RZ, R12, 0x2, RZ, 0xc0, !PT ;  /* 0x000000020cff7812 */ /* 0x000fe2000782c0ff */
[----:B------:R-:W-:Y:S01]  /*d6e0*/  F2F.F64.F32 R78, R78 ;  /* 0x0000004e004e7310 */ /* 0x000fe20000201800 */
[----:B------:R-:W-:Y:S01]  /*d6f0*/  ISETP.NE.U32.AND P0, PT, R0, 0x1, PT ;  /* 0x000000010000780c */ /* 0x000fe20003f05070 */
[----:B------:R-:W-:Y:S01]  /*d700*/  FFMA R0, R3, R14, -0.0013887860113754868507 ;  /* 0xbab607ed03007423 */ /* 0x000fe2000000000e */
[----:B-1----:R-:W-:Y:S01]  /*d710*/  FADD R8, R46, -R19 ;  /* 0x800000132e087221 */ /* 0x002fe20000000000 */
[----:B------:R-:W-:Y:S01]  /*d720*/  UMOV UR4, 0x88e368f1 ;  /* 0x88e368f100047882 */ /* 0x000fe20000000000 */
[----:B------:R-:W-:Y:S01]  /*d730*/  FSEL R6, R15, 0.041666727513074874878, P0 ;  /* 0x3d2aaabb0f067808 */ /* 0x000fe20000000000 */
[----:B------:R-:W-:Y:S01]  /*d740*/  UMOV UR5, 0x3ee4f8b5 ;  /* 0x3ee4f8b500057882 */ /* 0x000fe20000000000 */
[----:B0-----:R-:W-:Y:S01]  /*d750*/  FSEL R4, R0, -0.00019574658654164522886, !P0 ;  /* 0xb94d415300047808 */ /* 0x001fe20004000000 */
[----:B------:R-:W-:Y:S01]  /*d760*/  BSSY.RECONVERGENT B7, `(.L_x_193) ;  /* 0x0000030000077945 */ /* 0x000fe20003800200 */
[----:B------:R-:W-:-:S02]  /*d770*/  FSEL R0, R13, 1, P0 ;  /* 0x3f8000000d007808 */ /* 0x000fc40000000000 */
[----:B------:R-:W-:Y:S01]  /*d780*/  FSEL R7, -R18, -0.4999999701976776123, P0 ;  /* 0xbeffffff12077808 */ /* 0x000fe20000000100 */
[C---:B------:R-:W-:Y:S02]  /*d790*/  FFMA R4, R3.reuse, R4, R6 ;  /* 0x0000000403047223 */ /* 0x040fe40000000006 */
[C---:B------:R-:W-:Y:S02]  /*d7a0*/  FFMA R5, R3.reuse, R0, RZ ;  /* 0x0000000003057223 */ /* 0x040fe400000000ff */
[----:B------:R-:W-:Y:S02]  /*d7b0*/  FFMA R4, R3, R4, R7 ;  /* 0x0000000403047223 */ /* 0x000fe40000000007 */
[----:B------:R-:W-:Y:S02]  /*d7c0*/  F2F.F64.F32 R6, R8 ;  /* 0x0000000800067310 */ /* 0x000fe40000201800 */
[----:B------:R-:W-:-:S04]  /*d7d0*/  FFMA R0, R5, R4, R0 ;  /* 0x0000000405007223 */ /* 0x000fc80000000000 */
[----:B------:R-:W-:-:S04]  /*d7e0*/  @P1 FADD R0, RZ, -R0 ;  /* 0x80000000ff001221 */ /* 0x000fc80000000000 */
[----:B------:R-:W0:Y:S02]  /*d7f0*/  F2F.F64.F32 R4, R0 ;  /* 0x0000000000047310 */ /* 0x000e240000201800 */
[----:B0-----:R-:W-:Y:S02]  /*d800*/  DFMA R4, R4, 351, R78 ;  /* 0x4075f0000404782b */ /* 0x001fe4000000004e */
[----:B------:R-:W-:-:S04]  /*d810*/  DADD R78, R6, UR4 ;  /* 0x00000004064e7e29 */ /* 0x000fc80008000000 */
[----:B------:R0:W1:Y:S04]  /*d820*/  F2F.F32.F64 R18, R4 ;  /* 0x0000000400127310 */ /* 0x0000680000301000 */
[----:B------:R-:W-:Y:S01]  /*d830*/  DADD R12, -RZ, |R78| ;  /* 0x00000000ff0c7229 */ /* 0x000fe2000000054e */
[----:B0-----:R-:W-:Y:S02]  /*d840*/  IMAD.MOV.U32 R4, RZ, RZ, 0x1 ;  /* 0x00000001ff047424 */ /* 0x001fe400078e00ff */
[----:B-1----:R-:W-:-:S04]  /*d850*/  FADD R3, R45, -R18 ;  /* 0x800000122d037221 */ /* 0x002fc80000000000 */
[----:B------:R-:W0:Y:S02]  /*d860*/  F2F.F64.F32 R84, R3 ;  /* 0x0000000300547310 */ /* 0x000e240000201800 */
[----:B0-----:R-:W-:Y:S01]  /*d870*/  DADD R84, R84, UR4 ;  /* 0x0000000454547e29 */ /* 0x001fe20008000000 */
[----:B------:R-:W0:Y:S07]  /*d880*/  LDCU UR4, c[0x0][0x2f8] ;  /* 0x00005f00ff0477ac */ /* 0x000e2e0008000800 */
[----:B------:R-:W-:-:S02]  /*d890*/  DADD R10, -RZ, |R84| ;  /* 0x00000000ff0a7229 */ /* 0x000fc40000000554 */
        /* <DEDUP_REMOVED lines=26> */
[----:B------:R-:W-:-:S07]  /*da40*/  IMAD.MOV.U32 R21, RZ, RZ, 0x0 ;  /* 0x00000000ff157424 */ /* 0x000fce00078e00ff */
[----:B------:R-:W-:Y:S05]  /*da50*/  CALL.REL.NOINC `($__internal_0_$__cuda_sm20_div_rn_f64_full) ;  /* 0x0000009800307944 */ /* 0x000fea0003c00000 */
.L_x_194:
[----:B------:R-:W-:Y:S05]  /*da60*/  BSYNC.RECONVERGENT B7 ;  /* 0x0000000000077941 */ /* 0x000fea0003800200 */
.L_x_193:
        /* <DEDUP_REMOVED lines=9> */
[----:B------:R-:W-:Y:S01]  /*db00*/  FADD R0, R45, -R18 ;  /* 0x800000122d007221 */ /* 0x000fe20000000000 */
[C---:B------:R-:W-:Y:S01]  /*db10*/  DFMA R8, R6.reuse, -UR4, R8 ;  /* 0x8000000406087c2b */ /* 0x040fe20008000008 */
[----:B------:R-:W-:Y:S01]  /*db20*/  UMOV UR4, 0x8dde082e ;  /* 0x8dde082e00047882 */ /* 0x000fe20000000000 */
[----:B------:R-:W-:Y:S01]  /*db30*/  UMOV UR5, 0x3f531278 ;  /* 0x3f53127800057882 */ /* 0x000fe20000000000 */
[----:B------:R-:W0:Y:S01]  /*db40*/  MUFU.RCP64H R13, 3.1415920257568359375 ;  /* 0x400921fb000d7908 */ /* 0x000e220000001800 */
[----:B------:R-:W-:Y:S01]  /*db50*/  IMAD.MOV.U32 R12, RZ, RZ, 0x1 ;  /* 0x00000001ff0c7424 */ /* 0x000fe200078e00ff */
[----:B------:R-:W-:Y:S03]  /*db60*/  BSSY.RECONVERGENT B7, `(.L_x_195) ;  /* 0x0000072000077945 */ /* 0x000fe60003800200 */
        /* <DEDUP_REMOVED lines=69> */
[----:B------:R-:W1:Y:S01]  /*dfc0*/  F2F.F64.F32 R10, R0 ;  /* 0x00000000000a7310 */ /* 0x000e620000201800 */
[----:B------:R-:W-:Y:S01]  /*dfd0*/  @P2 DSETP.NEU.AND P1, PT, |R78|, |R84|, PT ;  /* 0x400000544e00222a */ /* 0x000fe20003f2d200 */
[----:B------:R-:W-:Y:S02]  /*dfe0*/  @P2 IMAD.MOV.U32 R3, RZ, RZ, 0x7f3321d2 ;  /* 0x7f3321d2ff032424 */ /* 0x000fe400078e00ff */
[----:B------:R-:W-:Y:S02]  /*dff0*/  @!P3 FSEL R5, R7, R9, !P0 ;  /* 0x000000090705b208 */ /* 0x000fe40004000000 */
[----:B------:R-:W-:Y:S02]  /*e000*/  @P2 FSEL R15, R15, 1.8213495016098022461, !P0 ;  /* 0x3fe921fb0f0f2808 */ /* 0x000fe40004000000 */
[----:B------:R-:W-:Y:S01]  /*e010*/  @!P3 FSEL R4, R6, R8, !P0 ;  /* 0x000000080604b208 */ /* 0x000fe20004000000 */
[----:B------:R-:W-:Y:S01]  /*e020*/  DADD R8, |R84|, |R78| ;  /* 0x0000000054087229 */ /* 0x000fe2000000064e */
[----:B------:R-:W-:Y:S01]  /*e030*/  @P2 FSEL R5, R15, R5, !P1 ;  /* 0x000000050f052208 */ /* 0x000fe20004800000 */
[----:B------:R-:W-:Y:S01]  /*e040*/  F2F.F64.F32 R78, R31 ;  /* 0x0000001f004e7310 */ /* 0x000fe20000201800 */
[----:B------:R-:W-:-:S02]  /*e050*/  @P2 FSEL R3, R3, 3.37028055040000000000e+12, !P0 ;  /* 0x54442d1803032808 */ /* 0x000fc40004000000 */
[----:B------:R-:W-:Y:S01]  /*e060*/  @!P2 FSEL R7, RZ, 2.1426990032196044922, P0 ;  /* 0x400921fbff07a808 */ /* 0x000fe20000000000 */
[----:B-1----:R-:W-:Y:S01]  /*e070*/  DADD R10, R10, UR4 ;  /* 0x000000040a0a7e29 */ /* 0x002fe20008000000 */
[----:B------:R-:W-:Y:S01]  /*e080*/  @P2 FSEL R0, R3, R4, !P1 ;  /* 0x0000000403002208 */ /* 0x000fe20004800000 */
[----:B------:R-:W-:Y:S01]  /*e090*/  @P2 IMAD.MOV.U32 R7, RZ, RZ, R5 ;  /* 0x000000ffff072224 */ /* 0x000fe200078e0005 */
[----:B------:R-:W-:Y:S01]  /*e0a0*/  @!P2 FSEL R6, RZ, 3.37028055040000000000e+12, P0 ;  /* 0x54442d18ff06a808 */ /* 0x000fe20000000000 */
[----:B------:R-:W-:Y:S02]  /*e0b0*/  DSETP.NAN.AND P0, PT, R8, R8, PT ;  /* 0x000000080800722a */ /* 0x000fe40003f08000 */
[----:B------:R-:W-:Y:S02]  /*e0c0*/  @P2 IMAD.MOV.U32 R6, RZ, RZ, R0 ;  /* 0x000000ffff062224 */ /* 0x000fe400078e0000 */
[----:B------:R-:W-:Y:S02]  /*e0d0*/  IMAD.MOV.U32 R10, RZ, RZ, 0x54442eea ;  /* 0x54442eeaff0a7424 */ /* 0x000fe400078e00ff */
[----:B------:R-:W-:Y:S01]  /*e0e0*/  LOP3.LUT R3, R7, 0x80000000, R11, 0xb8, !PT ;  /* 0x8000000007037812 */ /* 0x000fe200078eb80b */
[----:B------:R-:W-:Y:S01]  /*e0f0*/  IMAD.MOV.U32 R11, RZ, RZ, 0x400921fb ;  /* 0x400921fbff0b7424 */ /* 0x000fe200078e00ff */
[----:B------:R-:W-:-:S02]  /*e100*/  FSEL R8, R8, R6, P0 ;  /* 0x0000000608087208 */ /* 0x000fc40000000000 */
[----:B------:R-:W-:-:S03]  /*e110*/  FSEL R9, R9, R3, P0 ;  /* 0x0000000309097208 */ /* 0x000fc60000000000 */
[----:B0-----:R-:W-:-:S03]  /*e120*/  DFMA R4, R12, -R10, 1 ;  /* 0x3ff000000c04742b */ /* 0x001fc6000000080a */
[----:B------:R-:W-:-:S05]  /*e130*/  DADD R8, R76, -R8 ;  /* 0x000000004c087229 */ /* 0x000fca0000000808 */
[----:B------:R-:W-:Y:S01]  /*e140*/  DFMA R4, R4, R4, R4 ;  /* 0x000000040404722b */ /* 0x000fe20000000004 */
[----:B------:R-:W0:Y:S07]  /*e150*/  F2F.F32.F64 R6, R8 ;  /* 0x0000000800067310 */ /* 0x000e2e0000301000 */
        /* <DEDUP_REMOVED lines=18> */
.L_x_196:
[----:B------:R-:W-:Y:S05]  /*e280*/  BSYNC.RECONVERGENT B7 ;  /* 0x0000000000077941 */ /* 0x000fea0003800200 */
.L_x_195:
        /* <DEDUP_REMOVED lines=13> */
[----:B------:R-:W2:Y:S04]  /*e360*/  LDG.E.128.CONSTANT R12, desc[UR36][R48.64] ;  /* 0x00000024300c7981 */ /* 0x000ea8000c1e9d00 */
[----:B------:R-:W3:Y:S01]  /*e370*/  LDG.E.128.CONSTANT R32, desc[UR36][R48.64+0x10] ;  /* 0x0000102430207981 */ /* 0x000ee2000c1e9d00 */
[----:B------:R-:W0:Y:S01]  /*e380*/  FRND.F64 R8, R20 ;  /* 0x0000001400087313 */ /* 0x000e220000301800 */
[----:B------:R-:W-:-:S06]  /*e390*/  IMAD.MOV.U32 R42, RZ, RZ, R20 ;  /* 0x000000ffff2a7224 */ /* 0x000fcc00078e0014 */
[----:B0-----:R-:W-:Y:S01]  /*e3a0*/  DFMA R42, R8, -0.5, R42 ;  /* 0xbfe00000082a782b */ /* 0x001fe2000000002a */
[----:B------:R0:W4:Y:S01]  /*e3b0*/  LDG.E.128.CONSTANT R8, desc[UR36][R48.64+0x20] ;  /* 0x0000202430087981 */ /* 0x000122000c1e9d00 */
[----:B------:R-:W-:Y:S01]  /*e3c0*/  LOP3.LUT R40, R40, 0x1, RZ, 0xc0, !PT ;  /* 0x0000000128287812 */ /* 0x000fe200078ec0ff */
[----:B------:R-:W-:Y:S01]  /*e3d0*/  UMOV UR4, 0x33145c07 ;  /* 0x33145c0700047882 */ /* 0x000fe20000000000 */
[----:B------:R-:W-:Y:S01]  /*e3e0*/  UMOV UR5, 0x3ca1a626 ;  /* 0x3ca1a62600057882 */ /* 0x000fe20000000000 */
[----:B------:R-:W-:Y:S01]  /*e3f0*/  UMOV UR6, 0x54442d18 ;  /* 0x54442d1800067882 */ /* 0x000fe20000000000 */
[----:B------:R-:W-:Y:S02]  /*e400*/  ISETP.NE.U32.AND P0, PT, R40, 0x1, PT ;  /* 0x000000012800780c */ /* 0x000fe40003f05070 */
[----:B------:R-:W-:Y:S01]  /*e410*/  DMUL R40, R42, UR4 ;  /* 0x000000042a287c28 */ /* 0x000fe20008000000 */
[----:B------:R-:W-:Y:S01]  /*e420*/  UMOV UR7, 0x400921fb ;  /* 0x400921fb00077882 */ /* 0x000fe20000000000 */
[----:B------:R-:W-:Y:S01]  /*e430*/  IMAD.MOV.U32 R50, RZ, RZ, 0x79785eba ;  /* 0x79785ebaff327424 */ /* 0x000fe200078e00ff */
[----:B------:R-:W-:Y:S01]  /*e440*/  ISETP.NE.U32.AND.EX P0, PT, RZ, RZ, PT, P0 ;  /* 0x000000ffff00720c */ /* 0x000fe20003f05100 */
[----:B------:R-:W-:-:S04]  /*e450*/  IMAD.MOV.U32 R51, RZ, RZ, 0x3de5db65 ;  /* 0x3de5db65ff337424 */ /* 0x000fc800078e00ff */
[----:B------:R-:W-:Y:S01]  /*e460*/  DFMA R40, R42, UR6, R40 ;  /* 0x000000062a287c2b */ /* 0x000fe20008000028 */
[----:B------:R-:W-:Y:S02]  /*e470*/  FSEL R42, -R50, 4.2945490664224492434e-19, !P0 ;  /* 0x20fd8164322a7808 */ /* 0x000fe40004000100 */
[----:B------:R-:W-:-:S05]  /*e480*/  FSEL R43, R51, -0.082518599927425384521, !P0 ;  /* 0xbda8ff83332b7808 */ /* 0x000fca0004000000 */
[----:B------:R-:W-:-:S08]  /*e490*/  DMUL R20, R40, R40 ;  /* 0x0000002828147228 */ /* 0x000fd00000000000 */
[----:B--2---:R-:W-:-:S08]  /*e4a0*/  DFMA R12, R20, R42, R12 ;  /* 0x0000002a140c722b */ /* 0x004fd0000000000c */
[----:B------:R-:W-:-:S08]  /*e4b0*/  DFMA R12, R20, R12, R14 ;  /* 0x0000000c140c722b */ /* 0x000fd0000000000e */
[----:B---3--:R-:W-:Y:S01]  /*e4c0*/  DFMA R12, R20, R12, R32 ;  /* 0x0000000c140c722b */ /* 0x008fe20000000020 */
[----:B------:R-:W-:Y:S02]  /*e4d0*/  VIADD R33, R5, 0x100000 ;  /* 0x0010000005217836 */ /* 0x000fe40000000000 */
[----:B------:R-:W-:-:S04]  /*e4e0*/  IMAD.MOV.U32 R32, RZ, RZ, R4 ;  /* 0x000000ffff207224 */ /* 0x000fc800078e0004 */
[----:B0-----:R-:W0:Y:S01]  /*e4f0*/  F2I.S64.F64 R48, R32 ;  /* 0x0000002000307311 */ /* 0x001e220000301900 */
[----:B------:R-:W-:-:S08]  /*e500*/  DFMA R12, R20, R12, R34 ;  /* 0x0000000c140c722b */ /* 0x000fd00000000022 */
[----:B----4-:R-:W-:Y:S01]  /*e510*/  DFMA R8, R20, R12, R8 ;  /* 0x0000000c1408722b */ /* 0x010fe20000000008 */
[----:B0-----:R-:W-:-:S05]  /*e520*/  IMAD.SHL.U32 R42, R48, 0x40, RZ ;  /* 0x00000040302a7824 */ /* 0x001fca00078e00ff */
[----:B------:R-:W-:-:S04]  /*e530*/  LOP3.LUT R42, R42, 0x40, RZ, 0xc0, !PT ;  /* 0x000000402a2a7812 */ /* 0x000fc800078ec0ff */
[----:B------:R-:W-:-:S05]  /*e540*/  IADD3 R42, P1, PT, R42, UR8, RZ ;  /* 0x000000082a2a7c10 */ /* 0x000fca000ff3e0ff */
[----:B------:R-:W-:-:S05]  /*e550*/  IMAD.X R43, RZ, RZ, UR9, P1 ;  /* 0x00000009ff2b7e24 */ /* 0x000fca00088e06ff */
[----:B------:R-:W2:Y:S01]  /*e560*/  LDG.E.128.CONSTANT R12, desc[UR36][R42.64] ;  /* 0x000000242a0c7981 */ /* 0x000ea2000c1e9d00 */
[----:B------:R-:W-:Y:S01]  /*e570*/  DFMA R8, R20, R8, R10 ;  /* 0x000000081408722b */ /* 0x000fe2000000000a */
[----:B------:R-:W-:Y:S01]  /*e580*/  LOP3.LUT R3, R48, 0x1, RZ, 0xc0, !PT ;  /* 0x0000000130037812 */ /* 0x000fe200078ec0ff */
[----:B------:R0:W1:Y:S06]  /*e590*/  FRND.F64 R10, R32 ;  /* 0x00000020000a7313 */ /* 0x00006c0000301800 */
[-C--:B------:R-:W-:Y:S02]  /*e5a0*/  DFMA R40, R40, R8.reuse, R40 ;  /* 0x000000082828722b */ /* 0x080fe40000000028 */
[----:B------:R-:W-:Y:S01]  /*e5b0*/  DFMA R8, R20, R8, 1 ;  /* 0x3ff000001408742b */ /* 0x000fe20000000008 */
[----:B0-----:R-:W3:Y:S01]  /*e5c0*/  LDG.E.128.CONSTANT R32, desc[UR36][R42.64+0x20] ;  /* 0x000020242a207981 */ /* 0x001ee2000c1e9d00 */
[----:B-1----:R-:W-:-:S08]  /*e5d0*/  DFMA R10, R10, -0.5, R4 ;  /* 0xbfe000000a0a782b */ /* 0x002fd00000000004 */
[----:B------:R-:W-:Y:S02]  /*e5e0*/  FSEL R20, R40, R8, !P0 ;  /* 0x0000000828147208 */ /* 0x000fe40004000000 */
[----:B------:R-:W-:Y:S02]  /*e5f0*/  FSEL R21, R41, R9, !P0 ;  /* 0x0000000929157208 */ /* 0x000fe40004000000 */
[----:B------:R-:W-:Y:S01]  /*e600*/  ISETP.NE.U32.AND P0, PT, R3, 0x1, PT ;  /* 0x000000010300780c */ /* 0x000fe20003f05070 */
[----:B------:R-:W-:-:S03]  /*e610*/  DMUL R8, R10, UR4 ;  /* 0x000000040a087c28 */ /* 0x000fc60008000000 */
[----:B------:R-:W-:-:S05]  /*e620*/  ISETP.NE.U32.AND.EX P0, PT, RZ, RZ, PT, P0 ;  /* 0x000000ffff00720c */ /* 0x000fca0003f05100 */
[----:B------:R-:W-:Y:S01]  /*e630*/  DFMA R40, R10, UR6, R8 ;  /* 0x000000060a287c2b */ /* 0x000fe20008000008 */
[----:B------:R-:W-:Y:S02]  /*e640*/  FSEL R8, -R50, 4.2945490664224492434e-19, P0 ;  /* 0x20fd816432087808 */ /* 0x000fe40000000100 */
[----:B------:R-:W-:-:S05]  /*e650*/  FSEL R9, R51, -0.082518599927425384521, P0 ;  /* 0xbda8ff8333097808 */ /* 0x000fca0000000000 */
[----:B------:R-:W-:-:S08]  /*e660*/  DMUL R50, R40, R40 ;  /* 0x0000002828327228 */ /* 0x000fd00000000000 */
[C---:B--2---:R-:W-:Y:S01]  /*e670*/  DFMA R12, R50.reuse, R8, R12 ;  /* 0x00000008320c722b */ /* 0x044fe2000000000c */
[----:B------:R-:W2:Y:S07]  /*e680*/  LDG.E.128.CONSTANT R8, desc[UR36][R42.64+0x10] ;  /* 0x000010242a087981 */ /* 0x000eae000c1e9d00 */
[----:B------:R-:W-:Y:S01]  /*e690*/  DFMA R12, R50, R12, R14 ;  /* 0x0000000c320c722b */ /* 0x000fe2000000000e */
[----:B------:R-:W-:Y:S01]  /*e6a0*/  LOP3.LUT P1, RZ, R0, 0x2, RZ, 0xc0, !PT ;  /* 0x0000000200ff7812 */ /* 0x000fe2000782c0ff */
[----:B------:R-:W-:-:S04]  /*e6b0*/  FADD R0, -R45, R18 ;  /* 0x000000122d007221 */ /* 0x000fc80000000100 */
[----:B------:R-:W-:Y:S01]  /*e6c0*/  FMUL R3, R0, R0 ;  /* 0x0000000000037220 */ /* 0x000fe20000400000 */
[----:B------:R-:W-:Y:S01]  /*e6d0*/  BSSY.RECONVERGENT B7, `(.L_x_197) ;  /* 0x0000026000077945 */ /* 0x000fe20003800200 */
[----:B--2---:R-:W-:-:S08]  /*e6e0*/  DFMA R8, R50, R12, R8 ;  /* 0x0000000c3208722b */ /* 0x004fd00000000008 */
[----:B------:R-:W-:-:S08]  /*e6f0*/  DFMA R8, R50, R8, R10 ;  /* 0x000000083208722b */ /* 0x000fd0000000000a */
[----:B---3--:R-:W-:-:S08]  /*e700*/  DFMA R8, R50, R8, R32 ;  /* 0x000000083208722b */ /* 0x008fd00000000020 */
[----:B------:R-:W-:-:S08]  /*e710*/  DFMA R8, R50, R8, R34 ;  /* 0x000000083208722b */ /* 0x000fd00000000022 */
[-C--:B------:R-:W-:Y:S02]  /*e720*/  DFMA R40, R40, R8.reuse, R40 ;  /* 0x000000082828722b */ /* 0x080fe40000000028 */
[----:B------:R-:W-:Y:S01]  /*e730*/  DFMA R50, R50, R8, 1 ;  /* 0x3ff000003232742b */ /* 0x000fe20000000008 */
[----:B------:R-:W0:Y:S01]  /*e740*/  FRND.F64.TRUNC R12, R4 ;  /* 0x00000004000c7313 */ /* 0x000e22000030d800 */
[----:B------:R-:W-:-:S08]  /*e750*/  DADD R8, RZ, -R20 ;  /* 0x00000000ff087229 */ /* 0x000fd00000000814 */
[----:B------:R-:W-:Y:S02]  /*e760*/  FSEL R14, R50, R40, !P0 ;  /* 0x00000028320e7208 */ /* 0x000fe40004000000 */
[----:B------:R-:W-:-:S06]  /*e770*/  FSEL R15, R51, R41, !P0 ;  /* 0x00000029330f7208 */ /* 0x000fcc0004000000 */
[----:B------:R-:W-:Y:S01]  /*e780*/  DADD R10, RZ, -R14 ;  /* 0x00000000ff0a7229 */ /* 0x000fe2000000080e */
[----:B------:R-:W-:Y:S02]  /*e790*/  LOP3.LUT P0, RZ, R48, 0x2, RZ, 0xc0, !PT ;  /* 0x0000000230ff7812 */ /* 0x000fe4000780c0ff */
[----:B------:R-:W-:Y:S02]  /*e7a0*/  FSEL R8, R20, R8, !P1 ;  /* 0x0000000814087208 */ /* 0x000fe40004800000 */
[----:B------:R-:W-:Y:S01]  /*e7b0*/  FSEL R9, R21, R9, !P1 ;  /* 0x0000000915097208 */ /* 0x000fe20004800000 */
[----:B0-----:R-:W-:Y:S01]  /*e7c0*/  DSETP.NEU.AND P1, PT, R4, R12, PT ;  /* 0x0000000c0400722a */ /* 0x001fe20003f2d000 */
[----:B------:R-:W-:-:S03]  /*e7d0*/  FADD R4, -R46, R19 ;  /* 0x000000132e047221 */ /* 0x000fc60000000100 */
[----:B------:R-:W-:Y:S02]  /*e7e0*/  FSEL R5, R14, R10, !P0 ;  /* 0x0000000a0e057208 */ /* 0x000fe40004000000 */
[----:B------:R-:W-:Y:S01]  /*e7f0*/  FSEL R11, R15, R11, !P0 ;  /* 0x0000000b0f0b7208 */ /* 0x000fe20004000000 */
[----:B------:R-:W-:Y:S01]  /*e800*/  FFMA R4, R4, R4, R3 ;  /* 0x0000000404047223 */ /* 0x000fe20000000003 */
[----:B------:R-:W-:Y:S02]  /*e810*/  FSEL R6, R6, R5, !P1 ;  /* 0x0000000506067208 */ /* 0x000fe40004800000 */
[----:B------:R-:W-:Y:S01]  /*e820*/  FSEL R7, R7, R11, !P1 ;  /* 0x0000000b07077208 */ /* 0x000fe20004800000 */
[----:B------:R-:W-:Y:S01]  /*e830*/  VIADD R0, R4, 0xf3000000 ;  /* 0xf300000004007836 */ /* 0x000fe20000000000 */
[----:B------:R-:W-:-:S04]  /*e840*/  DMUL R8, R78, R8 ;  /* 0x000000084e087228 */ /* 0x000fc80000000000 */
[----:B------:R-:W-:Y:S01]  /*e850*/  DMUL R78, R78, R6 ;  /* 0x000000064e4e7228 */ /* 0x000fe20000000000 */
[----:B------:R-:W-:Y:S01]  /*e860*/  ISETP.GT.U32.AND P0, PT, R0, 0x727fffff, PT ;  /* 0x727fffff0000780c */ /* 0x000fe20003f04070 */
[----:B------:R0:W1:Y:S08]  /*e870*/  F2F.F32.F64 R18, R8 ;  /* 0x0000000800127310 */ /* 0x0000700000301000 */
[----:B------:R0:W2:Y:S08]  /*e880*/  MUFU.RSQ R5, R4 ;  /* 0x0000000400057308 */ /* 0x0000b00000001400 */
[----:B------:R0:W3:Y:S01]  /*e890*/  F2F.F32.F64 R19, R78 ;  /* 0x0000004e00137310 */ /* 0x0000e20000301000 */
[----:B-1----:R-:W-:Y:S05]  /*e8a0*/  @!P0 BRA `(.L_x_198) ;  /* 0x0000000000108947 */ /* 0x002fea0003800000 */
[----:B------:R-:W-:Y:S01]  /*e8b0*/  MOV R20, 0xe8e0 ;  /* 0x0000e8e000147802 */ /* 0x000fe20000000f00 */
[----:B------:R-:W-:-:S07]  /*e8c0*/  IMAD.MOV.U32 R21, RZ, RZ, 0x0 ;  /* 0x00000000ff157424 */ /* 0x000fce00078e00ff */
[----:B0-23--:R-:W-:Y:S05]  /*e8d0*/  CALL.REL.NOINC `($__internal_1_$__cuda_sm20_sqrt_rn_f32_slowpath) ;  /* 0x0000009000ec7944 */ /* 0x00dfea0003c00000 */
[----:B------:R-:W-:Y:S05]  /*e8e0*/  BRA `(.L_x_199) ;  /* 0x0000000000107947 */ /* 0x000fea0003800000 */
.L_x_198:
[----:B--2---:R-:W-:Y:S01]  /*e8f0*/  FMUL.FTZ R3, R4, R5 ;  /* 0x0000000504037220 */ /* 0x004fe20000410000 */
[----:B------:R-:W-:-:S03]  /*e900*/  FMUL.FTZ R0, R5, 0.5 ;  /* 0x3f00000005007820 */ /* 0x000fc60000410000 */
[----:B0-----:R-:W-:-:S04]  /*e910*/  FFMA R4, -R3, R3, R4 ;  /* 0x0000000303047223 */ /* 0x001fc80000000104 */
[----:B------:R-:W-:-:S07]  /*e920*/  FFMA R4, R4, R0, R3 ;  /* 0x0000000004047223 */ /* 0x000fce0000000003 */
.L_x_199:
[----:B------:R-:W-:Y:S05]  /*e930*/  BSYNC.RECONVERGENT B7 ;  /* 0x0000000000077941 */ /* 0x000fea0003800200 */
.L_x_197:
[----:B------:R-:W-:Y:S01]  /*e940*/  IMAD.MOV.U32 R5, RZ, RZ, R18 ;  /* 0x000000ffff057224 */ /* 0x000fe200078e0012 */
[----:B------:R-:W-:Y:S01]  /*e950*/  MOV R20, 0xe9a0 ;  /* 0x0000e9a000147802 */ /* 0x000fe20000000f00 */
[----:B------:R-:W-:Y:S02]  /*e960*/  IMAD.MOV.U32 R6, RZ, RZ, R16 ;  /* 0x000000ffff067224 */ /* 0x000fe400078e0010 */
[----:B------:R-:W-:Y:S02]  /*e970*/  IMAD.MOV.U32 R7, RZ, RZ, R2 ;  /* 0x000000ffff077224 */ /* 0x000fe400078e0002 */
        /* <DEDUP_REMOVED lines=11> */
[----:B------:R-:W-:-:S06]  /*ea30*/  IADD3 R0, PT, PT, R16, -UR4, RZ ;  /* 0x8000000410007c10 */ /* 0x000fcc000fffe0ff */
[----:B------:R-:W2:Y:S04]  /*ea40*/  LDL R0, [R0] ;  /* 0x0000000000007983 */ /* 0x000ea80000100800 */
[----:B------:R-:W3:Y:S01]  /*ea50*/  LDL R8, [UR5] ;  /* 0x00000005ff087983 */ /* 0x000ee20008100800 */
[----:B------:R-:W0:Y:S01]  /*ea60*/  LDCU.64 UR4, c[0x0][0x3a0] ;  /* 0x00007400ff0477ac */ /* 0x000e220008000a00 */
[----:B------:R-:W-:Y:S01]  /*ea70*/  UMOV UR6, 0x88e368f1 ;  /* 0x88e368f100067882 */ /* 0x000fe20000000000 */
[----:B------:R-:W-:Y:S01]  /*ea80*/  UMOV UR7, 0x3ee4f8b5 ;  /* 0x3ee4f8b500077882 */ /* 0x000fe20000000000 */
[----:B--2---:R-:W1:Y:S01]  /*ea90*/  F2F.F64.F32 R4, R0 ;  /* 0x0000000000047310 */ /* 0x004e620000201800 */
[----:B------:R-:W-:Y:S02]  /*eaa0*/  FSETP.GT.AND P0, PT, R0, 50, PT ;  /* 0x424800000000780b */ /* 0x000fe40003f04000 */
[----:B---3--:R-:W-:-:S05]  /*eab0*/  FSETP.GT.AND P1, PT, R8, 50, PT ;  /* 0x424800000800780b */ /* 0x008fca0003f24000 */
[----:B------:R-:W2:Y:S01]  /*eac0*/  F2F.F64.F32 R6, R8 ;  /* 0x0000000800067310 */ /* 0x000ea20000201800 */
[----:B-1----:R-:W-:-:S06]  /*ead0*/  DSETP.GEU.AND P2, PT, R4, UR6, PT ;  /* 0x0000000604007e2a */ /* 0x002fcc000bf4e000 */
[----:B------:R-:W-:Y:S01]  /*eae0*/  FSEL R3, R0, RZ, P2 ;  /* 0x000000ff00037208 */ /* 0x000fe20001000000 */
[----:B--2---:R-:W-:Y:S01]  /*eaf0*/  DSETP.GEU.AND P3, PT, R6, UR6, PT ;  /* 0x0000000606007e2a */ /* 0x004fe2000bf6e000 */
[----:B0-----:R-:W0:Y:S02]  /*eb00*/  F2F.F32.F64 R6, UR4 ;  /* 0x0000000400067d10 */ /* 0x001e240008301000 */
[----:B------:R-:W-:-:S03]  /*eb10*/  FSEL R3, R3, RZ, !P0 ;  /* 0x000000ff03037208 */ /* 0x000fc60004000000 */
[----:B------:R-:W-:-:S04]  /*eb20*/  FSEL R4, R8, RZ, P3 ;  /* 0x000000ff08047208 */ /* 0x000fc80001800000 */
[----:B------:R-:W-:-:S04]  /*eb30*/  FSEL R4, R4, RZ, !P1 ;  /* 0x000000ff04047208 */ /* 0x000fc80004800000 */
[----:B------:R-:W-:-:S04]  /*eb40*/  FSETP.GT.AND P0, PT, R3, R4, PT ;  /* 0x000000040300720b */ /* 0x000fc80003f04000 */
[----:B------:R-:W-:-:S05]  /*eb50*/  FSEL R3, R3, R4, P0 ;  /* 0x0000000403037208 */ /* 0x000fca0000000000 */
[----:B0-----:R-:W-:-:S05]  /*eb60*/  FADD R3, R3, R6 ;  /* 0x0000000603037221 */ /* 0x001fca0000000000 */
[----:B------:R-:W-:-:S13]  /*eb70*/  FSETP.GEU.AND P0, PT, R3, R38, PT ;  /* 0x000000260300720b */ /* 0x000fda0003f0e000 */
[----:B------:R-:W-:Y:S05]  /*eb80*/  @P0 BRA `(.L_x_147) ;  /* 0xffffffbc00800947 */ /* 0x000fea000383ffff */
[----:B------:R-:W-:-:S07]  /*eb90*/  PRMT R18, RZ, 0x7610, R18 ;  /* 0x00007610ff127816 */ /* 0x000fce0000000012 */
.L_x_112:
[----:B------:R-:W-:Y:S05]  /*eba0*/  BSYNC.RECONVERGENT B6 ;  /* 0x0000000000067941 */ /* 0x000fea0003800200 */
.L_x_111:
[----:B------:R-:W-:Y:S05]  /*ebb0*/  WARPSYNC.ALL ;  /* 0x0000000000007948 */ /* 0x000fea0003800000 */
[----:B------:R-:W-:Y:S01]  /*ebc0*/  ISETP.NE.AND P1, PT, R62, RZ, PT ;  /* 0x000000ff3e00720c */ /* 0x000fe20003f25270 */
[----:B------:R-:W-:Y:S03]  /*ebd0*/  BSSY.RECONVERGENT B6, `(.L_x_200) ;  /* 0x0000679000067945 */ /* 0x000fe60003800200 */
[----:B------:R-:W-:Y:S02]  /*ebe0*/  ISETP.NE.OR P0, PT, R39, 0x1, !P1 ;  /* 0x000000012700780c */ /* 0x000fe40004f05670 */
[----:B------:R-:W-:-:S04]  /*ebf0*/  SEL R0, RZ, 0x1, !P1 ;  /* 0x00000001ff007807 */ /* 0x000fc80004800000 */
[----:B------:R-:W-:-:S07]  /*ec00*/  PRMT R5, R0, 0x7610, R5 ;  /* 0x0000761000057816 */ /* 0x000fce0000000005 */
[----:B------:R-:W-:Y:S05]  /*ec10*/  @P0 BRA `(.L_x_201) ;  /* 0x0000006400d00947 */ /* 0x000fea0003800000 */
[----:B------:R-:W0:Y:S01]  /*ec20*/  S2R R0, SR_TID.X ;  /* 0x0000000000007919 */ /* 0x000e220000002100 */
[----:B-----5:R-:W1:Y:S01]  /*ec30*/  LDC.64 R2, c[0x0][0x380] ;  /* 0x0000e000ff027b82 */ /* 0x020e620000000a00 */
[----:B0-----:R-:W-:-:S05]  /*ec40*/  LOP3.LUT R5, R0, 0xf, RZ, 0xc0, !PT ;  /* 0x0000000f00057812 */ /* 0x001fca00078ec0ff */
[----:B-1----:R-:W-:-:S05]  /*ec50*/  IMAD.WIDE.U32 R2, R5, 0x14, R2 ;  /* 0x0000001405027825 */ /* 0x002fca00078e0002 */
[----:B------:R0:W5:Y:S04]  /*ec60*/  LDG.E R22, desc[UR36][R2.64+0x148] ;  /* 0x0001482402167981 */ /* 0x000168000c1e1900 */
[----:B------:R0:W5:Y:S01]  /*ec70*/  LDG.E R24, desc[UR36][R2.64+0x14c] ;  /* 0x00014c2402187981 */ /* 0x000162000c1e1900 */
[----:B------:R-:W-:Y:S01]  /*ec80*/  FADD R25, R60, -UR40 ;  /* 0x800000283c197e21 */ /* 0x000fe20008000000 */
[----:B------:R-:W-:Y:S01]  /*ec90*/  FADD R26, R55, -UR42 ;  /* 0x8000002a371a7e21 */ /* 0x000fe20008000000 */
        /* <DEDUP_REMOVED lines=10> */
[----:B------:R-:W-:Y:S01]  /*ed40*/  IMAD.MOV.U32 R36, RZ, RZ, R4 ;  /* 0x000000ffff247224 */ /* 0x000fe200078e0004 */
[----:B------:R-:W-:Y:S06]  /*ed50*/  BRA `(.L_x_204) ;  /* 0x0000000000107947 */ /* 0x000fec0003800000 */
.L_x_203:
[----:B------:R-:W-:Y:S01]  /*ed60*/  FMUL.FTZ R3, R4, R5 ;  /* 0x0000000504037220 */ /* 0x000fe20000410000 */
[----:B------:R-:W-:-:S03]  /*ed70*/  FMUL.FTZ R36, R5, 0.5 ;  /* 0x3f00000005247820 */ /* 0x000fc60000410000 */
[----:B------:R-:W-:-:S04]  /*ed80*/  FFMA R4, -R3, R3, R4 ;  /* 0x0000000303047223 */ /* 0x000fc80000000104 */
[----:B------:R-:W-:-:S07]  /*ed90*/  FFMA R36, R4, R36, R3 ;  /* 0x0000002404247223 */ /* 0x000fce0000000003 */
.L_x_204:
[----:B------:R-:W-:Y:S05]  /*eda0*/  BSYNC.RECONVERGENT B7 ;  /* 0x0000000000077941 */ /* 0x000fea0003800200 */
.L_x_202:
[----:B------:R-:W0:Y:S01]  /*edb0*/  F2F.F64.F32 R68, R25 ;  /* 0x0000001900447310 */ /* 0x000e220000201800 */
[----:B------:R-:W-:Y:S01]  /*edc0*/  UMOV UR4, 0x88e368f1 ;  /* 0x88e368f100047882 */ /* 0x000fe20000000000 */
[----:B------:R-:W-:Y:S01]  /*edd0*/  UMOV UR5, 0x3ee4f8b5 ;  /* 0x3ee4f8b500057882 */ /* 0x000fe20000000000 */
[----:B------:R-:W-:Y:S01]  /*ede0*/  IMAD.MOV.U32 R4, RZ, RZ, 0x1 ;  /* 0x00000001ff047424 */ /* 0x000fe200078e00ff */
[----:B------:R-:W-:Y:S04]  /*edf0*/  BSSY.RECONVERGENT B7, `(.L_x_205) ;  /* 0x0000020000077945 */ /* 0x000fe80003800200 */
        /* <DEDUP_REMOVED lines=31> */
.L_x_206:
[----:B------:R-:W-:Y:S05]  /*eff0*/  BSYNC.RECONVERGENT B7 ;  /* 0x0000000000077941 */ /* 0x000fea0003800200 */
.L_x_205:
[----:B------:R-:W-:Y:S01]  /*f000*/  ISETP.NE.AND P3, PT, R2, RZ, PT ;  /* 0x000000ff0200720c */ /* 0x000fe20003f65270 */
[----:B------:R-:W-:Y:S01]  /*f010*/  DMUL R2, R4, R4 ;  /* 0x0000000404027228 */ /* 0x000fe20000000000 */
[----:B------:R-:W-:Y:S01]  /*f020*/  IMAD.MOV.U32 R6, RZ, RZ, -0x2449a4b7 ;  /* 0xdbb65b49ff067424 */ /* 0x000fe200078e00ff */
[----:B------:R-:W-:Y:S01]  /*f030*/  UMOV UR4, 0x2a25ff7e ;  /* 0x2a25ff7e00047882 */ /* 0x000fe20000000000 */
[----:B------:R-:W-:Y:S01]  /*f040*/  IMAD.MOV.U32 R7, RZ, RZ, 0x3f2d3b63 ;  /* 0x3f2d3b63ff077424 */ /* 0x000fe200078e00ff */
[----:B------:R-:W-:Y:S01]  /*f050*/  UMOV UR5, 0x3ef53e1d ;  /* 0x3ef53e1d00057882 */ /* 0x000fe20000000000 */
[----:B------:R-:W-:Y:S01]  /*f060*/  ISETP.GE.AND P1, PT, R63, RZ, PT ;  /* 0x000000ff3f00720c */ /* 0x000fe20003f26270 */
[----:B------:R-:W-:Y:S01]  /*f070*/  DSETP.NEU.AND P2, PT, R38, RZ, PT ;  /* 0x000000ff2600722a */ /* 0x000fe20003f4d000 */
[----:B------:R-:W-:Y:S01]  /*f080*/  FMUL R52, R29, R52 ;  /* 0x000000341d347220 */ /* 0x000fe20000400000 */
[----:B------:R-:W-:Y:S01]  /*f090*/  BSSY.RECONVERGENT B7, `(.L_x_207) ;  /* 0x0000064000077945 */ /* 0x000fe20003800200 */
[----:B------:R-:W-:Y:S01]  /*f0a0*/  DFMA R6, R2, -UR4, R6 ;  /* 0x8000000402067c2b */ /* 0x000fe20008000006 */
[----:B------:R-:W-:Y:S01]  /*f0b0*/  UMOV UR4, 0x8dde082e ;  /* 0x8dde082e00047882 */ /* 0x000fe20000000000 */
[----:B------:R-:W-:Y:S01]  /*f0c0*/  UMOV UR5, 0x3f531278 ;  /* 0x3f53127800057882 */ /* 0x000fe20000000000 */
[----:B------:R-:W-:Y:S01]  /*f0d0*/  @P3 PLOP3.LUT P0, PT, P1, PT, PT, 0x80, 0x8 ;  /* 0x000000000008381c */ /* 0x000fe20000f0f070 */
[----:B------:R-:W-:-:S02]  /*f0e0*/  @P3 IMAD.MOV.U32 R8, RZ, RZ, 0x54442d18 ;  /* 0x54442d18ff083424 */ /* 0x000fc400078e00ff */
[----:B------:R-:W-:Y:S02]  /*f0f0*/  @P3 IMAD.MOV.U32 R9, RZ, RZ, 0x3ff921fb ;  /* 0x3ff921fbff093424 */ /* 0x000fe400078e00ff */
[----:B------:R-:W-:Y:S01]  /*f100*/  DFMA R6, R2, R6, -UR4 ;  /* 0x8000000402067e2b */ /* 0x000fe20008000006 */
[----:B------:R-:W-:Y:S01]  /*f110*/  UMOV UR4, 0xc8249315 ;  /* 0xc824931500047882 */ /* 0x000fe20000000000 */
[----:B------:R-:W-:Y:S01]  /*f120*/  UMOV UR5, 0x3f6f9690 ;  /* 0x3f6f969000057882 */ /* 0x000fe20000000000 */
[----:B------:R-:W-:-:S05]  /*f130*/  @P2 IMAD.MOV.U32 R11, RZ, RZ, 0x4002d97c ;  /* 0x4002d97cff0b2424 */ /* 0x000fca00078e00ff */
        /* <DEDUP_REMOVED lines=48> */
[----:B------:R-:W-:Y:S02]  /*f440*/  @!P3 IMAD.MOV.U32 R4, RZ, RZ, 0x54442d18 ;  /* 0x54442d18ff04b424 */ /* 0x000fe400078e00ff */
[----:B------:R-:W-:-:S05]  /*f450*/  @!P3 IMAD.MOV.U32 R5, RZ, RZ, 0x400921fb ;  /* 0x400921fbff05b424 */ /* 0x000fca00078e00ff */
[----:B------:R-:W-:Y:S02]  /*f460*/  @P3 DADD R2, -RZ, -R6 ;  /* 0x00000000ff023229 */ /* 0x000fe40000000906 */
[----:B------:R-:W-:-:S08]  /*f470*/  @!P3 DADD R4, -R6, R4 ;  /* 0x000000000604b229 */ /* 0x000fd00000000104 */
[----:B------:R-:W-:Y:S02]  /*f480*/  @P3 FSEL R2, R6, R2, !P0 ;  /* 0x0000000206023208 */ /* 0x000fe40004000000 */
[----:B------:R-:W-:Y:S02]  /*f490*/  @P3 FSEL R3, R7, R3, !P0 ;  /* 0x0000000307033208 */ /* 0x000fe40004000000 */
[----:B------:R-:W-:Y:S01]  /*f4a0*/  @!P3 PLOP3.LUT P0, PT, P1, PT, PT, 0x80, 0x8 ;  /* 0x000000000008b81c */ /* 0x000fe20000f0f070 */
[----:B------:R-:W-:Y:S02]  /*f4b0*/  @P2 DSETP.NEU.AND P1, PT, |R62|, |R68|, PT ;  /* 0x400000443e00222a */ /* 0x000fe40003f2d200 */
[----:B------:R-:W-:Y:S01]  /*f4c0*/  DADD R62, |R68|, |R62| ;  /* 0x00000000443e7229 */ /* 0x000fe2000000063e */
[----:B------:R-:W-:Y:S01]  /*f4d0*/  @P2 FSEL R11, R11, 1.8213495016098022461, !P0 ;  /* 0x3fe921fb0b0b2808 */ /* 0x000fe20004000000 */
[----:B------:R-:W-:Y:S01]  /*f4e0*/  @P3 DADD R2, R2, R8 ;  /* 0x0000000002023229 */ /* 0x000fe20000000008 */
[----:B------:R-:W-:-:S05]  /*f4f0*/  @P2 IMAD.MOV.U32 R9, RZ, RZ, 0x7f3321d2 ;  /* 0x7f3321d2ff092424 */ /* 0x000fca00078e00ff */
[----:B------:R-:W-:Y:S01]  /*f500*/  @!P3 FSEL R3, R5, R7, !P0 ;  /* 0x000000070503b208 */ /* 0x000fe20004000000 */
[----:B------:R-:W-:Y:S01]  /*f510*/  FMUL R5, R52, R52 ;  /* 0x0000003434057220 */ /* 0x000fe20000400000 */
[----:B------:R-:W-:Y:S01]  /*f520*/  @!P3 FSEL R2, R4, R6, !P0 ;  /* 0x000000060402b208 */ /* 0x000fe20004000000 */
[----:B------:R-:W-:Y:S01]  /*f530*/  FMUL R4, R29, R54 ;  /* 0x000000361d047220 */ /* 0x000fe20000400000 */
[----:B------:R-:W-:Y:S02]  /*f540*/  @P2 FSEL R9, R9, 3.37028055040000000000e+12, !P0 ;  /* 0x54442d1809092808 */ /* 0x000fe40004000000 */
[----:B------:R-:W-:Y:S01]  /*f550*/  @P2 FSEL R3, R11, R3, !P1 ;  /* 0x000000030b032208 */ /* 0x000fe20004800000 */
[----:B------:R-:W-:Y:S01]  /*f560*/  FFMA R4, R4, R4, R5 ;  /* 0x0000000404047223 */ /* 0x000fe20000000005 */
[----:B------:R-:W-:Y:S02]  /*f570*/  @!P2 FSEL R7, RZ, 2.1426990032196044922, P0 ;  /* 0x400921fbff07a808 */ /* 0x000fe40000000000 */
[----:B------:R-:W-:Y:S01]  /*f580*/  @P2 FSEL R0, R9, R2, !P1 ;  /* 0x0000000209002208 */ /* 0x000fe20004800000 */
[----:B------:R-:W-:Y:S01]  /*f590*/  @P2 IMAD.MOV.U32 R7, RZ, RZ, R3 ;  /* 0x000000ffff072224 */ /* 0x000fe200078e0003 */
[----:B------:R-:W-:Y:S01]  /*f5a0*/  @!P2 FSEL R6, RZ, 3.37028055040000000000e+12, P0 ;  /* 0x54442d18ff06a808 */ /* 0x000fe20000000000 */
[----:B------:R-:W-:Y:S01]  /*f5b0*/  DSETP.NAN.AND P0, PT, R62, R62, PT ;  /* 0x0000003e3e00722a */ /* 0x000fe20003f08000 */
[----:B------:R0:W1:Y:S01]  /*f5c0*/  MUFU.RSQ R5, R4 ;  /* 0x0000000400057308 */ /* 0x0000620000001400 */
[----:B------:R-:W-:Y:S01]  /*f5d0*/  @P2 IMAD.MOV.U32 R6, RZ, RZ, R0 ;  /* 0x000000ffff062224 */ /* 0x000fe200078e0000 */
[----:B------:R-:W-:Y:S01]  /*f5e0*/  LOP3.LUT R69, R7, 0x80000000, R69, 0xb8, !PT ;  /* 0x8000000007457812 */ /* 0x000fe200078eb845 */
[----:B------:R-:W-:-:S03]  /*f5f0*/  VIADD R0, R4, 0xf3000000 ;  /* 0xf300000004007836 */ /* 0x000fc60000000000 */
[----:B------:R-:W-:Y:S02]  /*f600*/  FSEL R6, R62, R6, P0 ;  /* 0x000000063e067208 */ /* 0x000fe40000000000 */
[----:B------:R-:W-:Y:S02]  /*f610*/  FSEL R7, R63, R69, P0 ;  /* 0x000000453f077208 */ /* 0x000fe40000000000 */
[----:B------:R-:W-:Y:S02]  /*f620*/  ISETP.GT.U32.AND P0, PT, R0, 0x727fffff, PT ;  /* 0x727fffff0000780c */ /* 0x000fe40003f04070 */
[----:B------:R0:W3:Y:S11]  /*f630*/  F2F.F32.F64 R19, R6 ;  /* 0x0000000600137310 */ /* 0x0000f60000301000 */
[----:B01----:R-:W-:Y:S05]  /*f640*/  @!P0 BRA `(.L_x_208) ;  /* 0x0000000000108947 */ /* 0x003fea0003800000 */
[----:B------:R-:W-:Y:S01]  /*f650*/  MOV R20, 0xf680 ;  /* 0x0000f68000147802 */ /* 0x000fe20000000f00 */
[----:B------:R-:W-:-:S07]  /*f660*/  IMAD.MOV.U32 R21, RZ, RZ, 0x0 ;  /* 0x00000000ff157424 */ /* 0x000fce00078e00ff */
[----:B--23-5:R-:W-:Y:S05]  /*f670*/  CALL.REL.NOINC `($__internal_1_$__cuda_sm20_sqrt_rn_f32_slowpath) ;  /* 0x0000008400847944 */ /* 0x02cfea0003c00000 */
[----:B------:R-:W-:Y:S05]  /*f680*/  BRA `(.L_x_209) ;  /* 0x0000000000107947 */ /* 0x000fea0003800000 */
.L_x_208:
[----:B------:R-:W-:Y:S01]  /*f690*/  FMUL.FTZ R3, R4, R5 ;  /* 0x0000000504037220 */ /* 0x000fe20000410000 */
[----:B------:R-:W-:-:S03]  /*f6a0*/  FMUL.FTZ R0, R5, 0.5 ;  /* 0x3f00000005007820 */ /* 0x000fc60000410000 */
[----:B------:R-:W-:-:S04]  /*f6b0*/  FFMA R4, -R3, R3, R4 ;  /* 0x0000000303047223 */ /* 0x000fc80000000104 */
[----:B------:R-:W-:-:S07]  /*f6c0*/  FFMA R4, R4, R0, R3 ;  /* 0x0000000004047223 */ /* 0x000fce0000000003 */
.L_x_209:
[----:B------:R-:W-:Y:S05]  /*f6d0*/  BSYNC.RECONVERGENT B7 ;  /* 0x0000000000077941 */ /* 0x000fea0003800200 */
.L_x_207:
[----:B------:R-:W-:Y:S01]  /*f6e0*/  IMAD.MOV.U32 R0, RZ, RZ, 0x3a83126f ;  /* 0x3a83126fff007424 */ /* 0x000fe200078e00ff */
[----:B------:R-:W0:Y:S01]  /*f6f0*/  FCHK P0, R4, 1000 ;  /* 0x447a000004007902 */ /* 0x000e220000000000 */
[----:B------:R-:W-:Y:S01]  /*f700*/  IMAD.MOV.U32 R3, RZ, RZ, 0x447a0000 ;  /* 0x447a0000ff037424 */ /* 0x000fe200078e00ff */
[----:B------:R-:W-:Y:S03]  /*f710*/  BSSY.RECONVERGENT B7, `(.L_x_210) ;  /* 0x000000c000077945 */ /* 0x000fe60003800200 */
[----:B------:R-:W-:-:S04]  /*f720*/  FFMA R3, R0, -R3, 1 ;  /* 0x3f80000000037423 */ /* 0x000fc80000000803 */
[----:B------:R-:W-:-:S04]  /*f730*/  FFMA R3, R3, R0, 0.0010000000474974513054 ;  /* 0x3a83126f03037423 */ /* 0x000fc80000000000 */
[----:B------:R-:W-:-:S04]  /*f740*/  FFMA R5, R3, R4, RZ ;  /* 0x0000000403057223 */ /* 0x000fc800000000ff */
[----:B------:R-:W-:-:S04]  /*f750*/  FFMA R2, R5, -1000, R4 ;  /* 0xc47a000005027823 */ /* 0x000fc80000000004 */
[----:B------:R-:W-:Y:S01]  /*f760*/  FFMA R2, R3, R2, R5 ;  /* 0x0000000203027223 */ /* 0x000fe20000000005 */
[----:B0-----:R-:W-:Y:S06]  /*f770*/  @!P0 BRA `(.L_x_211) ;  /* 0x0000000000148947 */ /* 0x001fec0003800000 */
[----:B------:R-:W-:Y:S01]  /*f780*/  IMAD.MOV.U32 R5, RZ, RZ, 0x447a0000 ;  /* 0x447a0000ff057424 */ /* 0x000fe200078e00ff */
[----:B------:R-:W-:Y:S01]  /*f790*/  MOV R20, 0xf7c0 ;  /* 0x0000f7c000147802 */ /* 0x000fe20000000f00 */
[----:B------:R-:W-:-:S07]  /*f7a0*/  IMAD.MOV.U32 R21, RZ, RZ, 0x0 ;  /* 0x00000000ff157424 */ /* 0x000fce00078e00ff */
[----:B--23-5:R-:W-:Y:S05]  /*f7b0*/  CALL.REL.NOINC `($__internal_2_$__cuda_sm3x_div_rn_noftz_f32_slowpath) ;  /* 0x0000008400a07944 */ /* 0x02cfea0003c00000 */
[----:B------:R-:W-:-:S07]  /*f7c0*/  IMAD.MOV.U32 R2, RZ, RZ, R4 ;  /* 0x000000ffff027224 */ /* 0x000fce00078e0004 */
.L_x_211:
[----:B------:R-:W-:Y:S05]  /*f7d0*/  BSYNC.RECONVERGENT B7 ;  /* 0x0000000000077941 */ /* 0x000fea0003800200 */
.L_x_210:
[----:B------:R-:W0:Y:S01]  /*f7e0*/  MUFU.RCP64H R5, -0.71883726119995117188 ;  /* 0xbfe700b700057908 */ /* 0x000e220000001800 */
[----:B------:R-:W-:Y:S01]  /*f7f0*/  IMAD.MOV.U32 R12, RZ, RZ, -0x542e5667 ;  /* 0xabd1a999ff0c7424 */ /* 0x000fe200078e00ff */
[----:B------:R-:W-:Y:S01]  /*f800*/  UMOV UR4, 0xbbda19d8 ;  /* 0xbbda19d800047882 */ /* 0x000fe20000000000 */
[----:B------:R-:W-:Y:S01]  /*f810*/  IMAD.MOV.U32 R13, RZ, RZ, 0x3fe700b7 ;  /* 0x3fe700b7ff0d7424 */ /* 0x000fe200078e00ff */
[----:B------:R-:W-:Y:S01]  /*f820*/  UMOV UR5, 0x3c60b944 ;  /* 0x3c60b94400057882 */ /* 0x000fe20000000000 */
[----:B------:R-:W-:Y:S01]  /*f830*/  IMAD.MOV.U32 R4, RZ, RZ, RZ ;  /* 0x000000ffff047224 */ /* 0x000fe200078e00ff */
[----:B------:R-:W-:Y:S01]  /*f840*/  BSSY.RECONVERGENT B7, `(.L_x_212) ;  /* 0x0000021000077945 */ /* 0x000fe20003800200 */
[----:B------:R-:W-:Y:S01]  /*f850*/  IMAD.MOV.U32 R14, RZ, RZ, -0x66666666 ;  /* 0x9999999aff0e7424 */ /* 0x000fe200078e00ff */
[----:B------:R-:W1:Y:S01]  /*f860*/  MUFU.RCP64H R9, 9.79999542236328125 ;  /* 0x4023999900097908 */ /* 0x000e620000001800 */
[----:B------:R-:W-:Y:S02]  /*f870*/  IMAD.MOV.U32 R15, RZ, RZ, 0x40239999 ;  /* 0x40239999ff0f7424 */ /* 0x000fe400078e00ff */
[----:B------:R-:W-:-:S05]  /*f880*/  IMAD.MOV.U32 R8, RZ, RZ, 0x1 ;  /* 0x00000001ff087424 */ /* 0x000fca00078e00ff */
[----:B------:R-:W4:Y:S01]  /*f890*/  F2F.F64.F32 R62, R2 ;  /* 0x00000002003e7310 */ /* 0x000f220000201800 */
[----:B0-----:R-:W-:-:S08]  /*f8a0*/  DFMA R6, R4, R12, 1 ;  /* 0x3ff000000406742b */ /* 0x001fd0000000000c */
[----:B------:R-:W-:Y:S02]  /*f8b0*/  DFMA R6, R6, R6, R6 ;  /* 0x000000060606722b */ /* 0x000fe40000000006 */
[----:B-1----:R-:W-:-:S06]  /*f8c0*/  DFMA R10, R8, -R14, 1 ;  /* 0x3ff00000080a742b */ /* 0x002fcc000000080e */
[----:B------:R-:W-:Y:S02]  /*f8d0*/  DFMA R4, R4, R6, R4 ;  /* 0x000000060404722b */ /* 0x000fe40000000004 */
[----:B------:R-:W-:-:S06]  /*f8e0*/  DFMA R10, R10, R10, R10 ;  /* 0x0000000a0a0a722b */ /* 0x000fcc000000000a */
[----:B------:R-:W-:Y:S02]  /*f8f0*/  DFMA R6, R4, R12, 1 ;  /* 0x3ff000000406742b */ /* 0x000fe4000000000c */
[----:B------:R-:W-:-:S06]  /*f900*/  DFMA R10, R8, R10, R8 ;  /* 0x0000000a080a722b */ /* 0x000fcc0000000008 */
[----:B------:R-:W-:Y:S02]  /*f910*/  DFMA R8, R4, UR4, R6 ;  /* 0x0000000404087c2b */ /* 0x000fe40008000006 */
[----:B----4-:R-:W-:Y:S02]  /*f920*/  DADD R6, R62, R62 ;  /* 0x000000003e067229 */ /* 0x010fe4000000003e */
[----:B------:R-:W-:-:S04]  /*f930*/  DFMA R12, R10, -R14, 1 ;  /* 0x3ff000000a0c742b */ /* 0x000fc8000000080e */
[----:B------:R-:W-:-:S04]  /*f940*/  DFMA R8, -R4, R8, -R4 ;  /* 0x000000080408722b */ /* 0x000fc80000000904 */
[----:B------:R-:W-:-:S04]  /*f950*/  DFMA R12, R10, R12, R10 ;  /* 0x0000000c0a0c722b */ /* 0x000fc8000000000a */
[----:B------:R-:W-:-:S08]  /*f960*/  DMUL R6, R6, R8 ;  /* 0x0000000806067228 */ /* 0x000fd00000000000 */
[----:B------:R-:W-:Y:S02]  /*f970*/  DMUL R4, R6, R12 ;  /* 0x0000000c06047228 */ /* 0x000fe40000000000 */
[----:B------:R-:W-:-:S06]  /*f980*/  FSETP.GEU.AND P1, PT, |R7|, 6.5827683646048100446e-37, PT ;  /* 0x036000000700780b */ /* 0x000fcc0003f2e200 */
[----:B------:R-:W-:-:S08]  /*f990*/  DFMA R8, R4, -R14, R6 ;  /* 0x8000000e0408722b */ /* 0x000fd00000000006 */
[----:B------:R-:W-:-:S10]  /*f9a0*/  DFMA R4, R12, R8, R4 ;  /* 0x000000080c04722b */ /* 0x000fd40000000004 */
[----:B------:R-:W-:-:S05]  /*f9b0*/  FFMA R0, RZ, 2.5562498569488525391, R5 ;  /* 0x40239999ff007823 */ /* 0x000fca0000000005 */
        /* <DEDUP_REMOVED lines=8> */
[----:B--23-5:R-:W-:Y:S05]  /*fa40*/  CALL.REL.NOINC `($__internal_0_$__cuda_sm20_div_rn_f64_full) ;  /* 0x0000007800347944 */ /* 0x02cfea0003c00000 */
.L_x_213:
[----:B------:R-:W-:Y:S05]  /*fa50*/  BSYNC.RECONVERGENT B7 ;  /* 0x0000000000077941 */ /* 0x000fea0003800200 */
.L_x_212:
[----:B------:R-:W0:Y:S01]  /*fa60*/  MUFU.RSQ64H R7, R5 ;  /* 0x0000000500077308 */ /* 0x000e220000001c00 */
[----:B------:R-:W-:Y:S01]  /*fa70*/  VIADD R6, R5, 0xfcb00000 ;  /* 0xfcb0000005067836 */ /* 0x000fe20000000000 */
[----:B------:R-:W-:Y:S01]  /*fa80*/  BSSY.RECONVERGENT B0, `(.L_x_214) ;  /* 0x0000015000007945 */ /* 0x000fe20003800200 */
[----:B------:R-:W-:Y:S02]  /*fa90*/  IMAD.MOV.U32 R10, RZ, RZ, 0x0 ;  /* 0x00000000ff0a7424 */ /* 0x000fe400078e00ff */
[----:B------:R-:W-:Y:S01]  /*faa0*/  IMAD.MOV.U32 R11, RZ, RZ, 0x3fd80000 ;  /* 0x3fd80000ff0b7424 */ /* 0x000fe200078e00ff */
[----:B------:R-:W-:Y:S01]  /*fab0*/  ISETP.GE.U32.AND P0, PT, R6, 0x7ca00000, PT ;  /* 0x7ca000000600780c */ /* 0x000fe20003f06070 */
[----:B0-----:R-:W-:-:S08]  /*fac0*/  DMUL R8, R6, R6 ;  /* 0x0000000606087228 */ /* 0x001fd00000000000 */
[----:B------:R-:W-:-:S08]  /*fad0*/  DFMA R8, -R8, R4, 1 ;  /* 0x3ff000000808742b */ /* 0x000fd00000000104 */
[----:B------:R-:W-:Y:S02]  /*fae0*/  DFMA R10, R8, R10, 0.5 ;  /* 0x3fe00000080a742b */ /* 0x000fe4000000000a */
[----:B------:R-:W-:-:S08]  /*faf0*/  DMUL R8, R6, R8 ;  /* 0x0000000806087228 */ /* 0x000fd00000000000 */
[----:B------:R-:W-:-:S08]  /*fb00*/  DFMA R12, R10, R8, R6 ;  /* 0x000000080a0c722b */ /* 0x000fd00000000006 */
[----:B------:R-:W-:Y:S02]  /*fb10*/  DMUL R14, R12, R4 ;  /* 0x000000040c0e7228 */ /* 0x000fe40000000000 */
[----:B------:R-:W-:Y:S02]  /*fb20*/  VIADD R11, R13, 0xfff00000 ;  /* 0xfff000000d0b7836 */ /* 0x000fe40000000000 */
[----:B------:R-:W-:-:S04]  /*fb30*/  IMAD.MOV.U32 R10, RZ, RZ, R12 ;  /* 0x000000ffff0a7224 */ /* 0x000fc800078e000c */
[----:B------:R-:W-:-:S08]  /*fb40*/  DFMA R20, R14, -R14, R4 ;  /* 0x8000000e0e14722b */ /* 0x000fd00000000004 */
[----:B------:R-:W-:Y:S01]  /*fb50*/  DFMA R8, R20, R10, R14 ;  /* 0x0000000a1408722b */ /* 0x000fe2000000000e */
[----:B------:R-:W-:Y:S10]  /*fb60*/  @!P0 BRA `(.L_x_215) ;  /* 0x0000000000188947 */ /* 0x000ff40003800000 */
[----:B------:R-:W-:Y:S01]  /*fb70*/  IMAD.MOV.U32 R8, RZ, RZ, R12 ;  /* 0x000000ffff087224 */ /* 0x000fe200078e000c */
[----:B------:R-:W-:Y:S01]  /*fb80*/  MOV R0, 0xfbd0 ;  /* 0x0000fbd000007802 */ /* 0x000fe20000000f00 */
[----:B------:R-:W-:Y:S02]  /*fb90*/  IMAD.MOV.U32 R10, RZ, RZ, R14 ;  /* 0x000000ffff0a7224 */ /* 0x000fe400078e000e */
[----:B------:R-:W-:Y:S02]  /*fba0*/  IMAD.MOV.U32 R13, RZ, RZ, R15 ;  /* 0x000000ffff0d7224 */ /* 0x000fe400078e000f */
[----:B------:R-:W-:-:S07]  /*fbb0*/  IMAD.MOV.U32 R9, RZ, RZ, R11 ;  /* 0x000000ffff097224 */ /* 0x000fce00078e000b */
[----:B--23-5:R-:W-:Y:S05]  /*fbc0*/  CALL.REL.NOINC `($__internal_3_$__cuda_sm20_dsqrt_rn_f64_mediumpath_v1) ;  /* 0x0000007c00747944 */ /* 0x02cfea0003c00000 */
.L_x_215:
[----:B------:R-:W-:Y:S05]  /*fbd0*/  BSYNC.RECONVERGENT B0 ;  /* 0x0000000000007941 */ /* 0x000fea0003800200 */
.L_x_214:
[C---:B---3--:R-:W-:Y:S01]  /*fbe0*/  FMUL R38, R19.reuse, 0.63661974668502807617 ;  /* 0x3f22f98313267820 */ /* 0x048fe20000400000 */
[----:B------:R-:W-:Y:S01]  /*fbf0*/  UMOV UR4, 0xdd2f1aa0 ;  /* 0xdd2f1aa000047882 */ /* 0x000fe20000000000 */
[----:B------:R-:W-:Y:S01]  /*fc00*/  UMOV UR5, 0x3fd10624 ;  /* 0x3fd1062400057882 */ /* 0x000fe20000000000 */
[----:B------:R-:W-:Y:S01]  /*fc10*/  FSETP.GE.AND P0, PT, |R19|, 105615, PT ;  /* 0x47ce47801300780b */ /* 0x000fe20003f06200 */
[----:B------:R-:W-:Y:S01]  /*fc20*/  DMUL R62, R62, UR4 ;  /* 0x000000043e3e7c28 */ /* 0x000fe20008000000 */
[----:B------:R-:W-:Y:S01]  /*fc30*/  F2F.F32.F64 R16, R8 ;  /* 0x0000000800107310 */ /* 0x000fe20000301000 */
[----:B------:R-:W-:Y:S07]  /*fc40*/  BSSY.RECONVERGENT B0, `(.L_x_216) ;  /* 0x0000044000007945 */ /* 0x000fee0003800200 */
[----:B------:R-:W0:Y:S08]  /*fc50*/  F2I.NTZ R38, R38 ;  /* 0x0000002600267305 */ /* 0x000e300000203100 */
[----:B------:R-:W1:Y:S01]  /*fc60*/  F2F.F32.F64 R62, R62 ;  /* 0x0000003e003e7310 */ /* 0x000e620000301000 */
[----:B0-----:R-:W-:-:S05]  /*fc70*/  I2FP.F32.S32 R0, R38 ;  /* 0x0000002600007245 */ /* 0x001fca0000201400 */
[----:B------:R-:W-:Y:S01]  /*fc80*/  FFMA R3, R0, -1.5707962512969970703, R19 ;  /* 0xbfc90fda00037823 */ /* 0x000fe20000000013 */
[----:B-1----:R-:W-:-:S03]  /*fc90*/  FADD R5, R62, R62 ;  /* 0x0000003e3e057221 */ /* 0x002fc60000000000 */
[----:B------:R-:W-:Y:S01]  /*fca0*/  FFMA R37, R0, -7.5497894158615963534e-08, R3 ;  /* 0xb3a2216800257823 */ /* 0x000fe20000000003 */
[----:B------:R-:W-:-:S03]  /*fcb0*/  FMUL R3, R62, 1000 ;  /* 0x447a00003e037820 */ /* 0x000fc60000400000 */
[----:B------:R-:W-:Y:S01]  /*fcc0*/  FFMA R37, R0, -5.3903029534742383927e-15, R37 ;  /* 0xa7c234c500257823 */ /* 0x000fe20000000025 */
[----:B--2---:R-:W-:Y:S01]  /*fcd0*/  FFMA R28, R2, 1000, R3 ;  /* 0x447a0000021c7823 */ /* 0x004fe20000000003 */
[----:B------:R-:W-:Y:S02]  /*fce0*/  IMAD.MOV.U32 R2, RZ, RZ, R38 ;  /* 0x000000ffff027224 */ /* 0x000fe400078e0026 */
[----:B------:R-:W-:Y:S01]  /*fcf0*/  IMAD.MOV.U32 R0, RZ, RZ, R37 ;  /* 0x000000ffff007224 */ /* 0x000fe200078e0025 */
[----:B------:R-:W-:Y:S06]  /*fd00*/  @!P0 BRA `(.L_x_217) ;  /* 0x0000000000dc8947 */ /* 0x000fec0003800000 */
[----:B------:R-:W-:-:S13]  /*fd10*/  FSETP.NEU.AND P0, PT, |R19|, +INF , PT ;  /* 0x7f8000001300780b */ /* 0x000fda0003f0d200 */
[----:B------:R-:W-:Y:S01]  /*fd20*/  @!P0 FMUL R0, RZ, R19 ;  /* 0x00000013ff008220 */ /* 0x000fe20000400000 */
[----:B------:R-:W-:Y:S01]  /*fd30*/  @!P0 MOV R2, RZ ;  /* 0x000000ff00028202 */ /* 0x000fe20000000f00 */
        /* <DEDUP_REMOVED lines=8> */
.L_x_218:
        /* <DEDUP_REMOVED lines=43> */
[----:B0-----:R-:W-:-:S07]  /*10070*/  FSEL R0, -R6, R6, !P1 ;  /* 0x0000000606007208 */ /* 0x001fce0004800100 */
.L_x_217:
[----:B------:R-:W-:Y:S05]  /*10080*/  BSYNC.RECONVERGENT B0 ;  /* 0x0000000000007941 */ /* 0x000fea0003800200 */
.L_x_216:
[----:B------:R-:W-:Y:S01]  /*10090*/  LOP3.LUT R6, R2, 0x1, RZ, 0xc0, !PT ;  /* 0x0000000102067812 */ /* 0x000fe200078ec0ff */
        /* <DEDUP_REMOVED lines=9> */
[----:B------:R-:W-:Y:S01]  /*10130*/  FSEL R2, R6, 0.041666727513074874878, !P0 ;  /* 0x3d2aaabb06027808 */ /* 0x000fe20004000000 */
[----:B------:R-:W-:Y:S01]  /*10140*/  IMAD.MOV.U32 R20, RZ, RZ, R38 ;  /* 0x000000ffff147224 */ /* 0x000fe200078e0026 */
[----:B------:R-:W-:-:S02]  /*10150*/  FSEL R4, R4, -0.00019574658654164522886, P0 ;  /* 0xb94d415304047808 */ /* 0x000fc40000000000 */
[----:B------:R-:W-:Y:S02]  /*10160*/  FSEL R0, R0, 1, !P0 ;  /* 0x3f80000000007808 */ /* 0x000fe40004000000 */
[----:B------:R-:W-:Y:S01]  /*10170*/  FSEL R9, -R9, -0.4999999701976776123, !P0 ;  /* 0xbeffffff09097808 */ /* 0x000fe20004000100 */
[----:B------:R-:W-:Y:S01]  /*10180*/  FFMA R2, R3, R4, R2 ;  /* 0x0000000403027223 */ /* 0x000fe20000000002 */
[----:B------:R-:W-:Y:S01]  /*10190*/  FSETP.GE.AND P0, PT, |R19|, 105615, PT ;  /* 0x47ce47801300780b */ /* 0x000fe20003f06200 */
[C---:B------:R-:W-:Y:S02]  /*101a0*/  FFMA R7, R3.reuse, R0, RZ ;  /* 0x0000000003077223 */ /* 0x040fe400000000ff */
[----:B------:R-:W-:-:S04]  /*101b0*/  FFMA R2, R3, R2, R9 ;  /* 0x0000000203027223 */ /* 0x000fc80000000009 */
[----:B------:R-:W-:Y:S01]  /*101c0*/  FFMA R7, R7, R2, R0 ;  /* 0x0000000207077223 */ /* 0x000fe20000000000 */
[----:B------:R-:W-:-:S03]  /*101d0*/  IMAD.MOV.U32 R0, RZ, RZ, R37 ;  /* 0x000000ffff007224 */ /* 0x000fc600078e0025 */
[----:B------:R-:W-:-:S04]  /*101e0*/  @P1 FADD R7, RZ, -R7 ;  /* 0x80000007ff071221 */ /* 0x000fc80000000000 */
[----:B------:R-:W-:Y:S01]  /*101f0*/  FFMA R52, R28, R7, UR42 ;  /* 0x0000002a1c347e23 */ /* 0x000fe20008000007 */
[----:B------:R-:W-:Y:S06]  /*10200*/  @!P0 BRA `(.L_x_220) ;  /* 0x0000000000c88947 */ /* 0x000fec0003800000 */
[----:B------:R-:W-:-:S13]  /*10210*/  FSETP.NEU.AND P0, PT, |R19|, +INF , PT ;  /* 0x7f8000001300780b */ /* 0x000fda0003f0d200 */
[----:B------:R-:W-:Y:S01]  /*10220*/  @!P0 FMUL R0, RZ, R19 ;  /* 0x00000013ff008220 */ /* 0x000fe20000400000 */
[----:B------:R-:W-:Y:S01]  /*10230*/  @!P0 IMAD.MOV.U32 R20, RZ, RZ, RZ ;  /* 0x000000ffff148224 */ /* 0x000fe200078e00ff */
[----:B------:R-:W-:Y:S06]  /*10240*/  @!P0 BRA `(.L_x_220) ;  /* 0x0000000000b88947 */ /* 0x000fec0003800000 */
[----:B------:R-:W-:Y:S01]  /*10250*/  IMAD.SHL.U32 R0, R19, 0x100, RZ ;  /* 0x0000010013007824 */ /* 0x000fe200078e00ff */
[----:B------:R-:W-:Y:S01]  /*10260*/  CS2R R6, SRZ ;  /* 0x0000000000067805 */ /* 0x000fe2000001ff00 */
[----:B------:R-:W-:-:S03]  /*10270*/  UMOV UR4, URZ ;  /* 0x000000ff00047c82 */ /* 0x000fc60008000000 */
[----:B------:R-:W-:-:S07]  /*10280*/  LOP3.LUT R13, R0, 0x80000000, RZ, 0xfc, !PT ;  /* 0x80000000000d7812 */ /* 0x000fce00078efcff */
.L_x_221:
[----:B0-----:R-:W0:Y:S02]  /*10290*/  LDC.64 R2, c[0x4][RZ] ;  /* 0x01000000ff027b82 */ /* 0x001e240000000a00 */
[----:B0-----:R-:W-:-:S06]  /*102a0*/  IMAD.WIDE.U32 R2, R7, 0x4, R2 ;  /* 0x0000000407027825 */ /* 0x001fcc00078e0002 */
[----:B------:R-:W2:Y:S01]  /*102b0*/  LDG.E.CONSTANT R2, desc[UR36][R2.64] ;  /* 0x0000002402027981 */ /* 0x000ea2000c1e9900 */
[C---:B------:R-:W-:Y:S01]  /*102c0*/  LEA R0, R7.reuse, UR41, 0x2 ;  /* 0x0000002907007c11 */ /* 0x040fe2000f8e10ff */
[----:B------:R-:W-:-:S05]  /*102d0*/  VIADD R7, R7, 0x1 ;  /* 0x0000000107077836 */ /* 0x000fca0000000000 */
[----:B------:R-:W-:Y:S01]  /*102e0*/  ISETP.NE.AND P0, PT, R7, 0x6, PT ;  /* 0x000000060700780c */ /* 0x000fe20003f05270 */
[----:B--2---:R-:W-:-:S03]  /*102f0*/  IMAD.WIDE.U32 R8, R2, R13, RZ ;  /* 0x0000000d02087225 */ /* 0x004fc600078e00ff */
[----:B------:R-:W-:-:S04]  /*10300*/  IADD3 R11, P1, PT, R8, R6, RZ ;  /* 0x00000006080b7210 */ /* 0x000fc80007f3e0ff */
[----:B------:R-:W-:Y:S01]  /*10310*/  IADD3.X R6, PT, PT, R9, UR4, RZ, P1, !PT ;  /* 0x0000000409067c10 */ /* 0x000fe20008ffe4ff */
[----:B------:R0:W-:Y:S04]  /*10320*/  STL [R0+0x4], R11 ;  /* 0x0000040b00007387 */ /* 0x0001e80000100800 */
[----:B------:R-:W-:Y:S05]  /*10330*/  @P0 BRA `(.L_x_221) ;  /* 0xfffffffc00d40947 */ /* 0x000fea000383ffff */
        /* <DEDUP_REMOVED lines=16> */
[C---:B------:R-:W-:Y:S01]  /*10440*/  SHF.L.W.U32.HI R2, R3.reuse, 0x2, R0 ;  /* 0x0000000203027819 */ /* 0x040fe20000010e00 */
[----:B------:R-:W-:-:S03]  /*10450*/  IMAD.SHL.U32 R3, R3, 0x4, RZ ;  /* 0x0000000403037824 */ /* 0x000fc600078e00ff */
[----:B------:R-:W-:-:S04]  /*10460*/  SHF.R.S32.HI R4, RZ, 0x1f, R2 ;  /* 0x0000001fff047819 */ /* 0x000fc80000011402 */
[C---:B------:R-:W-:Y:S02]  /*10470*/  LOP3.LUT R8, R4.reuse, R3, RZ, 0x3c, !PT ;  /* 0x0000000304087212 */ /* 0x040fe400078e3cff */
[----:B------:R-:W-:Y:S02]  /*10480*/  LOP3.LUT R9, R4, R2, RZ, 0x3c, !PT ;  /* 0x0000000204097212 */ /* 0x000fe400078e3cff */
[----:B------:R-:W-:Y:S02]  /*10490*/  SHF.R.U32.HI R3, RZ, 0x1e, R0 ;  /* 0x0000001eff037819 */ /* 0x000fe40000011600 */
[C---:B------:R-:W-:Y:S02]  /*104a0*/  LOP3.LUT R0, R2.reuse, R19, RZ, 0x3c, !PT ;  /* 0x0000001302007212 */ /* 0x040fe400078e3cff */
[----:B------:R-:W1:Y:S01]  /*104b0*/  I2F.F64.S64 R8, R8 ;  /* 0x0000000800087312 */ /* 0x000e620000301c00 */
[----:B------:R-:W-:Y:S02]  /*104c0*/  LEA.HI R20, R2, R3, RZ, 0x1 ;  /* 0x0000000302147211 */ /* 0x000fe400078f08ff */
[----:B------:R-:W-:-:S03]  /*104d0*/  ISETP.GE.AND P0, PT, R0, RZ, PT ;  /* 0x000000ff0000720c */ /* 0x000fc60003f06270 */
[----:B------:R-:W-:-:S04]  /*104e0*/  IMAD.MOV R0, RZ, RZ, -R20 ;  /* 0x000000ffff007224 */ /* 0x000fc800078e0a14 */
[----:B------:R-:W-:Y:S01]  /*104f0*/  @!P1 IMAD.MOV.U32 R20, RZ, RZ, R0 ;  /* 0x000000ffff149224 */ /* 0x000fe200078e0000 */
[----:B-1----:R-:W-:-:S10]  /*10500*/  DMUL R6, R8, UR4 ;  /* 0x0000000408067c28 */ /* 0x002fd40008000000 */
[----:B------:R-:W0:Y:S02]  /*10510*/  F2F.F32.F64 R6, R6 ;  /* 0x0000000600067310 */ /* 0x000e240000301000 */
[----:B0-----:R-:W-:-:S07]  /*10520*/  FSEL R0, -R6, R6, !P0 ;  /* 0x0000000606007208 */ /* 0x001fce0004000100 */
.L_x_220:
[----:B------:R-:W-:Y:S05]  /*10530*/  BSYNC.RECONVERGENT B0 ;  /* 0x0000000000007941 */ /* 0x000fea0003800200 */
.L_x_219:
[----:B------:R-:W0:Y:S01]  /*10540*/  MUFU.RCP64H R3, -0.9796142578125 ;  /* 0xbfef590000037908 */ /* 0x000e220000001800 */
[----:B------:R-:W-:Y:S01]  /*10550*/  IMAD.MOV.U32 R8, RZ, RZ, 0x1e8a346b ;  /* 0x1e8a346bff087424 */ /* 0x000fe200078e00ff */
        /* <DEDUP_REMOVED lines=9> */
[----:B------:R-:W2:Y:S01]  /*105f0*/  F2F.F64.F32 R4, R5 ;  /* 0x0000000500047310 */ /* 0x000ea20000201800 */
[----:B0-----:R-:W-:-:S08]  /*10600*/  DFMA R6, R2, R8, 1 ;  /* 0x3ff000000206742b */ /* 0x001fd00000000008 */
[----:B------:R-:W-:Y:S02]  /*10610*/  DFMA R6, R6, R6, R6 ;  /* 0x000000060606722b */ /* 0x000fe40000000006 */
[----:B-1----:R-:W-:-:S06]  /*10620*/  DFMA R14, R10, -R12, 1 ;  /* 0x3ff000000a0e742b */ /* 0x002fcc000000080c */
[----:B------:R-:W-:Y:S02]  /*10630*/  DFMA R6, R2, R6, R2 ;  /* 0x000000060206722b */ /* 0x000fe40000000002 */
[----:B------:R-:W-:-:S06]  /*10640*/  DFMA R14, R14, R14, R14 ;  /* 0x0000000e0e0e722b */ /* 0x000fcc000000000e */
[----:B------:R-:W-:Y:S02]  /*10650*/  DFMA R2, R6, R8, 1 ;  /* 0x3ff000000602742b */ /* 0x000fe40000000008 */
[----:B------:R-:W-:Y:S01]  /*10660*/  DFMA R14, R10, R14, R10 ;  /* 0x0000000e0a0e722b */ /* 0x000fe2000000000a */
[----:B------:R-:W-:-:S05]  /*10670*/  FMUL R11, R0, R0 ;  /* 0x00000000000b7220 */ /* 0x000fca0000400000 */
[----:B------:R-:W-:Y:S01]  /*10680*/  DFMA R2, R6, UR4, R2 ;  /* 0x0000000406027c2b */ /* 0x000fe20008000002 */
[----:B------:R-:W-:Y:S01]  /*10690*/  FFMA R10, R11, R32, -0.0013887860113754868507 ;  /* 0xbab607ed0b0a7423 */ /* 0x000fe20000000020 */
[----:B------:R-:W-:-:S06]  /*106a0*/  DFMA R8, R14, -R12, 1 ;  /* 0x3ff000000e08742b */ /* 0x000fcc000000080c */
[----:B------:R-:W-:Y:S02]  /*106b0*/  DFMA R2, -R6, R2, -R6 ;  /* 0x000000020602722b */ /* 0x000fe40000000906 */
[----:B------:R-:W-:-:S06]  /*106c0*/  DFMA R14, R14, R8, R14 ;  /* 0x000000080e0e722b */ /* 0x000fcc000000000e */
[----:B--2---:R-:W-:Y:S01]  /*106d0*/  DMUL R2, R2, R4 ;  /* 0x0000000402027228 */ /* 0x004fe20000000000 */
[----:B------:R-:W-:-:S04]  /*106e0*/  LOP3.LUT R4, R20, 0x1, RZ, 0xc0, !PT ;  /* 0x0000000114047812 */ /* 0x000fc800078ec0ff */
[----:B------:R-:W-:-:S03]  /*106f0*/  ISETP.NE.U32.AND P0, PT, R4, 0x1, PT ;  /* 0x000000010400780c */ /* 0x000fc60003f05070 */
[----:B------:R-:W-:Y:S01]  /*10700*/  DMUL R6, R14, R2 ;  /* 0x000000020e067228 */ /* 0x000fe20000000000 */
[----:B------:R-:W-:Y:S02]  /*10710*/  FSEL R10, R10, -0.00019574658654164522886, !P0 ;  /* 0xb94d41530a0a7808 */ /* 0x000fe40004000000 */
[----:B------:R-:W-:Y:S02]  /*10720*/  FSEL R0, R0, 1, P0 ;  /* 0x3f80000000007808 */ /* 0x000fe40000000000 */
[----:B------:R-:W-:-:S03]  /*10730*/  FSETP.GEU.AND P2, PT, |R3|, 6.5827683646048100446e-37, PT ;  /* 0x036000000300780b */ /* 0x000fc60003f4e200 */
[----:B------:R-:W-:Y:S01]  /*10740*/  DFMA R8, R6, -R12, R2 ;  /* 0x8000000c0608722b */ /* 0x000fe20000000002 */
[----:B------:R-:W-:Y:S02]  /*10750*/  IMAD.MOV.U32 R12, RZ, RZ, 0x3d2aaabb ;  /* 0x3d2aaabbff0c7424 */ /* 0x000fe400078e00ff */
[----:B------:R-:W-:-:S03]  /*10760*/  IMAD.MOV.U32 R13, RZ, RZ, 0x3effffff ;  /* 0x3effffffff0d7424 */ /* 0x000fc600078e00ff */
[----:B------:R-:W-:Y:S02]  /*10770*/  FSEL R12, R12, 0.0083327032625675201416, !P0 ;  /* 0x3c0885e40c0c7808 */ /* 0x000fe40004000000 */
[----:B------:R-:W-:Y:S01]  /*10780*/  DFMA R4, R14, R8, R6 ;  /* 0x000000080e04722b */ /* 0x000fe20000000006 */
[----:B------:R-:W-:Y:S02]  /*10790*/  FSEL R7, -R13, -0.16666662693023681641, !P0 ;  /* 0xbe2aaaa80d077808 */ /* 0x000fe40004000100 */
[----:B------:R-:W-:Y:S01]  /*107a0*/  FFMA R10, R11, R10, R12 ;  /* 0x0000000a0b0a7223 */ /* 0x000fe2000000000c */
[----:B------:R-:W-:-:S03]  /*107b0*/  LOP3.LUT P0, RZ, R20, 0x2, RZ, 0xc0, !PT ;  /* 0x0000000214ff7812 */ /* 0x000fc6000780c0ff */
[C---:B------:R-:W-:Y:S01]  /*107c0*/  FFMA R7, R11.reuse, R10, R7 ;  /* 0x0000000a0b077223 */ /* 0x040fe20000000007 */
[----:B------:R-:W-:Y:S02]  /*107d0*/  FFMA R11, R11, R0, RZ ;  /* 0x000000000b0b7223 */ /* 0x000fe400000000ff */
[----:B------:R-:W-:Y:S02]  /*107e0*/  FFMA R6, RZ, 2.5562498569488525391, R5 ;  /* 0x40239999ff067823 */ /* 0x000fe40000000005 */
[----:B------:R-:W-:-:S03]  /*107f0*/  FFMA R7, R11, R7, R0 ;  /* 0x000000070b077223 */ /* 0x000fc60000000000 */
[----:B------:R-:W-:Y:S02]  /*10800*/  FSETP.GT.AND P1, PT, |R6|, 1.469367938527859385e-39, PT ;  /* 0x001000000600780b */ /* 0x000fe40003f24200 */
[----:B------:R-:W-:-:S04]  /*10810*/  @P0 FADD R7, RZ, -R7 ;  /* 0x80000007ff070221 */ /* 0x000fc80000000000 */
[----:B------:R-:W-:-:S07]  /*10820*/  FFMA R28, R28, R7, UR40 ;  /* 0x000000281c1c7e23 */ /* 0x000fce0008000007 */
[----:B------:R-:W-:Y:S05]  /*10830*/  @P1 BRA P2, `(.L_x_223) ;  /* 0x00000000001c1947 */ /* 0x000fea0001000000 */
[----:B------:R-:W-:Y:S01]  /*10840*/  IMAD.MOV.U32 R4, RZ, RZ, R2 ;  /* 0x000000ffff047224 */ /* 0x000fe200078e0002 */
[----:B------:R-:W-:Y:S01]  /*10850*/  MOV R20, 0x108b0 ;  /* 0x000108b000147802 */ /* 0x000fe20000000f00 */
[----:B------:R-:W-:Y:S02]  /*10860*/  IMAD.MOV.U32 R5, RZ, RZ, R3 ;  /* 0x000000ffff057224 */ /* 0x000fe400078e0003 */
[----:B------:R-:W-:Y:S02]  /*10870*/  IMAD.MOV.U32 R6, RZ, RZ, -0x66666666 ;  /* 0x9999999aff067424 */ /* 0x000fe400078e00ff */
[----:B------:R-:W-:Y:S02]  /*10880*/  IMAD.MOV.U32 R7, RZ, RZ, 0x40239999 ;  /* 0x40239999ff077424 */ /* 0x000fe400078e00ff */
[----:B------:R-:W-:-:S07]  /*10890*/  IMAD.MOV.U32 R21, RZ, RZ, 0x0 ;  /* 0x00000000ff157424 */ /* 0x000fce00078e00ff */
[----:B-----5:R-:W-:Y:S05]  /*108a0*/  CALL.REL.NOINC `($__internal_0_$__cuda_sm20_div_rn_f64_full) ;  /* 0x00000068009c7944 */ /* 0x020fea0003c00000 */
.L_x_223:
[----:B------:R-:W-:Y:S05]  /*108b0*/  BSYNC.RECONVERGENT B7 ;  /* 0x0000000000077941 */ /* 0x000fea0003800200 */
.L_x_222:
        /* <DEDUP_REMOVED lines=21> */
[----:B------:R-:W-:Y:S02]  /*10a10*/  IMAD.MOV.U32 R10, RZ, RZ, R12 ;  /* 0x000000ffff0a7224 */ /* 0x000fe400078e000c */
[----:B------:R-:W-:Y:S02]  /*10a20*/  IMAD.MOV.U32 R6, RZ, RZ, R2 ;  /* 0x000000ffff067224 */ /* 0x000fe400078e0002 */
[----:B------:R-:W-:-:S07]  /*10a30*/  IMAD.MOV.U32 R9, RZ, RZ, R7 ;  /* 0x000000ffff097224 */ /* 0x000fce00078e0007 */
[----:B-----5:R-:W-:Y:S05]  /*10a40*/  CALL.REL.NOINC `($__internal_3_$__cuda_sm20_dsqrt_rn_f64_mediumpath_v1) ;  /* 0x0000006c00d47944 */ /* 0x020fea0003c00000 */
.L_x_225:
[----:B------:R-:W-:Y:S05]  /*10a50*/  BSYNC.RECONVERGENT B0 ;  /* 0x0000000000007941 */ /* 0x000fea0003800200 */
.L_x_224:
[----:B------:R-:W-:Y:S01]  /*10a60*/  IMAD.MOV.U32 R2, RZ, RZ, -0x2d420e6c ;  /* 0xd2bdf194ff027424 */ /* 0x000fe200078e00ff */
[----:B------:R-:W-:Y:S01]  /*10a70*/  MOV R3, 0x3fe3f1b8 ;  /* 0x3fe3f1b800037802 */ /* 0x000fe20000000f00 */
[----:B------:R-:W-:Y:S01]  /*10a80*/  UMOV UR4, 0xd2bdf194 ;  /* 0xd2bdf19400047882 */ /* 0x000fe20000000000 */
[----:B------:R-:W-:Y:S01]  /*10a90*/  UMOV UR5, 0x3fe3f1b8 ;  /* 0x3fe3f1b800057882 */ /* 0x000fe20000000000 */
[----:B------:R-:W-:Y:S02]  /*10aa0*/  IMAD.MOV.U32 R4, RZ, RZ, -0x3e107ad8 ;  /* 0xc1ef8528ff047424 */ /* 0x000fe400078e00ff */
[----:B------:R-:W-:Y:S01]  /*10ab0*/  FMUL R0, R16, 1000 ;  /* 0x447a000010007820 */ /* 0x000fe20000400000 */
[----:B------:R-:W-:Y:S01]  /*10ac0*/  IMAD.MOV.U32 R5, RZ, RZ, 0x3e21eea7 ;  /* 0x3e21eea7ff057424 */ /* 0x000fe200078e00ff */
[----:B------:R-:W-:Y:S01]  /*10ad0*/  DMUL R2, R2, UR4 ;  /* 0x0000000402027c28 */ /* 0x000fe20008000000 */
[----:B------:R-:W-:Y:S01]  /*10ae0*/  UMOV UR4, 0x20fd8164 ;  /* 0x20fd816400047882 */ /* 0x000fe20000000000 */
[----:B------:R-:W-:Y:S01]  /*10af0*/  UMOV UR5, 0x3da8ff83 ;  /* 0x3da8ff8300057882 */ /* 0x000fe20000000000 */
[----:B------:R-:W0:Y:S01]  /*10b00*/  F2F.F32.F64 R9, R8 ;  /* 0x0000000800097310 */ /* 0x000e220000301000 */
[----:B------:R-:W-:Y:S04]  /*10b10*/  BSSY.RECONVERGENT B7, `(.L_x_226) ;  /* 0x0000029000077945 */ /* 0x000fe80003800200 */
[----:B------:R-:W-:Y:S01]  /*10b20*/  DFMA R4, R2, -UR4, R4 ;  /* 0x8000000402047c2b */ /* 0x000fe20008000004 */
[----:B------:R-:W-:Y:S01]  /*10b30*/  UMOV UR4, 0x8e06e6d9 ;  /* 0x8e06e6d900047882 */ /* 0x000fe20000000000 */
[----:B------:R-:W-:-:S06]  /*10b40*/  UMOV UR5, 0x3e927e4f ;  /* 0x3e927e4f00057882 */ /* 0x000fcc0000000000 */
[----:B------:R-:W-:Y:S01]  /*10b50*/  DFMA R4, R2, R4, -UR4 ;  /* 0x8000000402047e2b */ /* 0x000fe20008000004 */
[----:B------:R-:W-:Y:S01]  /*10b60*/  UMOV UR4, 0x19ddbce9 ;  /* 0x19ddbce900047882 */ /* 0x000fe20000000000 */
[----:B------:R-:W-:Y:S01]  /*10b70*/  UMOV UR5, 0x3efa01a0 ;  /* 0x3efa01a000057882 */ /* 0x000fe20000000000 */
[----:B0-----:R-:W-:-:S05]  /*10b80*/  FADD R16, R16, R9 ;  /* 0x0000000910107221 */ /* 0x001fca0000000000 */
        /* <DEDUP_REMOVED lines=9> */
[----:B------:R-:W-:-:S08]  /*10c20*/  DFMA R4, R2, R4, -0.5 ;  /* 0xbfe000000204742b */ /* 0x000fd00000000004 */
[----:B------:R-:W-:-:S08]  /*10c30*/  DFMA R4, R2, R4, 1 ;  /* 0x3ff000000204742b */ /* 0x000fd00000000004 */
[----:B------:R-:W-:Y:S01]  /*10c40*/  DADD R6, R4, R4 ;  /* 0x0000000004067229 */ /* 0x000fe20000000004 */
[----:B------:R-:W-:-:S05]  /*10c50*/  IMAD.MOV.U32 R4, RZ, RZ, 0x1 ;  /* 0x00000001ff047424 */ /* 0x000fca00078e00ff */
[----:B------:R-:W0:Y:S02]  /*10c60*/  MUFU.RCP64H R5, R7 ;  /* 0x0000000700057308 */ /* 0x000e240000001800 */
        /* <DEDUP_REMOVED lines=18> */
[----:B-----5:R-:W-:Y:S05]  /*10d90*/  CALL.REL.NOINC `($__internal_0_$__cuda_sm20_div_rn_f64_full) ;  /* 0x0000006400607944 */ /* 0x020fea0003c00000 */
.L_x_227:
[----:B------:R-:W-:Y:S05]  /*10da0*/  BSYNC.RECONVERGENT B7 ;  /* 0x0000000000077941 */ /* 0x000fea0003800200 */
.L_x_226:
[----:B------:R-:W-:Y:S01]  /*10db0*/  DADD R10, -RZ, |R4| ;  /* 0x00000000ff0a7229 */ /* 0x000fe20000000504 */
[----:B------:R-:W-:Y:S01]  /*10dc0*/  BSSY.RECONVERGENT B0, `(.L_x_228) ;  /* 0x0000003000007945 */ /* 0x000fe20003800200 */
[----:B------:R-:W-:-:S09]  /*10dd0*/  MOV R0, 0x10df0 ;  /* 0x00010df000007802 */ /* 0x000fd20000000f00 */
[----:B-----5:R-:W-:Y:S05]  /*10de0*/  CALL.REL.NOINC `($_Z24calculateAllInterInfoV10P6PlayerP5PointP5nTypeiddb$__internal_accurate_pow) ;  /* 0x0000007400b87944 */ /* 0x020fea0003c00000 */
[----:B------:R-:W-:Y:S05]  /*10df0*/  BSYNC.RECONVERGENT B0 ;  /* 0x0000000000007941 */ /* 0x000fea0003800200 */
.L_x_228:
[----:B------:R-:W0:Y:S01]  /*10e00*/  MUFU.RCP64H R7, 9800 ;  /* 0x40c3240000077908 */ /* 0x000e220000001800 */
[----:B------:R-:W-:Y:S01]  /*10e10*/  IMAD.MOV.U32 R12, RZ, RZ, 0x0 ;  /* 0x00000000ff0c7424 */ /* 0x000fe200078e00ff */
[C---:B------:R-:W-:Y:S01]  /*10e20*/  DADD R2, R4.reuse, 2 ;  /* 0x4000000004027429 */ /* 0x040fe20000000000 */
[----:B------:R-:W-:Y:S01]  /*10e30*/  IMAD.MOV.U32 R13, RZ, RZ, 0x40c32400 ;  /* 0x40c32400ff0d7424 */ /* 0x000fe200078e00ff */
[----:B------:R-:W-:Y:S01]  /*10e40*/  DSETP.NEU.AND P0, PT, R4, RZ, PT ;  /* 0x000000ff0400722a */ /* 0x000fe20003f0d000 */
[----:B------:R-:W-:Y:S01]  /*10e50*/  IMAD.MOV.U32 R6, RZ, RZ, 0x1 ;  /* 0x00000001ff067424 */ /* 0x000fe200078e00ff */
[----:B------:R-:W-:Y:S06]  /*10e60*/  BSSY.RECONVERGENT B0, `(.L_x_229) ;  /* 0x000000f000007945 */ /* 0x000fec0003800200 */
[----:B------:R-:W-:-:S04]  /*10e70*/  LOP3.LUT R2, R3, 0x7ff00000, RZ, 0xc0, !PT ;  /* 0x7ff0000003027812 */ /* 0x000fc800078ec0ff */
[----:B------:R-:W-:Y:S01]  /*10e80*/  ISETP.NE.AND P1, PT, R2, 0x7ff00000, PT ;  /* 0x7ff000000200780c */ /* 0x000fe20003f25270 */
[----:B0-----:R-:W-:Y:S01]  /*10e90*/  DFMA R10, R6, -R12, 1 ;  /* 0x3ff00000060a742b */ /* 0x001fe2000000080c */
[----:B------:R-:W-:-:S07]  /*10ea0*/  @!P0 CS2R R8, SRZ ;  /* 0x0000000000088805 */ /* 0x000fce000001ff00 */
[----:B------:R-:W-:-:S08]  /*10eb0*/  DFMA R10, R10, R10, R10 ;  /* 0x0000000a0a0a722b */ /* 0x000fd0000000000a */
[----:B------:R-:W-:-:S08]  /*10ec0*/  DFMA R10, R6, R10, R6 ;  /* 0x0000000a060a722b */ /* 0x000fd00000000006 */
[----:B------:R-:W-:Y:S01]  /*10ed0*/  DFMA R2, R10, -R12, 1 ;  /* 0x3ff000000a02742b */ /* 0x000fe2000000080c */
[----:B------:R-:W-:Y:S10]  /*10ee0*/  @P1 BRA `(.L_x_230) ;  /* 0x0000000000181947 */ /* 0x000ff40003800000 */
[----:B------:R-:W-:-:S14]  /*10ef0*/  DSETP.NAN.AND P0, PT, R4, R4, PT ;  /* 0x000000040400722a */ /* 0x000fdc0003f08000 */
[----:B------:R-:W-:Y:S01]  /*10f00*/  @P0 DADD R8, R4, 2 ;  /* 0x4000000004080429 */ /* 0x000fe20000000000 */
[----:B------:R-:W-:Y:S10]  /*10f10*/  @P0 BRA `(.L_x_230) ;  /* 0x00000000000c0947 */ /* 0x000ff40003800000 */
[----:B------:R-:W-:-:S14]  /*10f20*/  DSETP.NEU.AND P0, PT, |R4|, +INF , PT ;  /* 0x7ff000000400742a */ /* 0x000fdc0003f0d200 */
[----:B------:R-:W-:Y:S02]  /*10f30*/  @!P0 IMAD.MOV.U32 R8, RZ, RZ, 0x0 ;  /* 0x00000000ff088424 */ /* 0x000fe400078e00ff */
[----:B------:R-:W-:-:S07]  /*10f40*/  @!P0 IMAD.MOV.U32 R9, RZ, RZ, 0x7ff00000 ;  /* 0x7ff00000ff098424 */ /* 0x000fce00078e00ff */
.L_x_230:
[----:B------:R-:W-:Y:S05]  /*10f50*/  BSYNC.RECONVERGENT B0 ;  /* 0x0000000000007941 */ /* 0x000fea0003800200 */
.L_x_229:
[----:B------:R-:W-:Y:S01]  /*10f60*/  UMOV UR4, 0x41205bc0 ;  /* 0x41205bc000047882 */ /* 0x000fe20000000000 */
[----:B------:R-:W-:Y:S01]  /*10f70*/  UMOV UR5, 0x3fe463f1 ;  /* 0x3fe463f100057882 */ /* 0x000fe20000000000 */
[----:B------:R-:W-:Y:S01]  /*10f80*/  DFMA R2, R10, R2, R10 ;  /* 0x000000020a02722b */ /* 0x000fe2000000000a */
[----:B------:R-:W-:Y:S01]  /*10f90*/  BSSY.RECONVERGENT B7, `(.L_x_231) ;  /* 0x0000014000077945 */ /* 0x000fe20003800200 */
[----:B------:R-:W-:Y:S02]  /*10fa0*/  DMUL R8, R8, UR4 ;  /* 0x0000000408087c28 */ /* 0x000fe40008000000 */
[----:B------:R-:W-:-:S06]  /*10fb0*/  DSETP.NEU.AND P2, PT, R4, 1, PT ;  /* 0x3ff000000400742a */ /* 0x000fcc0003f4d000 */
[----:B------:R-:W-:Y:S02]  /*10fc0*/  DMUL R6, R8, R2 ;  /* 0x0000000208067228 */ /* 0x000fe40000000000 */
[----:B------:R-:W-:-:S06]  /*10fd0*/  FSETP.GEU.AND P1, PT, |R9|, 6.5827683646048100446e-37, PT ;  /* 0x036000000900780b */ /* 0x000fcc0003f2e200 */
[----:B------:R-:W-:-:S08]  /*10fe0*/  DFMA R10, R6, -9800, R8 ;  /* 0xc0c32400060a782b */ /* 0x000fd00000000008 */
[----:B------:R-:W-:Y:S01]  /*10ff0*/  DFMA R6, R2, R10, R6 ;  /* 0x0000000a0206722b */ /* 0x000fe20000000006 */
[----:B------:R-:W-:-:S09]  /*11000*/  P2R R2, PR, RZ, 0x4 ;  /* 0x00000004ff027803 */ /* 0x000fd20000000000 */
[----:B------:R-:W-:-:S05]  /*11010*/  FFMA R0, RZ, 6.09814453125, R7 ;  /* 0x40c32400ff007823 */ /* 0x000fca0000000007 */
[----:B------:R-:W-:-:S13]  /*11020*/  FSETP.GT.AND P0, PT, |R0|, 1.469367938527859385e-39, PT ;  /* 0x001000000000780b */ /* 0x000fda0003f04200 */
[----:B------:R-:W-:Y:S05]  /*11030*/  @P0 BRA P1, `(.L_x_232) ;  /* 0x0000000000240947 */ /* 0x000fea0000800000 */
[----:B------:R-:W-:Y:S01]  /*11040*/  IMAD.MOV.U32 R4, RZ, RZ, R8 ;  /* 0x000000ffff047224 */ /* 0x000fe200078e0008 */
[----:B------:R-:W-:Y:S01]  /*11050*/  MOV R20, 0x110b0 ;  /* 0x000110b000147802 */ /* 0x000fe20000000f00 */
[----:B------:R-:W-:Y:S02]  /*11060*/  IMAD.MOV.U32 R5, RZ, RZ, R9 ;  /* 0x000000ffff057224 */ /* 0x000fe400078e0009 */
[----:B------:R-:W-:Y:S02]  /*11070*/  IMAD.MOV.U32 R6, RZ, RZ, RZ ;  /* 0x000000ffff067224 */ /* 0x000fe400078e00ff */
[----:B------:R-:W-:Y:S02]  /*11080*/  IMAD.MOV.U32 R7, RZ, RZ, 0x40c32400 ;  /* 0x40c32400ff077424 */ /* 0x000fe400078e00ff */
[----:B------:R-:W-:-:S07]  /*11090*/  IMAD.MOV.U32 R21, RZ, RZ, 0x0 ;  /* 0x00000000ff157424 */ /* 0x000fce00078e00ff */
[----:B------:R-:W-:Y:S05]  /*110a0*/  CALL.REL.NOINC `($__internal_0_$__cuda_sm20_div_rn_f64_full) ;  /* 0x00000060009c7944 */ /* 0x000fea0003c00000 */
[----:B------:R-:W-:Y:S02]  /*110b0*/  IMAD.MOV.U32 R6, RZ, RZ, R4 ;  /* 0x000000ffff067224 */ /* 0x000fe400078e0004 */
[----:B------:R-:W-:-:S07]  /*110c0*/  IMAD.MOV.U32 R7, RZ, RZ, R5 ;  /* 0x000000ffff077224 */ /* 0x000fce00078e0005 */
.L_x_232:
[----:B------:R-:W-:Y:S05]  /*110d0*/  BSYNC.RECONVERGENT B7 ;  /* 0x0000000000077941 */ /* 0x000fea0003800200 */
.L_x_231:
[----:B------:R-:W-:Y:S01]  /*110e0*/  ISETP.NE.AND P0, PT, R2, RZ, PT ;  /* 0x000000ff0200720c */ /* 0x000fe20003f05270 */
[----:B------:R-:W-:Y:S01]  /*110f0*/  FADD R0, R28, -UR40 ;  /* 0x800000281c007e21 */ /* 0x000fe20008000000 */
[----:B------:R-:W-:Y:S01]  /*11100*/  FADD R23, R52, -UR42 ;  /* 0x8000002a34177e21 */ /* 0x000fe20008000000 */
[----:B------:R-:W-:Y:S01]  /*11110*/  BSSY.RECONVERGENT B7, `(.L_x_233) ;  /* 0x0000030000077945 */ /* 0x000fe20003800200 */
[----:B------:R-:W-:Y:S01]  /*11120*/  FSEL R2, R6, 1.6369060683017938127e-22, P0 ;  /* 0x1b45e3ca06027808 */ /* 0x000fe20000000000 */
[----:B------:R-:W-:Y:S01]  /*11130*/  FMUL R0, R0, R0 ;  /* 0x0000000000007220 */ /* 0x000fe20000400000 */
[----:B------:R-:W-:Y:S01]  /*11140*/  FSEL R3, R7, 0.56658089160919189453, P0 ;  /* 0x3f110b7207037808 */ /* 0x000fe20000000000 */
[----:B------:R-:W-:Y:S01]  /*11150*/  IMAD.U32 R4, RZ, RZ, UR42 ;  /* 0x0000002aff047e24 */ /* 0x000fe2000f8e00ff */
[----:B------:R-:W-:Y:S01]  /*11160*/  FSETP.NEU.AND P0, PT, R55, UR42, PT ;  /* 0x0000002a37007c0b */ /* 0x000fe2000bf0d000 */
[----:B------:R-:W-:Y:S01]  /*11170*/  FFMA R23, R23, R23, R0 ;  /* 0x0000001717177223 */ /* 0x000fe20000000000 */
[----:B------:R0:W1:Y:S01]  /*11180*/  F2F.F32.F64 R2, R2 ;  /* 0x0000000200027310 */ /* 0x0000620000301000 */
[----:B------:R-:W-:-:S10]  /*11190*/  IMAD.MOV.U32 R0, RZ, RZ, R45 ;  /* 0x000000ffff007224 */ /* 0x000fd400078e002d */
[----:B0-----:R-:W-:Y:S05]  /*111a0*/  @!P0 BRA `(.L_x_234) ;  /* 0x0000000000988947 */ /* 0x001fea0003800000 */
[----:B------:R-:W0:Y:S01]  /*111b0*/  MUFU.RCP R3, R26 ;  /* 0x0000001a00037308 */ /* 0x000e220000001000 */
[----:B------:R-:W-:Y:S07]  /*111c0*/  BSSY.RECONVERGENT B8, `(.L_x_235) ;  /* 0x000000e000087945 */ /* 0x000fee0003800200 */
[----:B------:R-:W2:Y:S01]  /*111d0*/  FCHK P0, R25, R26 ;  /* 0x0000001a19007302 */ /* 0x000ea20000000000 */
[----:B0-----:R-:W-:-:S04]  /*111e0*/  FFMA R0, -R26, R3, 1 ;  /* 0x3f8000001a007423 */ /* 0x001fc80000000103 */
[----:B------:R-:W-:-:S04]  /*111f0*/  FFMA R0, R3, R0, R3 ;  /* 0x0000000003007223 */ /* 0x000fc80000000003 */
[----:B------:R-:W-:-:S04]  /*11200*/  FFMA R27, R25, R0, RZ ;  /* 0x00000000191b7223 */ /* 0x000fc800000000ff */
[----:B------:R-:W-:-:S04]  /*11210*/  FFMA R3, -R26, R27, R25 ;  /* 0x0000001b1a037223 */ /* 0x000fc80000000119 */
[----:B------:R-:W-:Y:S01]  /*11220*/  FFMA R27, R0, R3, R27 ;  /* 0x00000003001b7223 */ /* 0x000fe2000000001b */
[----:B--2---:R-:W-:Y:S06]  /*11230*/  @!P0 BRA `(.L_x_236) ;  /* 0x0000000000188947 */ /* 0x004fec0003800000 */
[----:B------:R-:W-:Y:S01]  /*11240*/  IMAD.MOV.U32 R4, RZ, RZ, R25 ;  /* 0x000000ffff047224 */ /* 0x000fe200078e0019 */
[----:B------:R-:W-:Y:S01]  /*11250*/  MOV R20, 0x11290 ;  /* 0x0001129000147802 */ /* 0x000fe20000000f00 */
[----:B------:R-:W-:Y:S02]  /*11260*/  IMAD.MOV.U32 R5, RZ, RZ, R26 ;  /* 0x000000ffff057224 */ /* 0x000fe400078e001a */
[----:B------:R-:W-:-:S07]  /*11270*/  IMAD.MOV.U32 R21, RZ, RZ, 0x0 ;  /* 0x00000000ff157424 */ /* 0x000fce00078e00ff */
[----:B-1----:R-:W-:Y:S05]  /*11280*/  CALL.REL.NOINC `($__internal_2_$__cuda_sm3x_div_rn_noftz_f32_slowpath) ;  /* 0x0000006800ec7944 */ /* 0x002fea0003c00000 */
[----:B------:R-:W-:-:S07]  /*11290*/  IMAD.MOV.U32 R27, RZ, RZ, R4 ;  /* 0x000000ffff1b7224 */ /* 0x000fce00078e0004 */
.L_x_236:
[----:B------:R-:W-:Y:S05]  /*112a0*/  BSYNC.RECONVERGENT B8 ;  /* 0x0000000000087941 */ /* 0x000fea0003800200 */
.L_x_235:
[----:B------:R-:W-:Y:S01]  /*112b0*/  FMUL R0, R27, R27 ;  /* 0x0000001b1b007220 */ /* 0x000fe20000400000 */
[----:B------:R-:W-:Y:S01]  /*112c0*/  FADD R3, R45, -UR40 ;  /* 0x800000282d037e21 */ /* 0x000fe20008000000 */
[----:B------:R-:W-:Y:S02]  /*112d0*/  BSSY.RECONVERGENT B8, `(.L_x_237) ;  /* 0x0000011000087945 */ /* 0x000fe40003800200 */
[C---:B------:R-:W-:Y:S01]  /*112e0*/  FADD R5, R0.reuse, 1 ;  /* 0x3f80000000057421 */ /* 0x040fe20000000000 */
[----:B------:R-:W-:-:S03]  /*112f0*/  FMUL R0, R0, UR42 ;  /* 0x0000002a00007c20 */ /* 0x000fc60008400000 */
[----:B------:R-:W0:Y:S01]  /*11300*/  MUFU.RCP R4, R5 ;  /* 0x0000000500047308 */ /* 0x000e220000001000 */
[----:B------:R-:W-:-:S04]  /*11310*/  FFMA R3, R3, R27, R0 ;  /* 0x0000001b03037223 */ /* 0x000fc80000000000 */
[----:B------:R-:W-:-:S04]  /*11320*/  FADD R0, R46, R3 ;  /* 0x000000032e007221 */ /* 0x000fc80000000000 */
        /* <DEDUP_REMOVED lines=9> */
[----:B------:R-:W-:-:S07]  /*113c0*/  IMAD.MOV.U32 R21, RZ, RZ, 0x0 ;  /* 0x00000000ff157424 */ /* 0x000fce00078e00ff */
[----:B-1----:R-:W-:Y:S05]  /*113d0*/  CALL.REL.NOINC `($__internal_2_$__cuda_sm3x_div_rn_noftz_f32_slowpath) ;  /* 0x0000006800987944 */ /* 0x002fea0003c00000 */
.L_x_238:
[----:B------:R-:W-:Y:S05]  /*113e0*/  BSYNC.RECONVERGENT B8 ;  /* 0x0000000000087941 */ /* 0x000fea0003800200 */
.L_x_237:
[----:B------:R-:W-:-:S04]  /*113f0*/  FADD R0, R4, -UR42 ;  /* 0x8000002a04007e21 */ /* 0x000fc80008000000 */
[----:B------:R-:W-:-:S07]  /*11400*/  FFMA R0, R0, R27, UR40 ;  /* 0x0000002800007e23 */ /* 0x000fce000800001b */
.L_x_234:
[----:B------:R-:W-:Y:S05]  /*11410*/  BSYNC.RECONVERGENT B7 ;  /* 0x0000000000077941 */ /* 0x000fea0003800200 */
.L_x_233:
[CC--:B------:R-:W-:Y:S01]  /*11420*/  FMNMX R5, R52.reuse, R55.reuse, !PT ;  /* 0x0000003734057209 */ /* 0x0c0fe20007800000 */
[----:B------:R-:W-:Y:S01]  /*11430*/  BSSY.RELIABLE B7, `(.L_x_239) ;  /* 0x000004a000077945 */ /* 0x000fe20003800100 */
[----:B------:R-:W-:Y:S02]  /*11440*/  FMNMX R3, R52, R55, PT ;  /* 0x0000003734037209 */ /* 0x000fe40003800000 */
        /* <DEDUP_REMOVED lines=9> */
[----:B------:R0:W2:Y:S04]  /*114e0*/  MUFU.RSQ R5, R4 ;  /* 0x0000000400057308 */ /* 0x0000a80000001400 */
[----:B------:R-:W-:-:S13]  /*114f0*/  ISETP.GT.U32.AND P0, PT, R0, 0x727fffff, PT ;  /* 0x727fffff0000780c */ /* 0x000fda0003f04070 */
[----:B0-2---:R-:W-:Y:S05]  /*11500*/  @!P0 BRA `(.L_x_242) ;  /* 0x0000000000108947 */ /* 0x005fea0003800000 */
[----:B------:R-:W-:Y:S01]  /*11510*/  MOV R20, 0x11540 ;  /* 0x0001154000147802 */ /* 0x000fe20000000f00 */
[----:B------:R-:W-:-:S07]  /*11520*/  IMAD.MOV.U32 R21, RZ, RZ, 0x0 ;  /* 0x00000000ff157424 */ /* 0x000fce00078e00ff */
[----:B-1----:R-:W-:Y:S05]  /*11530*/  CALL.REL.NOINC `($__internal_1_$__cuda_sm20_sqrt_rn_f32_slowpath) ;  /* 0x0000006400d47944 */ /* 0x002fea0003c00000 */
[----:B------:R-:W-:Y:S05]  /*11540*/  BRA `(.L_x_243) ;  /* 0x0000000000107947 */ /* 0x000fea0003800000 */
.L_x_242:
[----:B------:R-:W-:Y:S01]  /*11550*/  FMUL.FTZ R3, R4, R5 ;  /* 0x0000000504037220 */ /* 0x000fe20000410000 */
[----:B------:R-:W-:-:S03]  /*11560*/  FMUL.FTZ R0, R5, 0.5 ;  /* 0x3f00000005007820 */ /* 0x000fc60000410000 */
[----:B------:R-:W-:-:S04]  /*11570*/  FFMA R4, -R3, R3, R4 ;  /* 0x0000000303047223 */ /* 0x000fc80000000104 */
[----:B------:R-:W-:-:S07]  /*11580*/  FFMA R4, R4, R0, R3 ;  /* 0x0000000004047223 */ /* 0x000fce0000000003 */
.L_x_243:
[----:B------:R-:W-:Y:S05]  /*11590*/  BSYNC.RECONVERGENT B8 ;  /* 0x0000000000087941 */ /* 0x000fea0003800200 */
.L_x_241:
[----:B------:R-:W-:Y:S02]  /*115a0*/  FSETP.GEU.AND P0, PT, R4, 351, PT ;  /* 0x43af80000400780b */ /* 0x000fe40003f0e000 */
[----:B------:R-:W-:-:S11]  /*115b0*/  PRMT R5, RZ, 0x7610, R5 ;  /* 0x00007610ff057816 */ /* 0x000fd60000000005 */
[----:B------:R-:W-:Y:S05]  /*115c0*/  @!P0 BREAK.RELIABLE B7 ;  /* 0x0000000000078942 */ /* 0x000fea0003800100 */
[----:B------:R-:W-:Y:S05]  /*115d0*/  @!P0 BRA `(.L_x_201) ;  /* 0x0000003c00608947 */ /* 0x000fea0003800000 */
[----:B------:R-:W-:Y:S05]  /*115e0*/  BRA `(.L_x_244) ;  /* 0x0000000000a87947 */ /* 0x000fea0003800000 */
.L_x_240:
        /* <DEDUP_REMOVED lines=12> */
[----:B------:R-:W-:Y:S01]  /*116b0*/  IMAD.MOV.U32 R25, RZ, RZ, R4 ;  /* 0x000000ffff197224 */ /* 0x000fe200078e0004 */
[----:B------:R-:W-:Y:S06]  /*116c0*/  BRA `(.L_x_247) ;  /* 0x0000000000107947 */ /* 0x000fec0003800000 */
.L_x_246:
[----:B------:R-:W-:Y:S01]  /*116d0*/  FMUL.FTZ R25, R4, R3 ;  /* 0x0000000304197220 */ /* 0x000fe20000410000 */
[----:B------:R-:W-:-:S03]  /*116e0*/  FMUL.FTZ R0, R3, 0.5 ;  /* 0x3f00000003007820 */ /* 0x000fc60000410000 */
[----:B------:R-:W-:-:S04]  /*116f0*/  FFMA R4, -R25, R25, R4 ;  /* 0x0000001919047223 */ /* 0x000fc80000000104 */
[----:B------:R-:W-:-:S07]  /*11700*/  FFMA R25, R4, R0, R25 ;  /* 0x0000000004197223 */ /* 0x000fce0000000019 */
.L_x_247:
[----:B------:R-:W-:Y:S05]  /*11710*/  BSYNC.RECONVERGENT B8 ;  /* 0x0000000000087941 */ /* 0x000fea0003800200 */
.L_x_245:
        /* <DEDUP_REMOVED lines=13> */
.L_x_249:
[----:B------:R-:W-:Y:S01]  /*117f0*/  FMUL.FTZ R3, R4, R5 ;  /* 0x0000000504037220 */ /* 0x000fe20000410000 */
[----:B------:R-:W-:-:S03]  /*11800*/  FMUL.FTZ R0, R5, 0.5 ;  /* 0x3f00000005007820 */ /* 0x000fc60000410000 */
[----:B------:R-:W-:-:S04]  /*11810*/  FFMA R4, -R3, R3, R4 ;  /* 0x0000000303047223 */ /* 0x000fc80000000104 */
[----:B------:R-:W-:-:S07]  /*11820*/  FFMA R4, R4, R0, R3 ;  /* 0x0000000004047223 */ /* 0x000fce0000000003 */
.L_x_250:
[----:B------:R-:W-:Y:S05]  /*11830*/  BSYNC.RECONVERGENT B8 ;  /* 0x0000000000087941 */ /* 0x000fea0003800200 */
.L_x_248:
[----:B------:R-:W-:Y:S02]  /*11840*/  FMNMX R4, R4, R25, PT ;  /* 0x0000001904047209 */ /* 0x000fe40003800000 */
[----:B------:R-:W-:Y:S02]  /*11850*/  PRMT R5, RZ, 0x7610, R5 ;  /* 0x00007610ff057816 */ /* 0x000fe40000000005 */
[----:B------:R-:W-:-:S13]  /*11860*/  FSETP.GEU.AND P0, PT, R4, 351, PT ;  /* 0x43af80000400780b */ /* 0x000fda0003f0e000 */
[----:B------:R-:W-:Y:S05]  /*11870*/  @!P0 BREAK.RELIABLE B7 ;  /* 0x0000000000078942 */ /* 0x000fea0003800100 */
[----:B------:R-:W-:Y:S05]  /*11880*/  @!P0 BRA `(.L_x_201) ;  /* 0x0000003800b48947 */ /* 0x000fea0003800000 */
.L_x_244:
[----:B------:R-:W-:Y:S01]  /*11890*/  ISETP.NE.AND P0, PT, R44, 0x2, PT ;  /* 0x000000022c00780c */ /* 0x000fe20003f05270 */
[----:B------:R-:W-:-:S12]  /*118a0*/  IMAD.MOV.U32 R5, RZ, RZ, 0x1 ;  /* 0x00000001ff057424 */ /* 0x000fd800078e00ff */
[----:B------:R-:W-:Y:S05]  /*118b0*/  @!P0 BREAK.RELIABLE B7 ;  /* 0x0000000000078942 */ /* 0x000fea0003800100 */
[----:B------:R-:W-:Y:S05]  /*118c0*/  @!P0 BRA `(.L_x_201) ;  /* 0x0000003800a48947 */ /* 0x000fea0003800000 */
[----:B------:R-:W-:Y:S05]  /*118d0*/  BSYNC.RELIABLE B7 ;  /* 0x0000000000077941 */ /* 0x000fea0003800100 */
.L_x_239:
[----:B------:R-:W0:Y:S01]  /*118e0*/  F2F.F64.F32 R70, R24 ;  /* 0x0000001800467310 */ /* 0x000e220000201800 */
[----:B------:R-:W-:Y:S01]  /*118f0*/  UMOV UR4, 0x88e368f1 ;  /* 0x88e368f100047882 */ /* 0x000fe20000000000 */
[----:B------:R-:W-:Y:S01]  /*11900*/  UMOV UR5, 0x3ee4f8b5 ;  /* 0x3ee4f8b500057882 */ /* 0x000fe20000000000 */
[----:B------:R-:W-:Y:S01]  /*11910*/  IMAD.MOV.U32 R4, RZ, RZ, 0x1 ;  /* 0x00000001ff047424 */ /* 0x000fe200078e00ff */
[C---:B------:R-:W-:Y:S01]  /*11920*/  FSETP.GE.AND P1, PT, |R19|.reuse, 105615, PT ;  /* 0x47ce47801300780b */ /* 0x040fe20003f26200 */
[----:B------:R-:W-:Y:S01]  /*11930*/  IMAD.SHL.U32 R27, R19, 0x100, RZ ;  /* 0x00000100131b7824 */ /* 0x000fe200078e00ff */
[----:B------:R-:W-:Y:S01]  /*11940*/  SHF.R.U32.HI R26, RZ, 0x17, R19 ;  /* 0x00000017ff1a7819 */ /* 0x000fe20000011613 */
[----:B------:R-:W-:Y:S01]  /*11950*/  BSSY.RECONVERGENT B7, `(.L_x_251) ;  /* 0x0000029000077945 */ /* 0x000fe20003800200 */
[----:B------:R-:W2:Y:S01]  /*11960*/  F2F.F64.F32 R68, R22 ;  /* 0x0000001600447310 */ /* 0x000ea20000201800 */
[----:B------:R-:W-:Y:S01]  /*11970*/  P2R R31, PR, RZ, 0x2 ;  /* 0x00000002ff1f7803 */ /* 0x000fe20000000000 */
[----:B------:R-:W-:Y:S01]  /*11980*/  FMUL R28, RZ, R19 ;  /* 0x00000013ff1c7220 */ /* 0x000fe20000400000 */
[----:B------:R-:W-:Y:S01]  /*11990*/  LOP3.LUT R27, R27, 0x80000000, RZ, 0xfc, !PT ;  /* 0x800000001b1b7812 */ /* 0x000fe200078efcff */
[----:B0-----:R-:W-:-:S02]  /*119a0*/  DADD R70, R70, UR4 ;  /* 0x0000000446467e29 */ /* 0x001fc40008000000 */
[----:B--2---:R-:W-:-:S06]  /*119b0*/  DADD R68, R68, UR4 ;  /* 0x0000000444447e29 */ /* 0x004fcc0008000000 */
[----:B------:R-:W-:Y:S02]  /*119c0*/  DADD R8, -RZ, |R70| ;  /* 0x00000000ff087229 */ /* 0x000fe40000000546 */
[--C-:B------:R-:W-:Y:S02]  /*119d0*/  DADD R10, -RZ, |R68|.reuse ;  /* 0x00000000ff0a7229 */ /* 0x100fe40000000544 */
[----:B------:R-:W-:-:S06]  /*119e0*/  DSETP.GT.AND P0, PT, |R70|, |R68|, PT ;  /* 0x400000444600722a */ /* 0x000fcc0003f04200 */
[----:B------:R-:W-:Y:S02]  /*119f0*/  P2R R0, PR, RZ, 0x1 ;  /* 0x00000001ff007803 */ /* 0x000fe40000000000 */
[----:B------:R-:W-:Y:S02]  /*11a00*/  FSEL R63, R9, R11, P0 ;  /* 0x0000000b093f7208 */ /* 0x000fe40000000000 */
[----:B------:R-:W-:Y:S02]  /*11a10*/  FSEL R62, R8, R10, P0 ;  /* 0x0000000a083e7208 */ /* 0x000fe40000000000 */
[----:B------:R-:W0:Y:S01]  /*11a20*/  MUFU.RCP64H R5, R63 ;  /* 0x0000003f00057308 */ /* 0x000e220000001800 */
[C---:B------:R-:W-:Y:S02]  /*11a30*/  LOP3.LUT R0, R26.reuse, 0xe0, RZ, 0xc0, !PT ;  /* 0x000000e01a007812 */ /* 0x040fe400078ec0ff */
[----:B------:R-:W-:-:S03]  /*11a40*/  LOP3.LUT R26, R26, 0x1f, RZ, 0xc0, !PT ;  /* 0x0000001f1a1a7812 */ /* 0x000fc600078ec0ff */
[----:B------:R-:W-:Y:S01]  /*11a50*/  VIADD R0, R0, 0xffffff80 ;  /* 0xffffff8000007836 */ /* 0x000fe20000000000 */
[----:B------:R-:W-:-:S04]  /*11a60*/  IADD3 R39, PT, PT, -R26, 0x20, RZ ;  /* 0x000000201a277810 */ /* 0x000fc80007ffe1ff */
[----:B------:R-:W-:-:S05]  /*11a70*/  SHF.R.U32.HI R0, RZ, 0x5, R0 ;  /* 0x00000005ff007819 */ /* 0x000fca0000011600 */
[----:B------:R-:W-:Y:S01]  /*11a80*/  IMAD R25, R0, -0x4, R17 ;  /* 0xfffffffc00197824 */ /* 0x000fe200078e0211 */
        /* <DEDUP_REMOVED lines=21> */
.L_x_252:
[----:B------:R-:W-:Y:S05]  /*11be0*/  BSYNC.RECONVERGENT B7 ;  /* 0x0000000000077941 */ /* 0x000fea0003800200 */
.L_x_251:
[----:B------:R-:W-:Y:S01]  /*11bf0*/  DMUL R6, R4, R4 ;  /* 0x0000000404067228 */ /* 0x000fe20000000000 */
[----:B------:R-:W-:Y:S01]  /*11c00*/  IMAD.MOV.U32 R8, RZ, RZ, -0x2449a4b7 ;  /* 0xdbb65b49ff087424 */ /* 0x000fe200078e00ff */
[----:B------:R-:W-:Y:S01]  /*11c10*/  UMOV UR4, 0x2a25ff7e ;  /* 0x2a25ff7e00047882 */ /* 0x000fe20000000000 */
[----:B------:R-:W-:Y:S01]  /*11c20*/  IMAD.MOV.U32 R9, RZ, RZ, 0x3f2d3b63 ;  /* 0x3f2d3b63ff097424 */ /* 0x000fe200078e00ff */
[----:B------:R-:W-:Y:S01]  /*11c30*/  UMOV UR5, 0x3ef53e1d ;  /* 0x3ef53e1d00057882 */ /* 0x000fe20000000000 */
[----:B------:R-:W-:Y:S01]  /*11c40*/  ISETP.GE.AND P2, PT, R69, RZ, PT ;  /* 0x000000ff4500720c */ /* 0x000fe20003f46270 */
[----:B------:R-:W-:Y:S01]  /*11c50*/  DSETP.NEU.AND P1, PT, |R68|, |R70|, PT ;  /* 0x400000464400722a */ /* 0x000fe20003f2d200 */
[----:B------:R-:W-:Y:S01]  /*11c60*/  IMAD.MOV.U32 R3, RZ, RZ, 0x4002d97c ;  /* 0x4002d97cff037424 */ /* 0x000fe200078e00ff */
[----:B------:R-:W-:Y:S01]  /*11c70*/  DSETP.NEU.AND P3, PT, R62, RZ, PT ;  /* 0x000000ff3e00722a */ /* 0x000fe20003f6d000 */
[----:B------:R-:W-:Y:S01]  /*11c80*/  IMAD.MOV.U32 R0, RZ, RZ, 0x54442d18 ;  /* 0x54442d18ff007424 */ /* 0x000fe200078e00ff */
[----:B------:R-:W-:Y:S01]  /*11c90*/  DFMA R8, R6, -UR4, R8 ;  /* 0x8000000406087c2b */ /* 0x000fe20008000008 */
[----:B------:R-:W-:Y:S01]  /*11ca0*/  UMOV UR4, 0x8dde082e ;  /* 0x8dde082e00047882 */ /* 0x000fe20000000000 */
[----:B------:R-:W-:Y:S01]  /*11cb0*/  UMOV UR5, 0x3f531278 ;  /* 0x3f53127800057882 */ /* 0x000fe20000000000 */
[C-C-:B------:R-:W-:Y:S01]  /*11cc0*/  DSETP.GT.AND P5, PT, |R70|.reuse, |R68|.reuse, PT ;  /* 0x400000444600722a */ /* 0x140fe20003fa4200 */
[----:B------:R-:W-:Y:S01]  /*11cd0*/  FSEL R3, R3, 1.8213495016098022461, !P2 ;  /* 0x3fe921fb03037808 */ /* 0x000fe20005000000 */
[----:B------:R-:W-:Y:S01]  /*11ce0*/  DADD R68, |R70|, |R68| ;  /* 0x0000000046447229 */ /* 0x000fe20000000644 */
[----:B------:R-:W-:Y:S01]  /*11cf0*/  ISETP.NE.AND P4, PT, R31, RZ, PT ;  /* 0x000000ff1f00720c */ /* 0x000fe20003f85270 */
[----:B------:R-:W-:Y:S01]  /*11d00*/  BSSY.RECONVERGENT B7, `(.L_x_253) ;  /* 0x000005c000077945 */ /* 0x000fe20003800200 */
[----:B------:R-:W-:Y:S01]  /*11d10*/  DFMA R8, R6, R8, -UR4 ;  /* 0x8000000406087e2b */ /* 0x000fe20008000008 */
[----:B------:R-:W-:Y:S01]  /*11d20*/  UMOV UR4, 0xc8249315 ;  /* 0xc824931500047882 */ /* 0x000fe20000000000 */
[----:B------:R-:W-:Y:S01]  /*11d30*/  UMOV UR5, 0x3f6f9690 ;  /* 0x3f6f969000057882 */ /* 0x000fe20000000000 */
[----:B------:R-:W-:Y:S01]  /*11d40*/  FSEL R37, R37, R28, !P4 ;  /* 0x0000001c25257208 */ /* 0x000fe20006000000 */
[----:B------:R-:W-:Y:S01]  /*11d50*/  FADD R36, R36, -90 ;  /* 0xc2b4000024247421 */ /* 0x000fe20000000000 */
[----:B------:R-:W-:-:S03]  /*11d60*/  SEL R38, R38, RZ, !P4 ;  /* 0x000000ff26267207 */ /* 0x000fc60006000000 */
        /* <DEDUP_REMOVED lines=50> */
[----:B------:R-:W-:-:S10]  /*12090*/  DADD R4, -RZ, -R8 ;  /* 0x00000000ff047229 */ /* 0x000fd40000000908 */
[----:B------:R-:W-:Y:S02]  /*120a0*/  FSEL R6, R8, R4, !P2 ;  /* 0x0000000408067208 */ /* 0x000fe40005000000 */
[----:B------:R-:W-:Y:S01]  /*120b0*/  FSEL R7, R9, R5, !P2 ;  /* 0x0000000509077208 */ /* 0x000fe20005000000 */
[----:B------:R-:W-:Y:S01]  /*120c0*/  DADD R4, -R8, UR4 ;  /* 0x0000000408047e29 */ /* 0x000fe20008000100 */
[----:B------:R-:W-:-:S04]  /*120d0*/  UMOV UR5, 0x3ff921fb ;  /* 0x3ff921fb00057882 */ /* 0x000fc80000000000 */
[----:B------:R-:W-:-:S05]  /*120e0*/  DADD R6, R6, UR4 ;  /* 0x0000000406067e29 */ /* 0x000fca0008000000 */
[----:B------:R-:W-:Y:S02]  /*120f0*/  FSEL R5, R5, R9, !P2 ;  /* 0x0000000905057208 */ /* 0x000fe40005000000 */
[----:B------:R-:W-:Y:S01]  /*12100*/  FSEL R9, R4, R8, !P2 ;  /* 0x0000000804097208 */ /* 0x000fe20005000000 */
[----:B------:R-:W-:Y:S02]  /*12110*/  VIADD R4, R23, 0xf3000000 ;  /* 0xf300000017047836 */ /* 0x000fe40000000000 */
[----:B------:R-:W-:Y:S02]  /*12120*/  @P1 FSEL R3, R7, R5, P5 ;  /* 0x0000000507031208 */ /* 0x000fe40002800000 */
[----:B------:R-:W-:Y:S02]  /*12130*/  FSEL R5, R0, 2.38107416347848357412e+38, P2 ;  /* 0x7f3321d200057808 */ /* 0x000fe40001000000 */
[----:B------:R-:W-:Y:S01]  /*12140*/  ISETP.GT.U32.AND P0, PT, R4, 0x727fffff, PT ;  /* 0x727fffff0400780c */ /* 0x000fe20003f04070 */
[----:B------:R0:W2:Y:S01]  /*12150*/  MUFU.RSQ R0, R23 ;  /* 0x0000001700007308 */ /* 0x0000a20000001400 */
[----:B------:R-:W-:-:S02]  /*12160*/  @!P3 FSEL R3, RZ, 2.1426990032196044922, P2 ;  /* 0x400921fbff03b808 */ /* 0x000fc40001000000 */
[----:B------:R-:W-:Y:S01]  /*12170*/  @P1 FSEL R5, R6, R9, P5 ;  /* 0x0000000906051208 */ /* 0x000fe20002800000 */
[----:B------:R-:W-:Y:S01]  /*12180*/  DSETP.NAN.AND P1, PT, R68, R68, PT ;  /* 0x000000444400722a */ /* 0x000fe20003f28000 */
[----:B------:R-:W-:Y:S01]  /*12190*/  LOP3.LUT R71, R3, 0x80000000, R71, 0xb8, !PT ;  /* 0x8000000003477812 */ /* 0x000fe200078eb847 */
[----:B------:R-:W-:Y:S01]  /*121a0*/  FMUL R3, R24, R24 ;  /* 0x0000001818037220 */ /* 0x000fe20000400000 */
[----:B------:R-:W-:Y:S02]  /*121b0*/  @!P3 FSEL R5, RZ, 3.37028055040000000000e+12, P2 ;  /* 0x54442d18ff05b808 */ /* 0x000fe40001000000 */
[----:B------:R-:W-:Y:S01]  /*121c0*/  FSETP.EQ.OR P2, PT, |R19|, +INF , !P4 ;  /* 0x7f8000001300780b */ /* 0x000fe20006742600 */
[----:B------:R-:W-:Y:S01]  /*121d0*/  FFMA R22, R22, R22, R3 ;  /* 0x0000001616167223 */ /* 0x000fe20000000003 */
[----:B------:R-:W-:Y:S02]  /*121e0*/  FSEL R70, R68, R5, P1 ;  /* 0x0000000544467208 */ /* 0x000fe40000800000 */
[----:B------:R-:W-:-:S02]  /*121f0*/  P2R R62, PR, RZ, 0x4 ;  /* 0x00000004ff3e7803 */ /* 0x000fc40000000000 */
[----:B------:R-:W-:Y:S01]  /*12200*/  FSEL R71, R69, R71, P1 ;  /* 0x0000004745477208 */ /* 0x000fe20000800000 */
[----:B0-----:R-:W-:Y:S06]  /*12210*/  @!P0 BRA `(.L_x_254) ;  /* 0x0000000000188947 */ /* 0x001fec0003800000 */
[----:B------:R-:W-:Y:S01]  /*12220*/  IMAD.MOV.U32 R4, RZ, RZ, R23 ;  /* 0x000000ffff047224 */ /* 0x000fe200078e0017 */
[----:B------:R-:W-:Y:S02]  /*12230*/  MOV R20, 0x12260 ;  /* 0x0001226000147802 */ /* 0x000fe40000000f00 */
[----:B------:R-:W-:-:S07]  /*12240*/  MOV R21, 0x0 ;  /* 0x0000000000157802 */ /* 0x000fce0000000f00 */
[----:B-12---:R-:W-:Y:S05]  /*12250*/  CALL.REL.NOINC `($__internal_1_$__cuda_sm20_sqrt_rn_f32_slowpath) ;  /* 0x00000058008c7944 */ /* 0x006fea0003c00000 */
[----:B------:R-:W-:Y:S01]  /*12260*/  IMAD.MOV.U32 R54, RZ, RZ, R4 ;  /* 0x000000ffff367224 */ /* 0x000fe200078e0004 */
[----:B------:R-:W-:Y:S06]  /*12270*/  BRA `(.L_x_255) ;  /* 0x0000000000107947 */ /* 0x000fec0003800000 */
.L_x_254:
[----:B--2---:R-:W-:Y:S01]  /*12280*/  FMUL.FTZ R54, R23, R0 ;  /* 0x0000000017367220 */ /* 0x004fe20000410000 */
[----:B------:R-:W-:-:S03]  /*12290*/  FMUL.FTZ R0, R0, 0.5 ;  /* 0x3f00000000007820 */ /* 0x000fc60000410000 */
[----:B------:R-:W-:-:S04]  /*122a0*/  FFMA R23, -R54, R54, R23 ;  /* 0x0000003636177223 */ /* 0x000fc80000000117 */
[----:B------:R-:W-:-:S07]  /*122b0*/  FFMA R54, R23, R0, R54 ;  /* 0x0000000017367223 */ /* 0x000fce0000000036 */
.L_x_255:
[----:B------:R-:W-:Y:S05]  /*122c0*/  BSYNC.RECONVERGENT B7 ;  /* 0x0000000000077941 */ /* 0x000fea0003800200 */
.L_x_253:
[----:B------:R-:W-:Y:S01]  /*122d0*/  VIADD R0, R22, 0xf3000000 ;  /* 0xf300000016007836 */ /* 0x000fe20000000000 */
[----:B------:R0:W2:Y:S01]  /*122e0*/  MUFU.RSQ R3, R22 ;  /* 0x0000001600037308 */ /* 0x0000a20000001400 */
[----:B------:R-:W-:Y:S01]  /*122f0*/  IMAD.U32 R24, RZ, RZ, UR38 ;  /* 0x00000026ff187e24 */ /* 0x000fe2000f8e00ff */
[----:B------:R-:W-:Y:S02]  /*12300*/  BSSY.RECONVERGENT B7, `(.L_x_256) ;  /* 0x000000f000077945 */ /* 0x000fe40003800200 */
[----:B------:R-:W-:Y:S02]  /*12310*/  ISETP.GT.U32.AND P0, PT, R0, 0x727fffff, PT ;  /* 0x727fffff0000780c */ /* 0x000fe40003f04070 */
[----:B------:R-:W-:-:S05]  /*12320*/  IADD3 R24, P1, PT, R24, 0x4, RZ ;  /* 0x0000000418187810 */ /* 0x000fca0007f3e0ff */
[----:B------:R-:W-:-:S06]  /*12330*/  IMAD.X R23, RZ, RZ, UR39, P1 ;  /* 0x00000027ff177e24 */ /* 0x000fcc00088e06ff */
[----:B0-2---:R-:W-:Y:S05]  /*12340*/  @!P0 BRA `(.L_x_257) ;  /* 0x0000000000188947 */ /* 0x005fea0003800000 */
[----:B------:R-:W-:Y:S01]  /*12350*/  IMAD.MOV.U32 R4, RZ, RZ, R22 ;  /* 0x000000ffff047224 */ /* 0x000fe200078e0016 */
[----:B------:R-:W-:Y:S01]  /*12360*/  MOV R20, 0x12390 ;  /* 0x0001239000147802 */ /* 0x000fe20000000f00 */
[----:B------:R-:W-:-:S07]  /*12370*/  IMAD.MOV.U32 R21, RZ, RZ, 0x0 ;  /* 0x00000000ff157424 */ /* 0x000fce00078e00ff */
[----:B-1----:R-:W-:Y:S05]  /*12380*/  CALL.REL.NOINC `($__internal_1_$__cuda_sm20_sqrt_rn_f32_slowpath) ;  /* 0x0000005800407944 */ /* 0x002fea0003c00000 */
[----:B------:R-:W-:Y:S01]  /*12390*/  IMAD.MOV.U32 R52, RZ, RZ, R4 ;  /* 0x000000ffff347224 */ /* 0x000fe200078e0004 */
[----:B------:R-:W-:Y:S06]  /*123a0*/  BRA `(.L_x_258) ;  /* 0x0000000000107947 */ /* 0x000fec0003800000 */
.L_x_257:
[----:B------:R-:W-:Y:S01]  /*123b0*/  FMUL.FTZ R5, R22, R3 ;  /* 0x0000000316057220 */ /* 0x000fe20000410000 */
[----:B------:R-:W-:-:S03]  /*123c0*/  FMUL.FTZ R3, R3, 0.5 ;  /* 0x3f00000003037820 */ /* 0x000fc60000410000 */
[----:B------:R-:W-:-:S04]  /*123d0*/  FFMA R22, -R5, R5, R22 ;  /* 0x0000000505167223 */ /* 0x000fc80000000116 */
[----:B------:R-:W-:-:S07]  /*123e0*/  FFMA R52, R22, R3, R5 ;  /* 0x0000000316347223 */ /* 0x000fce0000000005 */
.L_x_258:
[----:B------:R-:W-:Y:S05]  /*123f0*/  BSYNC.RECONVERGENT B7 ;  /* 0x0000000000077941 */ /* 0x000fea0003800200 */
.L_x_256:
[----:B------:R-:W0:Y:S01]  /*12400*/  LDCU.64 UR4, c[0x0][0x3a8] ;  /* 0x00007500ff0477ac */ /* 0x000e220008000a00 */
[----:B------:R-:W-:Y:S01]  /*12410*/  IMAD.MOV.U32 R61, RZ, RZ, R16 ;  /* 0x000000ffff3d7224 */ /* 0x000fe200078e0010 */
[----:B0-----:R-:W0:Y:S06]  /*12420*/  F2F.F32.F64 R44, UR4 ;  /* 0x00000004002c7d10 */ /* 0x001e2c0008301000 */
.L_x_284:
[----:B------:R-:W2:Y:S01]  /*12430*/  F2F.F64.F32 R4, R61 ;  /* 0x0000003d00047310 */ /* 0x000ea20000201800 */
[----:B------:R-:W3:Y:S01]  /*12440*/  LDCU.U8 UR4, c[0x0][0x3b0] ;  /* 0x00007600ff0477ac */ /* 0x000ee20008000000 */
[----:B------:R-:W-:Y:S01]  /*12450*/  IMAD.MOV.U32 R0, RZ, RZ, 0x43c80000 ;  /* 0x43c80000ff007424 */ /* 0x000fe200078e00ff */
[----:B------:R-:W-:Y:S01]  /*12460*/  ISETP.NE.AND P1, PT, R62, RZ, PT ;  /* 0x000000ff3e00720c */ /* 0x000fe20003f25270 */
[----:B------:R-:W-:Y:S01]  /*12470*/  BSSY.RECONVERGENT B0, `(.L_x_259) ;  /* 0x0000042000007945 */ /* 0x000fe20003800200 */
[----:B------:R-:W-:Y:S01]  /*12480*/  UMOV UR6, 0x9999999a ;  /* 0x9999999a00067882 */ /* 0x000fe20000000000 */
[----:B------:R-:W-:Y:S02]  /*12490*/  UMOV UR7, 0x3fc99999 ;  /* 0x3fc9999900077882 */ /* 0x000fe40000000000 */
[----:B--2---:R-:W-:Y:S01]  /*124a0*/  DADD R4, R4, UR6 ;  /* 0x0000000604047e29 */ /* 0x004fe20008000000 */
[----:B---3--:R-:W-:-:S05]  /*124b0*/  UPRMT UR4, UR4, 0x8880, URZ ;  /* 0x0000888004047896 */ /* 0x008fca00080000ff */
[----:B------:R2:W3:Y:S01]  /*124c0*/  F2F.F32.F64 R61, R4 ;  /* 0x00000004003d7310 */ /* 0x0004e20000301000 */
[----:B------:R-:W-:-:S04]  /*124d0*/  ISETP.NE.AND P0, PT, RZ, UR4, PT ;  /* 0x00000004ff007c0c */ /* 0x000fc8000bf05270 */
[----:B------:R-:W-:Y:S01]  /*124e0*/  FSEL R7, R0, 760, !P0 ;  /* 0x443e000000077808 */ /* 0x000fe20004000000 */
[----:B--2---:R-:W-:Y:S02]  /*124f0*/  IMAD.MOV.U32 R4, RZ, RZ, R38 ;  /* 0x000000ffff047224 */ /* 0x004fe400078e0026 */
[----:B---3--:R-:W-:-:S04]  /*12500*/  FADD R3, -R16, R61 ;  /* 0x0000003d10037221 */ /* 0x008fc80000000100 */
[----:B-1----:R-:W-:-:S05]  /*12510*/  FFMA R0, -R7, R3, R2 ;  /* 0x0000000307007223 */ /* 0x002fca0000000102 */
[----:B------:R-:W-:-:S04]  /*12520*/  FSETP.GEU.AND P0, PT, R0, RZ, PT ;  /* 0x000000ff0000720b */ /* 0x000fc80003f0e000 */
[----:B------:R-:W-:Y:S01]  /*12530*/  FSEL R7, R0, RZ, P0 ;  /* 0x000000ff00077208 */ /* 0x000fe20000000000 */
[----:B------:R-:W-:-:S04]  /*12540*/  IMAD.MOV.U32 R0, RZ, RZ, R37 ;  /* 0x000000ffff007224 */ /* 0x000fc800078e0025 */
[----:B------:R-:W-:-:S04]  /*12550*/  FADD R7, R2, R7 ;  /* 0x0000000702077221 */ /* 0x000fc80000000000 */
[----:B------:R-:W-:-:S04]  /*12560*/  FMUL R7, R7, 0.5 ;  /* 0x3f00000007077820 */ /* 0x000fc80000400000 */
[----:B------:R-:W-:Y:S01]  /*12570*/  FFMA R13, R3, R7, R54 ;  /* 0x00000007030d7223 */ /* 0x000fe20000000036 */
[----:B------:R-:W-:Y:S06]  /*12580*/  @P1 BRA `(.L_x_260) ;  /* 0x0000000000c01947 */ /* 0x000fec0003800000 */
[----:B------:R-:W1:Y:S01]  /*12590*/  LDCU.64 UR4, c[0x4][URZ] ;  /* 0x01000000ff0477ac */ /* 0x000e620008000a00 */
[----:B------:R-:W-:Y:S01]  /*125a0*/  BSSY.RECONVERGENT B1, `(.L_x_261) ;  /* 0x0000012000017945 */ /* 0x000fe20003800200 */
[----:B------:R-:W-:Y:S02]  /*125b0*/  IMAD.MOV.U32 R10, RZ, RZ, RZ ;  /* 0x000000ffff0a7224 */ /* 0x000fe400078e00ff */
[----:B------:R-:W-:Y:S02]  /*125c0*/  IMAD.MOV.U32 R9, RZ, RZ, RZ ;  /* 0x000000ffff097224 */ /* 0x000fe400078e00ff */
[----:B------:R-:W-:Y:S02]  /*125d0*/  IMAD.MOV.U32 R0, RZ, RZ, RZ ;  /* 0x000000ffff007224 */ /* 0x000fe400078e00ff */
[----:B------:R-:W-:Y:S02]  /*125e0*/  IMAD.MOV.U32 R8, RZ, RZ, R17 ;  /* 0x000000ffff087224 */ /* 0x000fe400078e0011 */
[----:B-1----:R-:W-:-:S02]  /*125f0*/  IMAD.U32 R6, RZ, RZ, UR4 ;  /* 0x00000004ff067e24 */ /* 0x002fc4000f8e00ff */
[----:B------:R-:W-:-:S07]  /*12600*/  IMAD.U32 R7, RZ, RZ, UR5 ;  /* 0x00000005ff077e24 */ /* 0x000fce000f8e00ff */
.L_x_262:
[----:B------:R1:W2:Y:S01]  /*12610*/  LDG.E.CONSTANT R4, desc[UR36][R6.64] ;  /* 0x0000002406047981 */ /* 0x0002a2000c1e9900 */
[----:B------:R-:W-:-:S05]  /*12620*/  VIADD R0, R0, 0x1 ;  /* 0x0000000100007836 */ /* 0x000fca0000000000 */
[----:B------:R-:W-:Y:S02]  /*12630*/  ISETP.NE.AND P0, PT, R0, 0x6, PT ;  /* 0x000000060000780c */ /* 0x000fe40003f05270 */
[----:B-1----:R-:W-:-:S05]  /*12640*/  IADD3 R6, P2, PT, R6, 0x4, RZ ;  /* 0x0000000406067810 */ /* 0x002fca0007f5e0ff */
[----:B------:R-:W-:Y:S02]  /*12650*/  IMAD.X R7, RZ, RZ, R7, P2 ;  /* 0x000000ffff077224 */ /* 0x000fe400010e0607 */
[----:B--2---:R-:W-:-:S03]  /*12660*/  IMAD.WIDE.U32 R4, R4, R27, RZ ;  /* 0x0000001b04047225 */ /* 0x004fc600078e00ff */
[----:B------:R-:W-:-:S05]  /*12670*/  IADD3 R3, P1, PT, R4, R10, RZ ;  /* 0x0000000a04037210 */ /* 0x000fca0007f3e0ff */
[----:B------:R1:W-:Y:S01]  /*12680*/  STL [R8], R3 ;  /* 0x0000000308007387 */ /* 0x0003e20000100800 */
[----:B------:R-:W-:Y:S02]  /*12690*/  IMAD.X R10, R5, 0x1, R9, P1 ;  /* 0x00000001050a7824 */ /* 0x000fe400008e0609 */
[----:B-1----:R-:W-:Y:S01]  /*126a0*/  VIADD R8, R8, 0x4 ;  /* 0x0000000408087836 */ /* 0x002fe20000000000 */
[----:B------:R-:W-:Y:S06]  /*126b0*/  @P0 BRA `(.L_x_262) ;  /* 0xfffffffc00d40947 */ /* 0x000fec000383ffff */
[----:B------:R-:W-:Y:S05]  /*126c0*/  BSYNC.RECONVERGENT B1 ;  /* 0x0000000000017941 */ /* 0x000fea0003800200 */
.L_x_261:
[----:B------:R-:W-:Y:S01]  /*126d0*/  ISETP.NE.AND P0, PT, R26, RZ, PT ;  /* 0x000000ff1a00720c */ /* 0x000fe20003f05270 */
[----:B------:R1:W-:Y:S04]  /*126e0*/  STL [R1+0x1c], R10 ;  /* 0x00001c0a01007387 */ /* 0x0003e80000100800 */
[----:B------:R-:W2:Y:S04]  /*126f0*/  LDL R3, [R25+0x18] ;  /* 0x0000180019037983 */ /* 0x000ea80000100800 */
[----:B------:R-:W3:Y:S04]  /*12700*/  LDL R0, [R25+0x14] ;  /* 0x0000140019007983 */ /* 0x000ee80000100800 */
[----:B------:R-:W4:Y:S01]  /*12710*/  @P0 LDL R8, [R25+0x10] ;  /* 0x0000100019080983 */ /* 0x000f220000100800 */
[----:B------:R-:W-:Y:S01]  /*12720*/  UMOV UR4, 0x54442d19 ;  /* 0x54442d1900047882 */ /* 0x000fe20000000000 */
[----:B------:R-:W-:Y:S01]  /*12730*/  UMOV UR5, 0x3bf921fb ;  /* 0x3bf921fb00057882 */ /* 0x000fe20000000000 */
[----:B------:R-:W-:-:S02]  /*12740*/  ISETP.GE.AND P1, PT, R19, RZ, PT ;  /* 0x000000ff1300720c */ /* 0x000fc40003f26270 */
[-C--:B--2---:R-:W-:Y:S02]  /*12750*/  @P0 SHF.L.U32 R4, R3, R26.reuse, RZ ;  /* 0x0000001a03040219 */ /* 0x084fe400000006ff */
[-C--:B---3--:R-:W-:Y:S02]  /*12760*/  @P0 SHF.R.U32.HI R5, RZ, R39.reuse, R0 ;  /* 0x00000027ff050219 */ /* 0x088fe40000011600 */
[----:B------:R-:W-:Y:S02]  /*12770*/  @P0 SHF.L.U32 R6, R0, R26, RZ ;  /* 0x0000001a00060219 */ /* 0x000fe400000006ff */
[----:B----4-:R-:W-:Y:S01]  /*12780*/  @P0 SHF.R.U32.HI R7, RZ, R39, R8 ;  /* 0x00000027ff070219 */ /* 0x010fe20000011608 */
[----:B------:R-:W-:-:S04]  /*12790*/  @P0 IMAD.IADD R3, R4, 0x1, R5 ;  /* 0x0000000104030824 */ /* 0x000fc800078e0205 */
[----:B------:R-:W-:-:S05]  /*127a0*/  @P0 IMAD.IADD R0, R6, 0x1, R7 ;  /* 0x0000000106000824 */ /* 0x000fca00078e0207 */
[C-C-:B------:R-:W-:Y:S01]  /*127b0*/  SHF.L.W.U32.HI R4, R0.reuse, 0x2, R3.reuse ;  /* 0x0000000200047819 */ /* 0x140fe20000010e03 */
[----:B------:R-:W-:Y:S01]  /*127c0*/  IMAD.SHL.U32 R0, R0, 0x4, RZ ;  /* 0x0000000400007824 */ /* 0x000fe200078e00ff */
[----:B------:R-:W-:Y:S02]  /*127d0*/  SHF.R.U32.HI R3, RZ, 0x1e, R3 ;  /* 0x0000001eff037819 */ /* 0x000fe40000011603 */
[----:B------:R-:W-:-:S04]  /*127e0*/  SHF.R.S32.HI R5, RZ, 0x1f, R4 ;  /* 0x0000001fff057819 */ /* 0x000fc80000011404 */
[C---:B------:R-:W-:Y:S02]  /*127f0*/  LOP3.LUT R8, R5.reuse, R0, RZ, 0x3c, !PT ;  /* 0x0000000005087212 */ /* 0x040fe400078e3cff */
[----:B------:R-:W-:Y:S02]  /*12800*/  LOP3.LUT R9, R5, R4, RZ, 0x3c, !PT ;  /* 0x0000000405097212 */ /* 0x000fe400078e3cff */
[C---:B------:R-:W-:Y:S02]  /*12810*/  LOP3.LUT R0, R4.reuse, R19, RZ, 0x3c, !PT ;  /* 0x0000001304007212 */ /* 0x040fe400078e3cff */
[----:B------:R-:W2:Y:S01]  /*12820*/  I2F.F64.S64 R6, R8 ;  /* 0x0000000800067312 */ /* 0x000ea20000301c00 */
[----:B------:R-:W-:Y:S02]  /*12830*/  LEA.HI R4, R4, R3, RZ, 0x1 ;  /* 0x0000000304047211 */ /* 0x000fe400078f08ff */
[----:B------:R-:W-:-:S03]  /*12840*/  ISETP.GE.AND P0, PT, R0, RZ, PT ;  /* 0x000000ff0000720c */ /* 0x000fc60003f06270 */
[----:B------:R-:W-:Y:S01]  /*12850*/  @!P1 IMAD.MOV R4, RZ, RZ, -R4 ;  /* 0x000000ffff049224 */ /* 0x000fe200078e0a04 */
[----:B--2---:R-:W-:-:S10]  /*12860*/  DMUL R6, R6, UR4 ;  /* 0x0000000406067c28 */ /* 0x004fd40008000000 */
[----:B------:R-:W2:Y:S02]  /*12870*/  F2F.F32.F64 R6, R6 ;  /* 0x0000000600067310 */ /* 0x000ea40000301000 */
[----:B-12---:R-:W-:-:S07]  /*12880*/  FSEL R0, -R6, R6, !P0 ;  /* 0x0000000606007208 */ /* 0x006fce0004000100 */
.L_x_260:
[----:B------:R-:W-:Y:S05]  /*12890*/  BSYNC.RECONVERGENT B0 ;  /* 0x0000000000007941 */ /* 0x000fea0003800200 */
.L_x_259:
        /* <DEDUP_REMOVED lines=22> */
[----:B------:R-:W-:Y:S01]  /*12a00*/  FFMA R63, R13, R0, UR42 ;  /* 0x0000002a0d3f7e23 */ /* 0x000fe20008000000 */
[----:B------:R-:W-:Y:S06]  /*12a10*/  @P2 BRA `(.L_x_264) ;  /* 0x0000000000ac2947 */ /* 0x000fec0003800000 */
[----:B------:R-:W-:Y:S01]  /*12a20*/  BSSY.RECONVERGENT B1, `(.L_x_265) ;  /* 0x000000e000017945 */ /* 0x000fe20003800200 */
[----:B------:R-:W-:Y:S01]  /*12a30*/  CS2R R10, SRZ ;  /* 0x00000000000a7805 */ /* 0x000fe2000001ff00 */
[----:B------:R-:W-:-:S07]  /*12a40*/  IMAD.MOV.U32 R3, RZ, RZ, RZ ;  /* 0x000000ffff037224 */ /* 0x000fce00078e00ff */
.L_x_266:
[----:B-1----:R-:W1:Y:S02]  /*12a50*/  LDC.64 R4, c[0x4][RZ] ;  /* 0x01000000ff047b82 */ /* 0x002e640000000a00 */
[----:B-1----:R-:W-:-:S06]  /*12a60*/  IMAD.WIDE.U32 R4, R3, 0x4, R4 ;  /* 0x0000000403047825 */ /* 0x002fcc00078e0004 */
        /* <DEDUP_REMOVED lines=10> */
.L_x_265:
[----:B------:R-:W-:Y:S01]  /*12b10*/  ISETP.NE.AND P0, PT, R26, RZ, PT ;  /* 0x000000ff1a00720c */ /* 0x000fe20003f05270 */
[----:B------:R2:W-:Y:S04]  /*12b20*/  STL [R1+0x1c], R10 ;  /* 0x00001c0a01007387 */ /* 0x0005e80000100800 */
[----:B------:R-:W3:Y:S04]  /*12b30*/  LDL R3, [R25+0x18] ;  /* 0x0000180019037983 */ /* 0x000ee80000100800 */
[----:B-1----:R-:W4:Y:S04]  /*12b40*/  LDL R0, [R25+0x14] ;  /* 0x0000140019007983 */ /* 0x002f280000100800 */
[----:B------:R-:W5:Y:S01]  /*12b50*/  @P0 LDL R8, [R25+0x10] ;  /* 0x0000100019080983 */ /* 0x000f620000100800 */
[----:B------:R-:W-:Y:S01]  /*12b60*/  UMOV UR4, 0x54442d19 ;  /* 0x54442d1900047882 */ /* 0x000fe20000000000 */
[----:B------:R-:W-:Y:S01]  /*12b70*/  UMOV UR5, 0x3bf921fb ;  /* 0x3bf921fb00057882 */ /* 0x000fe20000000000 */
[----:B------:R-:W-:-:S02]  /*12b80*/  ISETP.GE.AND P1, PT, R19, RZ, PT ;  /* 0x000000ff1300720c */ /* 0x000fc40003f26270 */
[-C--:B---3--:R-:W-:Y:S02]  /*12b90*/  @P0 SHF.L.U32 R4, R3, R26.reuse, RZ ;  /* 0x0000001a03040219 */ /* 0x088fe400000006ff */
[-C--:B----4-:R-:W-:Y:S02]  /*12ba0*/  @P0 SHF.R.U32.HI R5, RZ, R39.reuse, R0 ;  /* 0x00000027ff050219 */ /* 0x090fe40000011600 */
[----:B------:R-:W-:Y:S02]  /*12bb0*/  @P0 SHF.L.U32 R6, R0, R26, RZ ;  /* 0x0000001a00060219 */ /* 0x000fe400000006ff */
[----:B-----5:R-:W-:Y:S01]  /*12bc0*/  @P0 SHF.R.U32.HI R7, RZ, R39, R8 ;  /* 0x00000027ff070219 */ /* 0x020fe20000011608 */
        /* <DEDUP_REMOVED lines=9> */
[----:B------:R-:W1:Y:S01]  /*12c60*/  I2F.F64.S64 R6, R8 ;  /* 0x0000000800067312 */ /* 0x000e620000301c00 */
[----:B------:R-:W-:Y:S02]  /*12c70*/  LEA.HI R4, R4, R3, RZ, 0x1 ;  /* 0x0000000304047211 */ /* 0x000fe400078f08ff */
[----:B------:R-:W-:-:S03]  /*12c80*/  ISETP.GE.AND P0, PT, R0, RZ, PT ;  /* 0x000000ff0000720c */ /* 0x000fc60003f06270 */
[----:B------:R-:W-:Y:S01]  /*12c90*/  @!P1 IMAD.MOV R4, RZ, RZ, -R4 ;  /* 0x000000ffff049224 */ /* 0x000fe200078e0a04 */
[----:B-1----:R-:W-:-:S10]  /*12ca0*/  DMUL R6, R6, UR4 ;  /* 0x0000000406067c28 */ /* 0x002fd40008000000 */
[----:B------:R-:W1:Y:S02]  /*12cb0*/  F2F.F32.F64 R6, R6 ;  /* 0x0000000600067310 */ /* 0x000e640000301000 */
[----:B-12---:R-:W-:-:S07]  /*12cc0*/  FSEL R3, -R6, R6, !P0 ;  /* 0x0000000606037208 */ /* 0x006fce0004000100 */
.L_x_264:
[----:B------:R-:W-:Y:S05]  /*12cd0*/  BSYNC.RECONVERGENT B0 ;  /* 0x0000000000007941 */ /* 0x000fea0003800200 */
.L_x_263:
[C---:B------:R-:W-:Y:S01]  /*12ce0*/  LOP3.LUT R0, R4.reuse, 0x1, RZ, 0xc0, !PT ;  /* 0x0000000104007812 */ /* 0x040fe200078ec0ff */
[----:B------:R-:W-:Y:S01]  /*12cf0*/  FMUL R5, R3, R3 ;  /* 0x0000000303057220 */ /* 0x000fe20000400000 */
[----:B------:R-:W-:Y:S02]  /*12d00*/  LOP3.LUT P1, RZ, R4, 0x2, RZ, 0xc0, !PT ;  /* 0x0000000204ff7812 */ /* 0x000fe4000782c0ff */
[----:B------:R-:W-:Y:S01]  /*12d10*/  ISETP.NE.U32.AND P0, PT, R0, 0x1, PT ;  /* 0x000000010000780c */ /* 0x000fe20003f05070 */
[----:B------:R-:W-:-:S03]  /*12d20*/  FFMA R0, R5, R12, -0.0013887860113754868507 ;  /* 0xbab607ed05007423 */ /* 0x000fc6000000000c */
[----:B------:R-:W-:Y:S02]  /*12d30*/  FSEL R8, R14, 0.041666727513074874878, P0 ;  /* 0x3d2aaabb0e087808 */ /* 0x000fe40000000000 */
[----:B------:R-:W-:Y:S02]  /*12d40*/  FSEL R6, R0, -0.00019574658654164522886, !P0 ;  /* 0xb94d415300067808 */ /* 0x000fe40004000000 */
[----:B------:R-:W-:Y:S02]  /*12d50*/  FSEL R0, R3, 1, P0 ;  /* 0x3f80000003007808 */ /* 0x000fe40000000000 */
[----:B------:R-:W-:Y:S01]  /*12d60*/  FSEL R7, -R15, -0.4999999701976776123, P0 ;  /* 0xbeffffff0f077808 */ /* 0x000fe20000000100 */
[C---:B------:R-:W-:Y:S02]  /*12d70*/  FFMA R6, R5.reuse, R6, R8 ;  /* 0x0000000605067223 */ /* 0x040fe40000000008 */
[C---:B------:R-:W-:Y:S02]  /*12d80*/  FFMA R3, R5.reuse, R0, RZ ;  /* 0x0000000005037223 */ /* 0x040fe400000000ff */
[----:B------:R-:W-:Y:S01]  /*12d90*/  FFMA R6, R5, R6, R7 ;  /* 0x0000000605067223 */ /* 0x000fe20000000007 */
[----:B------:R-:W-:-:S03]  /*12da0*/  IMAD.MOV.U32 R5, RZ, RZ, 0x1 ;  /* 0x00000001ff057424 */ /* 0x000fc600078e00ff */
        /* <DEDUP_REMOVED lines=11> */
[----:B------:R-:W1:Y:S01]  /*12e60*/  F2F.F64.F32 R78, R0 ;  /* 0x00000000004e7310 */ /* 0x000e620000201800 */
[----:B------:R-:W-:Y:S01]  /*12e70*/  IMAD.MOV.U32 R4, RZ, RZ, 0x1 ;  /* 0x00000001ff047424 */ /* 0x000fe200078e00ff */
[----:B------:R-:W-:Y:S06]  /*12e80*/  BSSY.RECONVERGENT B7, `(.L_x_267) ;  /* 0x0000020000077945 */ /* 0x000fec0003800200 */
[----:B------:R-:W2:Y:S01]  /*12e90*/  F2F.F64.F32 R76, R3 ;  /* 0x00000003004c7310 */ /* 0x000ea20000201800 */
        /* <DEDUP_REMOVED lines=29> */
[----:B0-----:R-:W-:Y:S05]  /*13070*/  CALL.REL.NOINC `($__internal_0_$__cuda_sm20_div_rn_f64_full) ;  /* 0x0000004000a87944 */ /* 0x001fea0003c00000 */
.L_x_268:
[----:B------:R-:W-:Y:S05]  /*13080*/  BSYNC.RECONVERGENT B7 ;  /* 0x0000000000077941 */ /* 0x000fea0003800200 */
.L_x_267:
        /* <DEDUP_REMOVED lines=8> */
[----:B------:R-:W-:Y:S01]  /*13110*/  BSSY.RECONVERGENT B0, `(.L_x_269) ;  /* 0x0000094000007945 */ /* 0x000fe20003800200 */
[----:B------:R-:W-:Y:S01]  /*13120*/  DFMA R8, R6, -UR4, R8 ;  /* 0x8000000406087c2b */ /* 0x000fe20008000008 */
[----:B------:R-:W-:Y:S01]  /*13130*/  UMOV UR4, 0x8dde082e ;  /* 0x8dde082e00047882 */ /* 0x000fe20000000000 */
[----:B------:R-:W-:-:S06]  /*13140*/  UMOV UR5, 0x3f531278 ;  /* 0x3f53127800057882 */ /* 0x000fcc0000000000 */
[C---:B------:R-:W-:Y:S01]  /*13150*/  DFMA R8, R6.reuse, R8, -UR4 ;  /* 0x8000000406087e2b */ /* 0x040fe20008000008 */
[----:B------:R-:W-:Y:S01]  /*13160*/  UMOV UR4, 0xc8249315 ;  /* 0xc824931500047882 */ /* 0x000fe20000000000 */
[----:B------:R-:W-:Y:S01]  /*13170*/  UMOV UR5, 0x3f6f9690 ;  /* 0x3f6f969000057882 */ /* 0x000fe20000000000 */
[----:B------:R-:W-:Y:S01]  /*13180*/  @P3 PLOP3.LUT P0, PT, P1, PT, PT, 0x80, 0x8 ;  /* 0x000000000008381c */ /* 0x000fe20000f0f070 */
[----:B------:R-:W-:Y:S02]  /*13190*/  @P3 IMAD.MOV.U32 R10, RZ, RZ, 0x54442d18 ;  /* 0x54442d18ff0a3424 */ /* 0x000fe400078e00ff */
        /* <DEDUP_REMOVED lines=49> */
[----:B------:R-:W-:Y:S01]  /*134b0*/  @!P3 IMAD.MOV.U32 R6, RZ, RZ, 0x54442d18 ;  /* 0x54442d18ff06b424 */ /* 0x000fe200078e00ff */
[----:B------:R-:W-:-:S06]  /*134c0*/  @!P3 MOV R7, 0x400921fb ;  /* 0x400921fb0007b802 */ /* 0x000fcc0000000f00 */
        /* <DEDUP_REMOVED lines=20> */
[----:B------:R-:W-:-:S03]  /*13610*/  @P2 IMAD.MOV.U32 R7, RZ, RZ, R5 ;  /* 0x000000ffff072224 */ /* 0x000fc600078e0005 */
[----:B------:R-:W-:Y:S02]  /*13620*/  FSEL R6, R76, R6, P0 ;  /* 0x000000064c067208 */ /* 0x000fe40000000000 */
[----:B------:R-:W-:-:S04]  /*13630*/  LOP3.LUT R79, R7, 0x80000000, R79, 0xb8, !PT ;  /* 0x80000000074f7812 */ /* 0x000fc800078eb84f */
[----:B------:R-:W-:-:S06]  /*13640*/  FSEL R7, R77, R79, P0 ;  /* 0x0000004f4d077208 */ /* 0x000fcc0000000000 */
[----:B------:R-:W1:Y:S02]  /*13650*/  F2F.F32.F64 R7, R6 ;  /* 0x0000000600077310 */ /* 0x000e640000301000 */
[C---:B-1----:R-:W-:Y:S01]  /*13660*/  FMUL R0, R7.reuse, 0.63661974668502807617 ;  /* 0x3f22f98307007820 */ /* 0x042fe20000400000 */
[----:B------:R-:W-:-:S05]  /*13670*/  FSETP.GE.AND P0, PT, |R7|, 105615, PT ;  /* 0x47ce47800700780b */ /* 0x000fca0003f06200 */
[----:B------:R-:W1:Y:S02]  /*13680*/  F2I.NTZ R0, R0 ;  /* 0x0000000000007305 */ /* 0x000e640000203100 */
[----:B-1----:R-:W-:Y:S01]  /*13690*/  I2FP.F32.S32 R4, R0 ;  /* 0x0000000000047245 */ /* 0x002fe20000201400 */
        /* <DEDUP_REMOVED lines=16> */
.L_x_272:
        /* <DEDUP_REMOVED lines=12> */
.L_x_271:
[----:B------:R-:W-:Y:S01]  /*13860*/  SHF.R.U32.HI R5, RZ, 0x17, R7 ;  /* 0x00000017ff057819 */ /* 0x000fe20000011607 */
[----:B------:R2:W-:Y:S03]  /*13870*/  STL [R1+0x1c], R6 ;  /* 0x00001c0601007387 */ /* 0x0005e60000100800 */
[C---:B-1----:R-:W-:Y:S02]  /*13880*/  LOP3.LUT R0, R5.reuse, 0xe0, RZ, 0xc0, !PT ;  /* 0x000000e005007812 */ /* 0x042fe400078ec0ff */
[----:B------:R-:W-:-:S03]  /*13890*/  LOP3.LUT P0, RZ, R5, 0x1f, RZ, 0xc0, !PT ;  /* 0x0000001f05ff7812 */ /* 0x000fc6000780c0ff */
[----:B------:R-:W-:-:S05]  /*138a0*/  VIADD R0, R0, 0xffffff80 ;  /* 0xffffff8000007836 */ /* 0x000fca0000000000 */
[----:B------:R-:W-:-:S05]  /*138b0*/  SHF.R.U32.HI R0, RZ, 0x5, R0 ;  /* 0x00000005ff007819 */ /* 0x000fca0000011600 */
[----:B------:R-:W-:-:S05]  /*138c0*/  IMAD R10, R0, -0x4, R17 ;  /* 0xfffffffc000a7824 */ /* 0x000fca00078e0211 */
[----:B------:R-:W3:Y:S04]  /*138d0*/  LDL R0, [R10+0x18] ;  /* 0x000018000a007983 */ /* 0x000ee80000100800 */
[----:B------:R-:W3:Y:S04]  /*138e0*/  LDL R3, [R10+0x14] ;  /* 0x000014000a037983 */ /* 0x000ee80000100800 */
[----:B------:R-:W4:Y:S01]  /*138f0*/  @P0 LDL R4, [R10+0x10] ;  /* 0x000010000a040983 */ /* 0x000f220000100800 */
[----:B------:R-:W-:Y:S01]  /*13900*/  LOP3.LUT R5, R5, 0x1f, RZ, 0xc0, !PT ;  /* 0x0000001f05057812 */ /* 0x000fe200078ec0ff */
[----:B------:R-:W-:Y:S01]  /*13910*/  UMOV UR4, 0x54442d19 ;  /* 0x54442d1900047882 */ /* 0x000fe20000000000 */
[----:B------:R-:W-:-:S02]  /*13920*/  UMOV UR5, 0x3bf921fb ;  /* 0x3bf921fb00057882 */ /* 0x000fc40000000000 */
[-C--:B---3--:R-:W-:Y:S02]  /*13930*/  @P0 SHF.L.W.U32.HI R0, R3, R5.reuse, R0 ;  /* 0x0000000503000219 */ /* 0x088fe40000010e00 */
[----:B----4-:R-:W-:Y:S02]  /*13940*/  @P0 SHF.L.W.U32.HI R3, R4, R5, R3 ;  /* 0x0000000504030219 */ /* 0x010fe40000010e03 */
        /* <DEDUP_REMOVED lines=14> */
[----:B------:R-:W1:Y:S02]  /*13a30*/  F2F.F32.F64 R10, R10 ;  /* 0x0000000a000a7310 */ /* 0x000e640000301000 */
[----:B-12---:R-:W-:-:S07]  /*13a40*/  FSEL R3, -R10, R10, !P1 ;  /* 0x0000000a0a037208 */ /* 0x006fce0004800100 */
.L_x_270:
[----:B------:R-:W-:Y:S05]  /*13a50*/  BSYNC.RECONVERGENT B0 ;  /* 0x0000000000007941 */ /* 0x000fea0003800200 */
.L_x_269:
        /* <DEDUP_REMOVED lines=21> */
[----:B------:R-:W1:Y:S02]  /*13bb0*/  F2F.F64.F32 R4, R0 ;  /* 0x0000000000047310 */ /* 0x000e640000201800 */
[----:B-1----:R-:W-:-:S06]  /*13bc0*/  DFMA R4, R4, 351, R8 ;  /* 0x4075f0000404782b */ /* 0x002fcc0000000008 */
[----:B------:R1:W2:Y:S01]  /*13bd0*/  F2F.F32.F64 R31, R4 ;  /* 0x00000004001f7310 */ /* 0x0002a20000301000 */
        /* <DEDUP_REMOVED lines=11> */
.L_x_276:
[----:B-1----:R-:W1:Y:S02]  /*13c90*/  LDC.64 R4, c[0x4][RZ] ;  /* 0x01000000ff047b82 */ /* 0x002e640000000a00 */
[----:B-1----:R-:W-:-:S06]  /*13ca0*/  IMAD.WIDE.U32 R4, R3, 0x4, R4 ;  /* 0x0000000403047825 */ /* 0x002fcc00078e0004 */
[----:B---3--:R-:W3:Y:S01]  /*13cb0*/  LDG.E.CONSTANT R4, desc[UR36][R4.64] ;  /* 0x0000002404047981 */ /* 0x008ee2000c1e9900 */
[C---:B------:R-:W-:Y:S01]  /*13cc0*/  LEA R0, R3.reuse, UR41, 0x2 ;  /* 0x0000002903007c11 */ /* 0x040fe2000f8e10ff */
[----:B------:R-:W-:-:S05]  /*13cd0*/  VIADD R3, R3, 0x1 ;  /* 0x0000000103037836 */ /* 0x000fca0000000000 */
[----:B------:R-:W-:Y:S01]  /*13ce0*/  ISETP.NE.AND P0, PT, R3, 0x6, PT ;  /* 0x000000060300780c */ /* 0x000fe20003f05270 */
[----:B---3--:R-:W-:-:S03]  /*13cf0*/  IMAD.WIDE.U32 R8, R4, R21, RZ ;  /* 0x0000001504087225 */ /* 0x008fc600078e00ff */
[----:B------:R-:W-:-:S05]  /*13d00*/  IADD3 R11, P1, PT, R8, R6, RZ ;  /* 0x00000006080b7210 */ /* 0x000fca0007f3e0ff */
[----:B------:R3:W-:Y:S01]  /*13d10*/  STL [R0+0x4], R11 ;  /* 0x0000040b00007387 */ /* 0x0007e20000100800 */
[----:B------:R-:W-:-:S03]  /*13d20*/  IMAD.X R6, R9, 0x1, R13, P1 ;  /* 0x0000000109067824 */ /* 0x000fc600008e060d */
[----:B------:R-:W-:Y:S05]  /*13d30*/  @P0 BRA `(.L_x_276) ;  /* 0xfffffffc00d40947 */ /* 0x000fea000383ffff */
[----:B------:R-:W-:Y:S05]  /*13d40*/  BSYNC.RECONVERGENT B1 ;  /* 0x0000000000017941 */ /* 0x000fea0003800200 */
.L_x_275:
[----:B------:R-:W-:Y:S01]  /*13d50*/  SHF.R.U32.HI R5, RZ, 0x17, R7 ;  /* 0x00000017ff057819 */ /* 0x000fe20000011607 */
[----:B------:R4:W-:Y:S03]  /*13d60*/  STL [R1+0x1c], R6 ;  /* 0x00001c0601007387 */ /* 0x0009e60000100800 */
[C---:B---3--:R-:W-:Y:S02]  /*13d70*/  LOP3.LUT R0, R5.reuse, 0xe0, RZ, 0xc0, !PT ;  /* 0x000000e005007812 */ /* 0x048fe400078ec0ff */
[----:B------:R-:W-:-:S03]  /*13d80*/  LOP3.LUT P0, RZ, R5, 0x1f, RZ, 0xc0, !PT ;  /* 0x0000001f05ff7812 */ /* 0x000fc6000780c0ff */
[----:B------:R-:W-:-:S05]  /*13d90*/  VIADD R0, R0, 0xffffff80 ;  /* 0xffffff8000007836 */ /* 0x000fca0000000000 */
[----:B------:R-:W-:-:S05]  /*13da0*/  SHF.R.U32.HI R0, RZ, 0x5, R0 ;  /* 0x00000005ff007819 */ /* 0x000fca0000011600 */
[----:B------:R-:W-:-:S05]  /*13db0*/  IMAD R10, R0, -0x4, R17 ;  /* 0xfffffffc000a7824 */ /* 0x000fca00078e0211 */
[----:B------:R-:W3:Y:S04]  /*13dc0*/  LDL R0, [R10+0x18] ;  /* 0x000018000a007983 */ /* 0x000ee80000100800 */
[----:B------:R-:W3:Y:S04]  /*13dd0*/  LDL R3, [R10+0x14] ;  /* 0x000014000a037983 */ /* 0x000ee80000100800 */
[----:B------:R-:W5:Y:S01]  /*13de0*/  @P0 LDL R4, [R10+0x10] ;  /* 0x000010000a040983 */ /* 0x000f620000100800 */
[----:B------:R-:W-:Y:S01]  /*13df0*/  LOP3.LUT R5, R5, 0x1f, RZ, 0xc0, !PT ;  /* 0x0000001f05057812 */ /* 0x000fe200078ec0ff */
[----:B------:R-:W-:Y:S01]  /*13e00*/  UMOV UR4, 0x54442d19 ;  /* 0x54442d1900047882 */ /* 0x000fe20000000000 */
[----:B------:R-:W-:Y:S01]  /*13e10*/  UMOV UR5, 0x3bf921fb ;  /* 0x3bf921fb00057882 */ /* 0x000fe20000000000 */
[----:B------:R-:W-:-:S02]  /*13e20*/  ISETP.GE.AND P1, PT, R7, RZ, PT ;  /* 0x000000ff0700720c */ /* 0x000fc40003f26270 */
[-C--:B---3--:R-:W-:Y:S02]  /*13e30*/  @P0 SHF.L.W.U32.HI R0, R3, R5.reuse, R0 ;  /* 0x0000000503000219 */ /* 0x088fe40000010e00 */
[----:B-----5:R-:W-:-:S04]  /*13e40*/  @P0 SHF.L.W.U32.HI R3, R4, R5, R3 ;  /* 0x0000000504030219 */ /* 0x020fc80000010e03 */
[C---:B------:R-:W-:Y:S01]  /*13e50*/  SHF.L.W.U32.HI R4, R3.reuse, 0x2, R0 ;  /* 0x0000000203047819 */ /* 0x040fe20000010e00 */
[----:B------:R-:W-:-:S03]  /*13e60*/  IMAD.SHL.U32 R3, R3, 0x4, RZ ;  /* 0x0000000403037824 */ /* 0x000fc600078e00ff */
[----:B------:R-:W-:Y:S02]  /*13e70*/  SHF.R.S32.HI R5, RZ, 0x1f, R4 ;  /* 0x0000001fff057819 */ /* 0x000fe40000011404 */
[----:B------:R-:W-:Y:S02]  /*13e80*/  LOP3.LUT R7, R4, R7, RZ, 0x3c, !PT ;  /* 0x0000000704077212 */ /* 0x000fe400078e3cff */
[C---:B------:R-:W-:Y:S02]  /*13e90*/  LOP3.LUT R8, R5.reuse, R3, RZ, 0x3c, !PT ;  /* 0x0000000305087212 */ /* 0x040fe400078e3cff */
[----:B------:R-:W-:Y:S02]  /*13ea0*/  LOP3.LUT R9, R5, R4, RZ, 0x3c, !PT ;  /* 0x0000000405097212 */ /* 0x000fe400078e3cff */
[----:B------:R-:W-:Y:S02]  /*13eb0*/  SHF.R.U32.HI R3, RZ, 0x1e, R0 ;  /* 0x0000001eff037819 */ /* 0x000fe40000011600 */
[----:B------:R-:W-:-:S02]  /*13ec0*/  ISETP.GE.AND P0, PT, R7, RZ, PT ;  /* 0x000000ff0700720c */ /* 0x000fc40003f06270 */
[----:B------:R-:W1:Y:S01]  /*13ed0*/  I2F.F64.S64 R8, R8 ;  /* 0x0000000800087312 */ /* 0x000e620000301c00 */
[----:B------:R-:W-:-:S05]  /*13ee0*/  LEA.HI R12, R4, R3, RZ, 0x1 ;  /* 0x00000003040c7211 */ /* 0x000fca00078f08ff */
[----:B------:R-:W-:-:S04]  /*13ef0*/  IMAD.MOV R0, RZ, RZ, -R12 ;  /* 0x000000ffff007224 */ /* 0x000fc800078e0a0c */
[----:B------:R-:W-:Y:S01]  /*13f00*/  @!P1 IMAD.MOV.U32 R12, RZ, RZ, R0 ;  /* 0x000000ffff0c9224 */ /* 0x000fe200078e0000 */
[----:B-1----:R-:W-:-:S10]  /*13f10*/  DMUL R10, R8, UR4 ;  /* 0x00000004080a7c28 */ /* 0x002fd40008000000 */
[----:B------:R-:W1:Y:S02]  /*13f20*/  F2F.F32.F64 R10, R10 ;  /* 0x0000000a000a7310 */ /* 0x000e640000301000 */
[----:B-1--4-:R-:W-:-:S07]  /*13f30*/  FSEL R13, -R10, R10, !P0 ;  /* 0x0000000a0a0d7208 */ /* 0x012fce0004000100 */
.L_x_274:
[----:B------:R-:W-:Y:S05]  /*13f40*/  BSYNC.RECONVERGENT B0 ;  /* 0x0000000000007941 */ /* 0x000fea0003800200 */
.L_x_273:
[C---:B------:R-:W-:Y:S01]  /*13f50*/  LOP3.LUT R0, R12.reuse, 0x1, RZ, 0xc0, !PT ;  /* 0x000000010c007812 */ /* 0x040fe200078ec0ff */
[----:B------:R-:W-:Y:S01]  /*13f60*/  FMUL R3, R13, R13 ;  /* 0x0000000d0d037220 */ /* 0x000fe20000400000 */
[----:B------:R-:W-:Y:S01]  /*13f70*/  LOP3.LUT P1, RZ, R12, 0x2, RZ, 0xc0, !PT ;  /* 0x000000020cff7812 */ /* 0x000fe2000782c0ff */
[----:B------:R-:W-:Y:S01]  /*13f80*/  UMOV UR4, 0x88e368f1 ;  /* 0x88e368f100047882 */ /* 0x000fe20000000000 */
[----:B------:R-:W-:Y:S01]  /*13f90*/  ISETP.NE.U32.AND P0, PT, R0, 0x1, PT ;  /* 0x000000010000780c */ /* 0x000fe20003f05070 */
[----:B------:R-:W-:Y:S01]  /*13fa0*/  FFMA R0, R3, R14, -0.0013887860113754868507 ;  /* 0xbab607ed03007423 */ /* 0x000fe2000000000e */
[----:B------:R-:W-:Y:S01]  /*13fb0*/  UMOV UR5, 0x3ee4f8b5 ;  /* 0x3ee4f8b500057882 */ /* 0x000fe20000000000 */
[----:B------:R-:W-:Y:S01]  /*13fc0*/  BSSY.RECONVERGENT B7, `(.L_x_277) ;  /* 0x0000035000077945 */ /* 0x000fe20003800200 */
[----:B------:R-:W-:Y:S02]  /*13fd0*/  FSEL R6, R15, 0.041666727513074874878, P0 ;  /* 0x3d2aaabb0f067808 */ /* 0x000fe40000000000 */
[----:B-1----:R-:W-:-:S02]  /*13fe0*/  FSEL R4, R0, -0.00019574658654164522886, !P0 ;  /* 0xb94d415300047808 */ /* 0x002fc40004000000 */
[----:B------:R-:W-:Y:S02]  /*13ff0*/  FSEL R0, R13, 1, P0 ;  /* 0x3f8000000d007808 */ /* 0x000fe40000000000 */
[----:B------:R-:W-:Y:S01]  /*14000*/  FSEL R7, -R20, -0.4999999701976776123, P0 ;  /* 0xbeffffff14077808 */ /* 0x000fe20000000100 */
[C---:B------:R-:W-:Y:S02]  /*14010*/  FFMA R4, R3.reuse, R4, R6 ;  /* 0x0000000403047223 */ /* 0x040fe40000000006 */
[C---:B------:R-:W-:Y:S02]  /*14020*/  FFMA R5, R3.reuse, R0, RZ ;  /* 0x0000000003057223 */ /* 0x040fe400000000ff */
[----:B------:R-:W-:Y:S02]  /*14030*/  FFMA R4, R3, R4, R7 ;  /* 0x0000000403047223 */ /* 0x000fe40000000007 */
[----:B------:R-:W-:Y:S02]  /*14040*/  F2F.F64.F32 R6, R22 ;  /* 0x0000001600067310 */ /* 0x000fe40000201800 */
[----:B------:R-:W-:-:S04]  /*14050*/  FFMA R0, R5, R4, R0 ;  /* 0x0000000405007223 */ /* 0x000fc80000000000 */
[----:B------:R-:W-:-:S04]  /*14060*/  @P1 FADD R0, RZ, -R0 ;  /* 0x80000000ff001221 */ /* 0x000fc80000000000 */
[----:B------:R-:W1:Y:S02]  /*14070*/  F2F.F64.F32 R4, R0 ;  /* 0x0000000000047310 */ /* 0x000e640000201800 */
[----:B-1----:R-:W-:Y:S01]  /*14080*/  DFMA R4, R4, 351, R6 ;  /* 0x4075f0000404782b */ /* 0x002fe20000000006 */
[----:B--2---:R-:W-:-:S05]  /*14090*/  FADD R6, R46, -R31 ;  /* 0x8000001f2e067221 */ /* 0x004fca0000000000 */
[----:B------:R1:W2:Y:S08]  /*140a0*/  F2F.F32.F64 R28, R4 ;  /* 0x00000004001c7310 */ /* 0x0002b00000301000 */
[----:B------:R-:W3:Y:S01]  /*140b0*/  F2F.F64.F32 R76, R6 ;  /* 0x00000006004c7310 */ /* 0x000ee20000201800 */
[----:B-1----:R-:W-:Y:S02]  /*140c0*/  IMAD.MOV.U32 R4, RZ, RZ, 0x1 ;  /* 0x00000001ff047424 */ /* 0x002fe400078e00ff */
[----:B--2---:R-:W-:-:S05]  /*140d0*/  FADD R3, R45, -R28 ;  /* 0x8000001c2d037221 */ /* 0x004fca0000000000 */
[----:B------:R-:W1:Y:S01]  /*140e0*/  F2F.F64.F32 R78, R3 ;  /* 0x00000003004e7310 */ /* 0x000e620000201800 */
[----:B---3--:R-:W-:-:S08]  /*140f0*/  DADD R76, R76, UR4 ;  /* 0x000000044c4c7e29 */ /* 0x008fd00008000000 */
[----:B------:R-:W-:Y:S02]  /*14100*/  DADD R10, -RZ, |R76| ;  /* 0x00000000ff0a7229 */ /* 0x000fe4000000054c */
[----:B-1----:R-:W-:Y:S01]  /*14110*/  DADD R78, R78, UR4 ;  /* 0x000000044e4e7e29 */ /* 0x002fe20008000000 */
[----:B------:R-:W1:Y:S07]  /*14120*/  LDCU UR4, c[0x0][0x2f8] ;  /* 0x00005f00ff0477ac */ /* 0x000e6e0008000800 */
[----:B------:R-:W-:-:S02]  /*14130*/  DADD R8, -RZ, |R78| ;  /* 0x00000000ff087229 */ /* 0x000fc4000000054e */
[----:B------:R-:W-:-:S06]  /*14140*/  DSETP.GT.AND P2, PT, |R78|, |R76|, PT ;  /* 0x4000004c4e00722a */ /* 0x000fcc0003f44200 */
[----:B------:R-:W-:Y:S02]  /*14150*/  P2R R63, PR, RZ, 0x4 ;  /* 0x00000004ff3f7803 */ /* 0x000fe40000000000 */
[----:B------:R-:W-:Y:S01]  /*14160*/  FSEL R69, R9, R11, P2 ;  /* 0x0000000b09457208 */ /* 0x000fe20001000000 */
[----:B-1----:R-:W-:Y:S01]  /*14170*/  VIADD R22, R24, -UR4 ;  /* 0x8000000418167c36 */ /* 0x002fe20008000000 */
[----:B------:R-:W-:Y:S02]  /*14180*/  FSEL R68, R8, R10, P2 ;  /* 0x0000000a08447208 */ /* 0x000fe40001000000 */
[----:B------:R-:W1:Y:S02]  /*14190*/  MUFU.RCP64H R5, R69 ;  /* 0x0000004500057308 */ /* 0x000e640000001800 */
[----:B------:R2:W-:Y:S04]  /*141a0*/  STL [R22], RZ ;  /* 0x000000ff16007387 */ /* 0x0005e80000100800 */
[----:B------:R2:W-:Y:S01]  /*141b0*/  STL [R1], RZ ;  /* 0x000000ff01007387 */ /* 0x0005e20000100800 */
        /* <DEDUP_REMOVED lines=13> */
[----:B--2---:R-:W-:Y:S05]  /*14290*/  @P0 BRA P1, `(.L_x_278) ;  /* 0x00000000001c0947 */ /* 0x004fea0000800000 */
[----:B------:R-:W-:Y:S01]  /*142a0*/  IMAD.MOV.U32 R4, RZ, RZ, R6 ;  /* 0x000000ffff047224 */ /* 0x000fe200078e0006 */
[----:B------:R-:W-:Y:S01]  /*142b0*/  MOV R20, 0x14310 ;  /* 0x0001431000147802 */ /* 0x000fe20000000f00 */
[----:B------:R-:W-:Y:S02]  /*142c0*/  IMAD.MOV.U32 R5, RZ, RZ, R7 ;  /* 0x000000ffff057224 */ /* 0x000fe400078e0007 */
[----:B------:R-:W-:Y:S02]  /*142d0*/  IMAD.MOV.U32 R6, RZ, RZ, R68 ;  /* 0x000000ffff067224 */ /* 0x000fe400078e0044 */
[----:B------:R-:W-:Y:S02]  /*142e0*/  IMAD.MOV.U32 R7, RZ, RZ, R69 ;  /* 0x000000ffff077224 */ /* 0x000fe400078e0045 */
[----:B------:R-:W-:-:S07]  /*142f0*/  IMAD.MOV.U32 R21, RZ, RZ, 0x0 ;  /* 0x00000000ff157424 */ /* 0x000fce00078e00ff */
[----:B0-----:R-:W-:Y:S05]  /*14300*/  CALL.REL.NOINC `($__internal_0_$__cuda_sm20_div_rn_f64_full) ;  /* 0x0000003000047944 */ /* 0x001fea0003c00000 */
.L_x_278:
[----:B------:R-:W-:Y:S05]  /*14310*/  BSYNC.RECONVERGENT B7 ;  /* 0x0000000000077941 */ /* 0x000fea0003800200 */
.L_x_277:
        /* <DEDUP_REMOVED lines=13> */
[----:B------:R-:W-:Y:S01]  /*143f0*/  F2F.F64.F32 R68, R52 ;  /* 0x0000003400447310 */ /* 0x000fe20000201800 */
        /* <DEDUP_REMOVED lines=67> */
[----:B------:R-:W1:Y:S01]  /*14830*/  MUFU.RCP64H R11, 3.1415920257568359375 ;  /* 0x400921fb000b7908 */ /* 0x000e620000001800 */
[----:B------:R-:W-:-:S04]  /*14840*/  IMAD.MOV.U32 R10, RZ, RZ, 0x1 ;  /* 0x00000001ff0a7424 */ /* 0x000fc800078e00ff */
[----:B------:R-:W-:Y:S02]  /*14850*/  @!P3 FSEL R5, R7, R9, !P0 ;  /* 0x000000090705b208 */ /* 0x000fe40004000000 */
[----:B------:R-:W-:Y:S02]  /*14860*/  @P2 MOV R9, 0x4002d97c ;  /* 0x4002d97c00092802 */ /* 0x000fe40000000f00 */
[----:B------:R-:W-:Y:S02]  /*14870*/  @!P3 FSEL R4, R6, R8, !P0 ;  /* 0x000000080604b208 */ /* 0x000fe40004000000 */
[----:B------:R-:W-:Y:S02]  /*14880*/  @P2 FSEL R9, R9, 1.8213495016098022461, !P0 ;  /* 0x3fe921fb09092808 */ /* 0x000fe40004000000 */
[----:B------:R-:W-:Y:S02]  /*14890*/  @!P2 FSEL R7, RZ, 2.1426990032196044922, P0 ;  /* 0x400921fbff07a808 */ /* 0x000fe40000000000 */
[----:B------:R-:W-:-:S02]  /*148a0*/  @P2 FSEL R5, R9, R5, !P1 ;  /* 0x0000000509052208 */ /* 0x000fc40004800000 */
[----:B------:R-:W-:Y:S02]  /*148b0*/  @P2 FSEL R0, R3, R4, !P1 ;  /* 0x0000000403002208 */ /* 0x000fe40004800000 */
[----:B------:R-:W-:Y:S01]  /*148c0*/  @!P2 FSEL R6, RZ, 3.37028055040000000000e+12, P0 ;  /* 0x54442d18ff06a808 */ /* 0x000fe20000000000 */
[----:B------:R-:W-:Y:S01]  /*148d0*/  @P2 IMAD.MOV.U32 R7, RZ, RZ, R5 ;  /* 0x000000ffff072224 */ /* 0x000fe200078e0005 */
[----:B------:R-:W-:Y:S01]  /*148e0*/  DSETP.NAN.AND P0, PT, R76, R76, PT ;  /* 0x0000004c4c00722a */ /* 0x000fe20003f08000 */
[----:B------:R-:W-:Y:S01]  /*148f0*/  @P2 IMAD.MOV.U32 R6, RZ, RZ, R0 ;  /* 0x000000ffff062224 */ /* 0x000fe200078e0000 */
[----:B-1----:R-:W-:Y:S02]  /*14900*/  DFMA R4, R10, -R12, 1 ;  /* 0x3ff000000a04742b */ /* 0x002fe4000000080c */
[----:B------:R-:W-:Y:S02]  /*14910*/  LOP3.LUT R79, R7, 0x80000000, R79, 0xb8, !PT ;  /* 0x80000000074f7812 */ /* 0x000fe400078eb84f */
[----:B------:R-:W-:-:S02]  /*14920*/  FSEL R8, R76, R6, P0 ;  /* 0x000000064c087208 */ /* 0x000fc40000000000 */
[----:B------:R-:W-:Y:S02]  /*14930*/  FSEL R9, R77, R79, P0 ;  /* 0x0000004f4d097208 */ /* 0x000fe40000000000 */
[----:B------:R-:W-:-:S04]  /*14940*/  DFMA R4, R4, R4, R4 ;  /* 0x000000040404722b */ /* 0x000fc80000000004 */
[----:B------:R-:W-:-:S04]  /*14950*/  DADD R8, R70, -R8 ;  /* 0x0000000046087229 */ /* 0x000fc80000000808 */
[----:B------:R-:W-:Y:S02]  /*14960*/  DFMA R4, R10, R4, R10 ;  /* 0x000000040a04722b */ /* 0x000fe4000000000a */
[----:B------:R-:W1:Y:S06]  /*14970*/  F2F.F32.F64 R6, R8 ;  /* 0x0000000800067310 */ /* 0x000e6c0000301000 */
[----:B------:R-:W-:-:S08]  /*14980*/  DFMA R10, R4, -R12, 1 ;  /* 0x3ff00000040a742b */ /* 0x000fd0000000080c */
[----:B------:R-:W-:Y:S01]  /*14990*/  DFMA R14, R4, R10, R4 ;  /* 0x0000000a040e722b */ /* 0x000fe20000000004 */
[----:B-1----:R-:W1:Y:S07]  /*149a0*/  F2F.F64.F32 R6, R6 ;  /* 0x0000000600067310 */ /* 0x002e6e0000201800 */
[----:B-1----:R-:W-:Y:S01]  /*149b0*/  DMUL R4, R14, R6 ;  /* 0x000000060e047228 */ /* 0x002fe20000000000 */
        /* <DEDUP_REMOVED lines=12> */
[----:B0-----:R-:W-:Y:S05]  /*14a80*/  CALL.REL.NOINC `($__internal_0_$__cuda_sm20_div_rn_f64_full) ;  /* 0x0000002800247944 */ /* 0x001fea0003c00000 */
.L_x_280:
[----:B------:R-:W-:Y:S05]  /*14a90*/  BSYNC.RECONVERGENT B7 ;  /* 0x0000000000077941 */ /* 0x000fea0003800200 */
.L_x_279:
[----:B------:R-:W-:Y:S01]  /*14aa0*/  DMUL R6, RZ, R4 ;  /* 0x00000004ff067228 */ /* 0x000fe20000000000 */
[----:B------:R-:W-:Y:S01]  /*14ab0*/  IMAD.SHL.U32 R0, R5, 0x2, RZ ;  /* 0x0000000205007824 */ /* 0x000fe200078e00ff */
[----:B------:R-:W1:Y:S04]  /*14ac0*/  LDCU.64 UR8, c[0x4][0x8] ;  /* 0x01000100ff0877ac */ /* 0x000e680008000a00 */
[----:B------:R-:W-:-:S04]  /*14ad0*/  ISETP.GT.U32.AND P0, PT, R0, -0x79800000, PT ;  /* 0x868000000000780c */ /* 0x000fc80003f04070 */
[----:B------:R-:W-:Y:S02]  /*14ae0*/  FSEL R41, R7, R5, P0 ;  /* 0x0000000507297208 */ /* 0x000fe40000000000 */
[----:B------:R-:W-:-:S03]  /*14af0*/  FSEL R20, R6, R4, P0 ;  /* 0x0000000406147208 */ /* 0x000fc60000000000 */
[----:B------:R-:W-:-:S04]  /*14b00*/  VIADD R21, R41, 0x100000 ;  /* 0x0010000029157836 */ /* 0x000fc80000000000 */
[----:B------:R-:W2:Y:S02]  /*14b10*/  F2I.S64.F64 R34, R20 ;  /* 0x0000001400227311 */ /* 0x000ea40000301900 */
[----:B--2---:R-:W-:-:S04]  /*14b20*/  VIADD R0, R34, 0x1 ;  /* 0x0000000122007836 */ /* 0x004fc80000000000 */
[----:B------:R-:W-:-:S05]  /*14b30*/  IMAD.SHL.U32 R3, R0, 0x40, RZ ;  /* 0x0000004000037824 */ /* 0x000fca00078e00ff */
[----:B------:R-:W-:-:S04]  /*14b40*/  LOP3.LUT R3, R3, 0x40, RZ, 0xc0, !PT ;  /* 0x0000004003037812 */ /* 0x000fc800078ec0ff */
[----:B-1----:R-:W-:-:S05]  /*14b50*/  IADD3 R42, P0, PT, R3, UR8, RZ ;  /* 0x00000008032a7c10 */ /* 0x002fca000ff1e0ff */
[----:B------:R-:W-:-:S05]  /*14b60*/  IMAD.X R43, RZ, RZ, UR9, P0 ;  /* 0x00000009ff2b7e24 */ /* 0x000fca00080e06ff */
[----:B------:R-:W2:Y:S04]  /*14b70*/  LDG.E.128.CONSTANT R8, desc[UR36][R42.64] ;  /* 0x000000242a087981 */ /* 0x000ea8000c1e9d00 */
[----:B------:R-:W3:Y:S01]  /*14b80*/  LDG.E.128.CONSTANT R12, desc[UR36][R42.64+0x10] ;  /* 0x000010242a0c7981 */ /* 0x000ee2000c1e9d00 */
[----:B------:R-:W1:Y:S01]  /*14b90*/  FRND.F64 R32, R20 ;  /* 0x0000001400207313 */ /* 0x000e620000301800 */
[----:B------:R-:W-:Y:S01]  /*14ba0*/  IMAD.MOV.U32 R40, RZ, RZ, R20 ;  /* 0x000000ffff287224 */ /* 0x000fe200078e0014 */
[----:B------:R-:W-:Y:S01]  /*14bb0*/  UMOV UR4, 0x33145c07 ;  /* 0x33145c0700047882 */ /* 0x000fe20000000000 */
[----:B------:R-:W-:Y:S01]  /*14bc0*/  UMOV UR5, 0x3ca1a626 ;  /* 0x3ca1a62600057882 */ /* 0x000fe20000000000 */
[----:B------:R-:W-:Y:S01]  /*14bd0*/  LOP3.LUT R34, R34, 0x1, RZ, 0xc0, !PT ;  /* 0x0000000122227812 */ /* 0x000fe200078ec0ff */
[----:B------:R-:W-:Y:S01]  /*14be0*/  UMOV UR6, 0x54442d18 ;  /* 0x54442d1800067882 */ /* 0x000fe20000000000 */
[----:B------:R-:W-:Y:S01]  /*14bf0*/  UMOV UR7, 0x400921fb ;  /* 0x400921fb00077882 */ /* 0x000fe20000000000 */
[----:B------:R-:W-:Y:S01]  /*14c00*/  IMAD.MOV.U32 R58, RZ, RZ, 0x79785eba ;  /* 0x79785ebaff3a7424 */ /* 0x000fe200078e00ff */
[----:B------:R-:W-:Y:S01]  /*14c10*/  ISETP.NE.U32.AND P0, PT, R34, 0x1, PT ;  /* 0x000000012200780c */ /* 0x000fe20003f05070 */
[----:B------:R-:W-:-:S02]  /*14c20*/  IMAD.MOV.U32 R59, RZ, RZ, 0x3de5db65 ;  /* 0x3de5db65ff3b7424 */ /* 0x000fc400078e00ff */
[----:B------:R-:W-:Y:S01]  /*14c30*/  VIADD R51, R5, 0x100000 ;  /* 0x0010000005337836 */ /* 0x000fe20000000000 */
[----:B------:R-:W-:Y:S01]  /*14c40*/  ISETP.NE.U32.AND.EX P0, PT, RZ, RZ, PT, P0 ;  /* 0x000000ffff00720c */ /* 0x000fe20003f05100 */
[----:B------:R-:W-:Y:S01]  /*14c50*/  IMAD.MOV.U32 R50, RZ, RZ, R4 ;  /* 0x000000ffff327224 */ /* 0x000fe200078e0004 */
[----:B-1----:R-:W-:Y:S02]  /*14c60*/  DFMA R32, R32, -0.5, R40 ;  /* 0xbfe000002020782b */ /* 0x002fe40000000028 */
[----:B------:R-:W-:Y:S02]  /*14c70*/  FSEL R34, -R58, 4.2945490664224492434e-19, !P0 ;  /* 0x20fd81643a227808 */ /* 0x000fe40004000100 */
[----:B------:R-:W-:-:S04]  /*14c80*/  FSEL R35, R59, -0.082518599927425384521, !P0 ;  /* 0xbda8ff833b237808 */ /* 0x000fc80004000000 */
[----:B------:R-:W-:-:S08]  /*14c90*/  DMUL R40, R32, UR4 ;  /* 0x0000000420287c28 */ /* 0x000fd00008000000 */
[----:B------:R-:W-:-:S08]  /*14ca0*/  DFMA R32, R32, UR6, R40 ;  /* 0x0000000620207c2b */ /* 0x000fd00008000028 */
[----:B------:R-:W-:-:S08]  /*14cb0*/  DMUL R20, R32, R32 ;  /* 0x0000002020147228 */ /* 0x000fd00000000000 */
[C---:B--2---:R-:W-:Y:S01]  /*14cc0*/  DFMA R8, R20.reuse, R34, R8 ;  /* 0x000000221408722b */ /* 0x044fe20000000008 */
[----:B------:R-:W1:Y:S07]  /*14cd0*/  F2I.S64.F64 R34, R50 ;  /* 0x0000003200227311 */ /* 0x000e6e0000301900 */
[C---:B------:R-:W-:Y:S01]  /*14ce0*/  DFMA R8, R20.reuse, R8, R10 ;  /* 0x000000081408722b */ /* 0x040fe2000000000a */
[----:B------:R-:W2:Y:S07]  /*14cf0*/  FRND.F64 R10, R50 ;  /* 0x00000032000a7313 */ /* 0x000eae0000301800 */
[----:B---3--:R-:W-:Y:S01]  /*14d00*/  DFMA R8, R20, R8, R12 ;  /* 0x000000081408722b */ /* 0x008fe2000000000c */
[----:B-1----:R-:W-:Y:S01]  /*14d10*/  IMAD.SHL.U32 R56, R34, 0x40, RZ ;  /* 0x0000004022387824 */ /* 0x002fe200078e00ff */
[----:B--2---:R-:W-:-:S06]  /*14d20*/  DFMA R40, R10, -0.5, R4 ;  /* 0xbfe000000a28782b */ /* 0x004fcc0000000004 */
[----:B------:R-:W-:Y:S01]  /*14d30*/  DFMA R48, R20, R8, R14 ;  /* 0x000000081430722b */ /* 0x000fe2000000000e */
[----:B------:R-:W-:Y:S01]  /*14d40*/  LOP3.LUT R56, R56, 0x40, RZ, 0xc0, !PT ;  /* 0x0000004038387812 */ /* 0x000fe200078ec0ff */
[----:B------:R1:W2:Y:S03]  /*14d50*/  LDG.E.128.CONSTANT R8, desc[UR36][R42.64+0x20] ;  /* 0x000020242a087981 */ /* 0x0002a6000c1e9d00 */
[----:B------:R-:W-:Y:S01]  /*14d60*/  IADD3 R56, P1, PT, R56, UR8, RZ ;  /* 0x0000000838387c10 */ /* 0x000fe2000ff3e0ff */
[----:B------:R-:W-:-:S04]  /*14d70*/  DMUL R12, R40, UR4 ;  /* 0x00000004280c7c28 */ /* 0x000fc80008000000 */
[----:B------:R-:W-:-:S04]  /*14d80*/  IMAD.X R57, RZ, RZ, UR9, P1 ;  /* 0x00000009ff397e24 */ /* 0x000fc800088e06ff */
[----:B------:R-:W-:Y:S02]  /*14d90*/  DFMA R40, R40, UR6, R12 ;  /* 0x0000000628287c2b */ /* 0x000fe4000800000c */
[----:B------:R-:W3:Y:S01]  /*14da0*/  LDG.E.128.CONSTANT R12, desc[UR36][R56.64] ;  /* 0x00000024380c7981 */ /* 0x000ee2000c1e9d00 */
[----:B------:R-:W-:-:S04]  /*14db0*/  LOP3.LUT R3, R34, 0x1, RZ, 0xc0, !PT ;  /* 0x0000000122037812 */ /* 0x000fc800078ec0ff */
[----:B------:R-:W-:Y:S01]  /*14dc0*/  ISETP.NE.U32.AND P1, PT, R3, 0x1, PT ;  /* 0x000000010300780c */ /* 0x000fe20003f25070 */
[----:B-1----:R-:W-:-:S03]  /*14dd0*/  DMUL R42, R40, R40 ;  /* 0x00000028282a7228 */ /* 0x002fc60000000000 */
[----:B------:R-:W-:Y:S01]  /*14de0*/  ISETP.NE.U32.AND.EX P1, PT, RZ, RZ, PT, P1 ;  /* 0x000000ffff00720c */ /* 0x000fe20003f25110 */
[----:B--2---:R-:W-:-:S08]  /*14df0*/  DFMA R8, R20, R48, R8 ;  /* 0x000000301408722b */ /* 0x004fd00000000008 */
[----:B------:R-:W-:Y:S01]  /*14e00*/  DFMA R48, R20, R8, R10 ;  /* 0x000000081430722b */ /* 0x000fe2000000000a */
[----:B------:R-:W-:Y:S02]  /*14e10*/  FSEL R8, -R58, 4.2945490664224492434e-19, P1 ;  /* 0x20fd81643a087808 */ /* 0x000fe40000800100 */
[----:B------:R-:W-:-:S06]  /*14e20*/  FSEL R9, R59, -0.082518599927425384521, P1 ;  /* 0xbda8ff833b097808 */ /* 0x000fcc0000800000 */
[C---:B---3--:R-:W-:Y:S01]  /*14e30*/  DFMA R12, R42.reuse, R8, R12 ;  /* 0x000000082a0c722b */ /* 0x048fe2000000000c */
[----:B------:R-:W2:Y:S07]  /*14e40*/  LDG.E.128.CONSTANT R8, desc[UR36][R56.64+0x10] ;  /* 0x0000102438087981 */ /* 0x000eae000c1e9d00 */
[----:B------:R-:W-:Y:S02]  /*14e50*/  DFMA R50, R42, R12, R14 ;  /* 0x0000000c2a32722b */ /* 0x000fe4000000000e */
[----:B------:R-:W3:Y:S01]  /*14e60*/  LDG.E.128.CONSTANT R12, desc[UR36][R56.64+0x20] ;  /* 0x00002024380c7981 */ /* 0x000ee2000c1e9d00 */
[----:B------:R-:W-:-:S02]  /*14e70*/  DFMA R32, R32, R48, R32 ;  /* 0x000000302020722b */ /* 0x000fc40000000020 */
[----:B------:R-:W-:Y:S01]  /*14e80*/  DFMA R20, R20, R48, 1 ;  /* 0x3ff000001414742b */ /* 0x000fe20000000030 */
[----:B------:R-:W-:Y:S02]  /*14e90*/  BSSY.RECONVERGENT B7, `(.L_x_281) ;  /* 0x000002b000077945 */ /* 0x000fe40003800200 */
[----:B--2---:R-:W-:-:S08]  /*14ea0*/  DFMA R8, R42, R50, R8 ;  /* 0x000000322a08722b */ /* 0x004fd00000000008 */
[----:B------:R-:W-:-:S08]  /*14eb0*/  DFMA R8, R42, R8, R10 ;  /* 0x000000082a08722b */ /* 0x000fd0000000000a */
[----:B---3--:R-:W-:Y:S01]  /*14ec0*/  DFMA R8, R42, R8, R12 ;  /* 0x000000082a08722b */ /* 0x008fe2000000000c */
[----:B------:R-:W-:-:S07]  /*14ed0*/  FSEL R10, R32, R20, !P0 ;  /* 0x00000014200a7208 */ /* 0x000fce0004000000 */
[----:B------:R-:W-:Y:S01]  /*14ee0*/  DFMA R8, R42, R8, R14 ;  /* 0x000000082a08722b */ /* 0x000fe2000000000e */
[----:B------:R-:W-:-:S07]  /*14ef0*/  FSEL R11, R33, R21, !P0 ;  /* 0x00000015210b7208 */ /* 0x000fce0004000000 */
[-C--:B------:R-:W-:Y:S02]  /*14f00*/  DFMA R40, R40, R8.reuse, R40 ;  /* 0x000000082828722b */ /* 0x080fe40000000028 */
[----:B------:R-:W-:Y:S02]  /*14f10*/  DFMA R42, R42, R8, 1 ;  /* 0x3ff000002a2a742b */ /* 0x000fe40000000008 */
[----:B------:R-:W-:Y:S01]  /*14f20*/  DADD R8, RZ, -R10 ;  /* 0x00000000ff087229 */ /* 0x000fe2000000080a */
[----:B------:R-:W1:Y:S01]  /*14f30*/  FRND.F64.TRUNC R12, R4 ;  /* 0x00000004000c7313 */ /* 0x000e62000030d800 */
[----:B------:R-:W-:-:S06]  /*14f40*/  LOP3.LUT P0, RZ, R0, 0x2, RZ, 0xc0, !PT ;  /* 0x0000000200ff7812 */ /* 0x000fcc000780c0ff */
[----:B------:R-:W-:Y:S02]  /*14f50*/  FSEL R14, R42, R40, !P1 ;  /* 0x000000282a0e7208 */ /* 0x000fe40004800000 */
[----:B------:R-:W-:Y:S02]  /*14f60*/  FSEL R15, R43, R41, !P1 ;  /* 0x000000292b0f7208 */ /* 0x000fe40004800000 */
[----:B------:R-:W-:Y:S02]  /*14f70*/  FSEL R8, R10, R8, !P0 ;  /* 0x000000080a087208 */ /* 0x000fe40004000000 */
[----:B------:R-:W-:Y:S02]  /*14f80*/  FSEL R9, R11, R9, !P0 ;  /* 0x000000090b097208 */ /* 0x000fe40004000000 */
[----:B------:R-:W-:Y:S01]  /*14f90*/  DADD R10, RZ, -R14 ;  /* 0x00000000ff0a7229 */ /* 0x000fe2000000080e */
[----:B------:R-:W-:Y:S01]  /*14fa0*/  FADD R0, -R45, R28 ;  /* 0x0000001c2d007221 */ /* 0x000fe20000000100 */
[----:B------:R-:W-:Y:S01]  /*14fb0*/  LOP3.LUT P0, RZ, R34, 0x2, RZ, 0xc0, !PT ;  /* 0x0000000222ff7812 */ /* 0x000fe2000780c0ff */
[----:B-1----:R-:W-:Y:S01]  /*14fc0*/  DSETP.NEU.AND P1, PT, R4, R12, PT ;  /* 0x0000000c0400722a */ /* 0x002fe20003f2d000 */
[----:B------:R-:W-:Y:S01]  /*14fd0*/  FADD R4, -R46, R31 ;  /* 0x0000001f2e047221 */ /* 0x000fe20000000100 */
[----:B------:R-:W-:-:S05]  /*14fe0*/  FMUL R3, R0, R0 ;  /* 0x0000000000037220 */ /* 0x000fca0000400000 */
        /* <DEDUP_REMOVED lines=9> */
[----:B------:R1:W2:Y:S08]  /*15080*/  F2F.F32.F64 R28, R8 ;  /* 0x00000008001c7310 */ /* 0x0002b00000301000 */
[----:B------:R1:W3:Y:S08]  /*15090*/  MUFU.RSQ R5, R4 ;  /* 0x0000000400057308 */ /* 0x0002f00000001400 */
[----:B------:R1:W4:Y:S01]  /*150a0*/  F2F.F32.F64 R31, R68 ;  /* 0x00000044001f7310 */ /* 0x0003220000301000 */
[----:B--2---:R-:W-:Y:S05]  /*150b0*/  @!P0 BRA `(.L_x_282) ;  /* 0x0000000000108947 */ /* 0x004fea0003800000 */
[----:B------:R-:W-:Y:S01]  /*150c0*/  MOV R20, 0x150f0 ;  /* 0x000150f000147802 */ /* 0x000fe20000000f00 */
[----:B------:R-:W-:-:S07]  /*150d0*/  IMAD.MOV.U32 R21, RZ, RZ, 0x0 ;  /* 0x00000000ff157424 */ /* 0x000fce00078e00ff */
[----:B01-34-:R-:W-:Y:S05]  /*150e0*/  CALL.REL.NOINC `($__internal_1_$__cuda_sm20_sqrt_rn_f32_slowpath) ;  /* 0x0000002800e87944 */ /* 0x01bfea0003c00000 */
[----:B------:R-:W-:Y:S05]  /*150f0*/  BRA `(.L_x_283) ;  /* 0x0000000000107947 */ /* 0x000fea0003800000 */
.L_x_282:
[----:B---3--:R-:W-:Y:S01]  /*15100*/  FMUL.FTZ R3, R4, R5 ;  /* 0x0000000504037220 */ /* 0x008fe20000410000 */
[----:B------:R-:W-:-:S03]  /*15110*/  FMUL.FTZ R0, R5, 0.5 ;  /* 0x3f00000005007820 */ /* 0x000fc60000410000 */
[----:B-1----:R-:W-:-:S04]  /*15120*/  FFMA R4, -R3, R3, R4 ;  /* 0x0000000303047223 */ /* 0x002fc80000000104 */
[----:B------:R-:W-:-:S07]  /*15130*/  FFMA R4, R4, R0, R3 ;  /* 0x0000000004047223 */ /* 0x000fce0000000003 */
.L_x_283:
[----:B------:R-:W-:Y:S05]  /*15140*/  BSYNC.RECONVERGENT B7 ;  /* 0x0000000000077941 */ /* 0x000fea0003800200 */
.L_x_281:
[----:B------:R-:W-:Y:S01]  /*15150*/  IMAD.MOV.U32 R5, RZ, RZ, R28 ;  /* 0x000000ffff057224 */ /* 0x000fe200078e001c */
[----:B------:R-:W-:Y:S01]  /*15160*/  MOV R20, 0x151b0 ;  /* 0x000151b000147802 */ /* 0x000fe20000000f00 */
[----:B------:R-:W-:Y:S02]  /*15170*/  IMAD.MOV.U32 R6, RZ, RZ, R24 ;  /* 0x000000ffff067224 */ /* 0x000fe400078e0018 */
[----:B------:R-:W-:Y:S02]  /*15180*/  IMAD.MOV.U32 R7, RZ, RZ, R23 ;  /* 0x000000ffff077224 */ /* 0x000fe400078e0017 */
[----:B------:R-:W-:-:S07]  /*15190*/  IMAD.MOV.U32 R21, RZ, RZ, 0x0 ;  /* 0x00000000ff157424 */ /* 0x000fce00078e00ff */
[----:B0---4-:R-:W-:Y:S05]  /*151a0*/  CALL.REL.NOINC `($_Z24calculateAllInterInfoV10P6PlayerP5PointP5nTypeiddb$_Z22CUDA_compute_motion_1dfffffffRf) ;  /* 0x0000000000f47944 */ /* 0x011fea0003c00000 */
[----:B------:R-:W-:Y:S01]  /*151b0*/  IMAD.MOV.U32 R5, RZ, RZ, R31 ;  /* 0x000000ffff057224 */ /* 0x000fe200078e001f */
[----:B------:R-:W-:Y:S01]  /*151c0*/  MOV R20, 0x15220 ;  /* 0x0001522000147802 */ /* 0x000fe20000000f00 */
[----:B------:R-:W-:Y:S02]  /*151d0*/  IMAD.MOV.U32 R4, RZ, RZ, RZ ;  /* 0x000000ffff047224 */ /* 0x000fe400078e00ff */
[----:B------:R-:W-:Y:S02]  /*151e0*/  IMAD.U32 R6, RZ, RZ, UR38 ;  /* 0x00000026ff067e24 */ /* 0x000fe4000f8e00ff */
[----:B------:R-:W-:Y:S02]  /*151f0*/  IMAD.U32 R7, RZ, RZ, UR39 ;  /* 0x00000027ff077e24 */ /* 0x000fe4000f8e00ff */
[----:B------:R-:W-:-:S07]  /*15200*/  IMAD.MOV.U32 R21, RZ, RZ, 0x0 ;  /* 0x00000000ff157424 */ /* 0x000fce00078e00ff */
[----:B------:R-:W-:Y:S05]  /*15210*/  CALL.REL.NOINC `($_Z24calculateAllInterInfoV10P6PlayerP5PointP5nTypeiddb$_Z22CUDA_compute_motion_1dfffffffRf) ;  /* 0x0000000000d87944 */ /* 0x000fea0003c00000 */
[----:B------:R-:W2:Y:S04]  /*15220*/  LDL R22, [R22] ;  /* 0x0000000016167983 */ /* 0x000ea80000100800 */
[----:B------:R-:W3:Y:S01]  /*15230*/  LDL R8, [R1] ;  /* 0x0000000001087983 */ /* 0x000ee20000100800 */
        /* <DEDUP_REMOVED lines=13> */
[----:B------:R-:W-:-:S05]  /*15310*/  FSEL R3, R0, R3, P0 ;  /* 0x0000000300037208 */ /* 0x000fca0000000000 */
[----:B------:R-:W-:-:S05]  /*15320*/  FADD R0, R3, R44 ;  /* 0x0000002c03007221 */ /* 0x000fca0000000000 */
[----:B------:R-:W-:-:S13]  /*15330*/  FSETP.GEU.AND P0, PT, R0, R61, PT ;  /* 0x0000003d0000720b */ /* 0x000fda0003f0e000 */
[----:B------:R-:W-:Y:S05]  /*15340*/  @P0 BRA `(.L_x_284) ;  /* 0xffffffd000380947 */ /* 0x000fea000383ffff */
[----:B------:R-:W-:-:S07]  /*15350*/  PRMT R5, RZ, 0x7610, R5 ;  /* 0x00007610ff057816 */ /* 0x000fce0000000005 */
.L_x_201:
[----:B------:R-:W-:Y:S05]  /*15360*/  BSYNC.RECONVERGENT B6 ;  /* 0x0000000000067941 */ /* 0x000fea0003800200 */
.L_x_200:
[----:B------:R-:W-:Y:S05]  /*15370*/  WARPSYNC.ALL ;  /* 0x0000000000007948 */ /* 0x000fea0003800000 */
[----:B------:R-:W3:Y:S01]  /*15380*/  S2R R9, SR_CTAID.X ;  /* 0x0000000000097919 */ /* 0x000ee20000002500 */
[----:B-1---5:R-:W1:Y:S01]  /*15390*/  LDC.64 R2, c[0x0][0x390] ;  /* 0x0000e400ff027b82 */ /* 0x022e620000000a00 */
[----:B------:R-:W-:Y:S01]  /*153a0*/  PRMT R4, R18, 0x9910, RZ ;  /* 0x0000991012047816 */ /* 0x000fe200000000ff */
[----:B------:R-:W3:Y:S03]  /*153b0*/  S2R R0, SR_CTAID.Y ;  /* 0x0000000000007919 */ /* 0x000ee60000002600 */
[----:B------:R-:W-:Y:S01]  /*153c0*/  ISETP.NE.AND P0, PT, R4, RZ, PT ;  /* 0x000000ff0400720c */ /* 0x000fe20003f05270 */
[----:B------:R-:W4:Y:S01]  /*153d0*/  S2R R6, SR_TID.X ;  /* 0x0000000000067919 */ /* 0x000f220000002100 */
[----:B------:R-:W-:-:S02]  /*153e0*/  PRMT R4, R5, 0x9910, RZ ;  /* 0x0000991005047816 */ /* 0x000fc400000000ff */
[----:B------:R-:W-:Y:S01]  /*153f0*/  FSEL R47, R47, RZ, P0 ;  /* 0x000000ff2f2f7208 */ /* 0x000fe20000000000 */
[----:B---3--:R-:W-:Y:S01]  /*15400*/  IMAD R7, R9, 0xc, R0 ;  /* 0x0000000c09077824 */ /* 0x008fe200078e0200 */
[----:B----4-:R-:W-:-:S05]  /*15410*/  LOP3.LUT R0, R6, 0x3f0, RZ, 0xc0, !PT ;  /* 0x000003f006007812 */ /* 0x010fca00078ec0ff */
[----:B------:R-:W-:Y:S01]  /*15420*/  IMAD.U32 R0, R7, 0x80, R0 ;  /* 0x0000008007007824 */ /* 0x000fe200078e0000 */
[----:B------:R-:W-:-:S05]  /*15430*/  LOP3.LUT R7, R6, 0xf, RZ, 0xc0, !PT ;  /* 0x0000000f06077812 */ /* 0x000fca00078ec0ff */
[----:B------:R-:W-:Y:S02]  /*15440*/  IMAD.IADD R7, R7, 0x1, R0 ;  /* 0x0000000107077824 */ /* 0x000fe400078e0200 */
[----:B------:R-:W-:Y:S02]  /*15450*/  IMAD.MOV.U32 R0, RZ, RZ, R4 ;  /* 0x000000ffff007224 */ /* 0x000fe400078e0004 */
[----:B-1----:R-:W-:-:S03]  /*15460*/  IMAD.WIDE.U32 R2, R7, 0x24, R2 ;  /* 0x0000002407027825 */ /* 0x002fc600078e0002 */
[----:B------:R-:W-:Y:S02]  /*15470*/  ISETP.NE.AND P0, PT, R0, RZ, PT ;  /* 0x000000ff0000720c */ /* 0x000fe40003f05270 */
[----:B------:R-:W-:Y:S02]  /*15480*/  STG.E desc[UR36][R2.64+0x10], R47 ;  /* 0x0000102f02007986 */ /* 0x000fe4000c101924 */
[----:B------:R-:W-:Y:S02]  /*15490*/  FSEL R29, R29, RZ, P0 ;  /* 0x000000ff1d1d7208 */ /* 0x000fe40000000000 */
[----:B------:R-:W-:Y:S04]  /*154a0*/  STG.E.U8 desc[UR36][R2.64+0x8], R18 ;  /* 0x0000081202007986 */ /* 0x000fe8000c101124 */
[----:B------:R-:W-:Y:S04]  /*154b0*/  STG.E desc[UR36][R2.64], R55 ;  /* 0x0000003702007986 */ /* 0x000fe8000c101924 */
        /* <DEDUP_REMOVED lines=10> */
[----:B------:R-:W-:Y:S01]  /*15560*/  STG.E.U8 desc[UR36][R2.64+0xd8008], R5 ;  /* 0x0d80080502007986 */ /* 0x000fe2000c101124 */
[----:B------:R-:W-:Y:S05]  /*15570*/  EXIT ;  /* 0x000000000000794d */ /* 0x000fea0003800000 */
        .type           $_Z24calculateAllInterInfoV10P6PlayerP5PointP5nTypeiddb$_Z22CUDA_compute_motion_1dfffffffRf,@function
        .size           $_Z24calculateAllInterInfoV10P6PlayerP5PointP5nTypeiddb$_Z22CUDA_compute_motion_1dfffffffRf,($__internal_0_$__cuda_sm20_div_rn_f64_full - $_Z24calculateAllInterInfoV10P6PlayerP5PointP5nTypeiddb$_Z22CUDA_compute_motion_1dfffffffRf)
$_Z24calculateAllInterInfoV10P6PlayerP5PointP5nTypeiddb$_Z22CUDA_compute_motion_1dfffffffRf:
[----:B------:R-:W-:-:S05]  /*15580*/  VIADD R1, R1, 0xffffffc8 ;  /* 0xffffffc801017836 */ /* 0x000fca0000000000 */
[----:B------:R-:W-:Y:S04]  /*15590*/  STL [R1+0x30], R27 ;  /* 0x0000301b01007387 */ /* 0x000fe80000100800 */
[----:B------:R-:W-:Y:S04]  /*155a0*/  STL [R1+0x2c], R26 ;  /* 0x00002c1a01007387 */ /* 0x000fe80000100800 */
[----:B------:R-:W-:Y:S04]  /*155b0*/  STL [R1+0x28], R25 ;  /* 0x0000281901007387 */ /* 0x000fe80000100800 */
[----:B------:R-:W-:Y:S04]  /*155c0*/  STL [R1+0x18], R21 ;  /* 0x0000181501007387 */ /* 0x000fe80000100800 */
[----:B------:R-:W-:Y:S04]  /*155d0*/  STL [R1+0x14], R20 ;  /* 0x0000141401007387 */ /* 0x000fe80000100800 */
[----:B------:R-:W-:Y:S04]  /*155e0*/  STL [R1], R2 ;  /* 0x0000000201007387 */ /* 0x000fe80000100800 */
[----:B------:R0:W-:Y:S04]  /*155f0*/  STL [R1+0x20], R23 ;  /* 0x0000201701007387 */ /* 0x0001e80000100800 */
[----:B------:R1:W-:Y:S04]  /*15600*/  STL [R1+0x24], R24 ;  /* 0x0000241801007387 */ /* 0x0003e80000100800 */
[----:B------:R2:W-:Y:S01]  /*15610*/  STL [R1+0x1c], R22 ;  /* 0x00001c1601007387 */ /* 0x0005e20000100800 */
[----:B0-----:R-:W0:Y:S05]  /*15620*/  BMOV.32.CLEAR R23, B7 ;  /* 0x0000000007177355 */ /* 0x001e2a0000100000 */
[----:B-1----:R-:W1:Y:S05]  /*15630*/  BMOV.32.CLEAR R24, B8 ;  /* 0x0000000008187355 */ /* 0x002e6a0000100000 */
[----:B--2---:R-:W2:Y:S05]  /*15640*/  BMOV.32.CLEAR R22, B6 ;  /* 0x0000000006167355 */ /* 0x004eaa0000100000 */
[----:B------:R-:W-:Y:S01]  /*15650*/  BSSY.RECONVERGENT B7, `(.L_x_285) ;  /* 0x00001ba000077945 */ /* 0x000fe20003800200 */
[----:B------:R3:W-:Y:S04]  /*15660*/  STL [R1+0x10], R19 ;  /* 0x0000101301007387 */ /* 0x0007e80000100800 */
[----:B------:R4:W-:Y:S04]  /*15670*/  STL [R1+0xc], R18 ;  /* 0x00000c1201007387 */ /* 0x0009e80000100800 */
[----:B------:R5:W-:Y:S01]  /*15680*/  STL [R1+0x8], R17 ;  /* 0x0000081101007387 */ /* 0x000be20000100800 */
[----:B---3--:R-:W-:-:S03]  /*15690*/  IMAD.MOV.U32 R19, RZ, RZ, R4 ;  /* 0x000000ffff137224 */ /* 0x008fc600078e0004 */
[----:B------:R3:W-:Y:S01]  /*156a0*/  STL [R1+0x4], R16 ;  /* 0x0000041001007387 */ /* 0x0007e20000100800 */
[----:B----4-:R-:W-:Y:S02]  /*156b0*/  IMAD.MOV.U32 R18, RZ, RZ, R5 ;  /* 0x000000ffff127224 */ /* 0x010fe400078e0005 */
[----:B-----5:R-:W-:Y:S02]  /*156c0*/  IMAD.MOV.U32 R17, RZ, RZ, R6 ;  /* 0x000000ffff117224 */ /* 0x020fe400078e0006 */
[----:B---3--:R-:W-:Y:S01]  /*156d0*/  IMAD.MOV.U32 R16, RZ, RZ, R7 ;  /* 0x000000ffff107224 */ /* 0x008fe200078e0007 */
[----:B------:R-:W-:Y:S01]  /*156e0*/  FSETP.NEU.AND P0, PT, R18, RZ, PT ;  /* 0x000000ff1200720b */ /* 0x000fe20003f0d000 */
[----:B------:R-:W3:Y:S03]  /*156f0*/  LDCU UR4, c[0x0][0x2f8] ;  /* 0x00005f00ff0477ac */ /* 0x000ee60008000800 */
[----:B------:R-:W-:-:S04]  /*15700*/  FSETP.NEU.OR P0, PT, R19, RZ, P0 ;  /* 0x000000ff1300720b */ /* 0x000fc8000070d400 */
[----:B------:R-:W-:-:S04]  /*15710*/  FSETP.LT.AND P0, PT, |R19|, 99999, P0 ;  /* 0x47c34f801300780b */ /* 0x000fc80000701200 */
[----:B------:R-:W-:Y:S01]  /*15720*/  FSETP.LT.AND P0, PT, |R18|, 99999, P0 ;  /* 0x47c34f801200780b */ /* 0x000fe20000701200 */
[----:B---3--:R-:W-:-:S12]  /*15730*/  VIADD R2, R17, -UR4 ;  /* 0x8000000411027c36 */ /* 0x008fd80008000000 */
[----:B------:R3:W-:Y:S01]  /*15740*/  @!P0 STL [R2], RZ ;  /* 0x000000ff02008387 */ /* 0x0007e20000100800 */
[----:B012---:R-:W-:Y:S05]  /*15750*/  @!P0 BRA `(.L_x_286) ;  /* 0x0000001800a48947 */ /* 0x007fea0003800000 */
[----:B------:R-:W-:-:S05]  /*15760*/  FMUL R0, R19, R18 ;  /* 0x0000001213007220 */ /* 0x000fca0000400000 */
[----:B------:R-:W-:-:S13]  /*15770*/  FSETP.GT.AND P0, PT, R0, RZ, PT ;  /* 0x000000ff0000720b */ /* 0x000fda0003f04000 */
[----:B------:R-:W-:Y:S05]  /*15780*/  @P0 BRA `(.L_x_287) ;  /* 0x0000000400b00947 */ /* 0x000fea0003800000 */
[----:B------:R-:W-:Y:S01]  /*15790*/  FADD R4, RZ, R18 ;  /* 0x00000012ff047221 */ /* 0x000fe20000000000 */
[----:B------:R-:W-:Y:S01]  /*157a0*/  FSETP.GT.AND P0, PT, |R18|, RZ, PT ;  /* 0x000000ff1200720b */ /* 0x000fe20003f04200 */
[----:B------:R-:W-:Y:S01]  /*157b0*/  F2F.F64.F32 R26, |R18| ;  /* 0x40000012001a7310 */ /* 0x000fe20000201800 */
[----:B------:R-:W-:Y:S07]  /*157c0*/  BSSY.RELIABLE B6, `(.L_x_288) ;  /* 0x000012f000067945 */ /* 0x000fee0003800100 */
[----:B------:R-:W0:Y:S02]  /*157d0*/  F2F.F64.F32 R4, R4 ;  /* 0x0000000400047310 */ /* 0x000e240000201800 */
[----:B0-----:R-:W-:-:S02]  /*157e0*/  DMUL R10, R4, 0.5 ;  /* 0x3fe00000040a7828 */ /* 0x001fc40000000000 */
[----:B------:R-:W-:Y:S09]  /*157f0*/  @!P0 BRA `(.L_x_289) ;  /* 0x00000008008c8947 */ /* 0x000ff20003800000 */
[----:B------:R-:W0:Y:S01]  /*15800*/  MUFU.RCP64H R5, 3000 ;  /* 0x40a7700000057908 */ /* 0x000e220000001800 */
[----:B------:R-:W-:Y:S01]  /*15810*/  IMAD.MOV.U32 R8, RZ, RZ, 0x0 ;  /* 0x00000000ff087424 */ /* 0x000fe200078e00ff */
[----:B------:R-:W-:Y:S01]  /*15820*/  BSSY.RECONVERGENT B8, `(.L_x_290) ;  /* 0x0000017000087945 */ /* 0x000fe20003800200 */
[----:B------:R-:W-:Y:S02]  /*15830*/  IMAD.MOV.U32 R9, RZ, RZ, 0x40a77000 ;  /* 0x40a77000ff097424 */ /* 0x000fe400078e00ff */
[----:B------:R-:W-:-:S06]  /*15840*/  IMAD.MOV.U32 R4, RZ, RZ, 0x1 ;  /* 0x00000001ff047424 */ /* 0x000fcc00078e00ff */
[----:B0-----:R-:W-:-:S08]  /*15850*/  DFMA R6, R4, -R8, 1 ;  /* 0x3ff000000406742b */ /* 0x001fd00000000808 */
[----:B------:R-:W-:-:S08]  /*15860*/  DFMA R6, R6, R6, R6 ;  /* 0x000000060606722b */ /* 0x000fd00000000006 */
[----:B------:R-:W-:Y:S02]  /*15870*/  DFMA R4, R4, R6, R4 ;  /* 0x000000060404722b */ /* 0x000fe40000000004 */
[----:B------:R-:W-:-:S06]  /*15880*/  DMUL R6, R26, |R10| ;  /* 0x4000000a1a067228 */ /* 0x000fcc0000000000 */
[----:B------:R-:W-:-:S04]  /*15890*/  DFMA R8, R4, -R8, 1 ;  /* 0x3ff000000408742b */ /* 0x000fc80000000808 */
[----:B------:R-:W-:-:S04]  /*158a0*/  FSETP.GEU.AND P1, PT, |R7|, 6.5827683646048100446e-37, PT ;  /* 0x036000000700780b */ /* 0x000fc80003f2e200 */
[----:B------:R-:W-:-:S08]  /*158b0*/  DFMA R4, R4, R8, R4 ;  /* 0x000000080404722b */ /* 0x000fd00000000004 */
[----:B------:R-:W-:-:S08]  /*158c0*/  DMUL R8, R6, R4 ;  /* 0x0000000406087228 */ /* 0x000fd00000000000 */
[----:B------:R-:W-:-:S08]  /*158d0*/  DFMA R10, R8, -3000, R6 ;  /* 0xc0a77000080a782b */ /* 0x000fd00000000006 */
[----:B------:R-:W-:-:S10]  /*158e0*/  DFMA R4, R4, R10, R8 ;  /* 0x0000000a0404722b */ /* 0x000fd40000000008 */
[----:B------:R-:W-:-:S05]  /*158f0*/  FFMA R0, RZ, 5.232421875, R5 ;  /* 0x40a77000ff007823 */ /* 0x000fca0000000005 */
[----:B------:R-:W-:-:S13]  /*15900*/  FSETP.GT.AND P0, PT, |R0|, 1.469367938527859385e-39, PT ;  /* 0x001000000000780b */ /* 0x000fda0003f04200 */
[----:B------:R-:W-:Y:S05]  /*15910*/  @P0 BRA P1, `(.L_x_291) ;  /* 0x00000000001c0947 */ /* 0x000fea0000800000 */
[----:B------:R-:W-:Y:S01]  /*15920*/  IMAD.MOV.U32 R4, RZ, RZ, R6 ;  /* 0x000000ffff047224 */ /* 0x000fe200078e0006 */
[----:B------:R-:W-:Y:S01]  /*15930*/  MOV R20, 0x15990 ;  /* 0x0001599000147802 */ /* 0x000fe20000000f00 */
[----:B------:R-:W-:Y:S01]  /*15940*/  IMAD.MOV.U32 R5, RZ, RZ, R7 ;  /* 0x000000ffff057224 */ /* 0x000fe200078e0007 */
[----:B------:R-:W-:Y:S01]  /*15950*/  MOV R7, 0x40a77000 ;  /* 0x40a7700000077802 */ /* 0x000fe20000000f00 */
[----:B------:R-:W-:Y:S02]  /*15960*/  IMAD.MOV.U32 R6, RZ, RZ, RZ ;  /* 0x000000ffff067224 */ /* 0x000fe400078e00ff */
[----:B------:R-:W-:-:S07]  /*15970*/  IMAD.MOV.U32 R21, RZ, RZ, 0x0 ;  /* 0x00000000ff157424 */ /* 0x000fce00078e00ff */
[----:B---3--:R-:W-:Y:S05]  /*15980*/  CALL.REL.NOINC `($__internal_0_$__cuda_sm20_div_rn_f64_full) ;  /* 0x0000001800647944 */ /* 0x008fea0003c00000 */
.L_x_291:
[----:B------:R-:W-:Y:S05]  /*15990*/  BSYNC.RECONVERGENT B8 ;  /* 0x0000000000087941 */ /* 0x000fea0003800200 */
.L_x_290:
[----:B------:R-:W0:Y:S02]  /*159a0*/  F2F.F32.F64 R4, R4 ;  /* 0x0000000400047310 */ /* 0x000e240000301000 */
[----:B0-----:R-:W-:-:S13]  /*159b0*/  FSETP.GEU.AND P0, PT, |R19|, R4, PT ;  /* 0x000000041300720b */ /* 0x001fda0003f0e200 */
[----:B------:R-:W-:Y:S05]  /*159c0*/  @!P0 BREAK.RELIABLE B6 ;  /* 0x0000000000068942 */ /* 0x000fea0003800100 */
[----:B------:R-:W-:Y:S05]  /*159d0*/  @!P0 BRA `(.L_x_287) ;  /* 0x00000004001c8947 */ /* 0x000fea0003800000 */
[----:B------:R-:W-:Y:S01]  /*159e0*/  FFMA R0, |R19|, 6000, RZ ;  /* 0x45bb800013007823 */ /* 0x000fe200000002ff */
[----:B------:R-:W-:Y:S01]  /*159f0*/  FMUL R3, R18, 3000 ;  /* 0x453b800012037820 */ /* 0x000fe20000400000 */
[----:B------:R-:W-:Y:S01]  /*15a00*/  IMAD.MOV.U32 R5, RZ, RZ, 0x392ec33e ;  /* 0x392ec33eff057424 */ /* 0x000fe200078e00ff */
[----:B------:R-:W-:Y:S01]  /*15a10*/  BSSY.RECONVERGENT B8, `(.L_x_292) ;  /* 0x0000010000087945 */ /* 0x000fe20003800200 */
[----:B------:R-:W-:Y:S01]  /*15a20*/  FMUL R0, R0, 3000 ;  /* 0x453b800000007820 */ /* 0x000fe20000400000 */
[----:B------:R-:W-:-:S03]  /*15a30*/  IMAD.MOV.U32 R4, RZ, RZ, 0x45bb8000 ;  /* 0x45bb8000ff047424 */ /* 0x000fc600078e00ff */
[----:B------:R-:W-:Y:S01]  /*15a40*/  FFMA R0, R3, R18, R0 ;  /* 0x0000001203007223 */ /* 0x000fe20000000000 */
[----:B------:R-:W-:-:S03]  /*15a50*/  FFMA R4, R5, -R4, 1 ;  /* 0x3f80000005047423 */ /* 0x000fc60000000804 */
[----:B------:R-:W0:Y:S01]  /*15a60*/  FCHK P0, R0, 6000 ;  /* 0x45bb800000007902 */ /* 0x000e220000000000 */
[----:B------:R-:W-:-:S04]  /*15a70*/  FFMA R3, R4, R5, 0.00016666666488163173199 ;  /* 0x392ec33e04037423 */ /* 0x000fc80000000005 */
[----:B------:R-:W-:-:S04]  /*15a80*/  FFMA R4, R0, R3, RZ ;  /* 0x0000000300047223 */ /* 0x000fc800000000ff */
[----:B------:R-:W-:-:S04]  /*15a90*/  FFMA R5, R4, -6000, R0 ;  /* 0xc5bb800004057823 */ /* 0x000fc80000000000 */
[----:B------:R-:W-:Y:S01]  /*15aa0*/  FFMA R4, R3, R5, R4 ;  /* 0x0000000503047223 */ /* 0x000fe20000000004 */
[----:B0-----:R-:W-:Y:S06]  /*15ab0*/  @!P0 BRA `(.L_x_293) ;  /* 0x0000000000148947 */ /* 0x001fec0003800000 */
[----:B------:R-:W-:Y:S01]  /*15ac0*/  IMAD.MOV.U32 R4, RZ, RZ, R0 ;  /* 0x000000ffff047224 */ /* 0x000fe200078e0000 */
[----:B------:R-:W-:Y:S01]  /*15ad0*/  MOV R20, 0x15b10 ;  /* 0x00015b1000147802 */ /* 0x000fe20000000f00 */
[----:B------:R-:W-:Y:S02]  /*15ae0*/  IMAD.MOV.U32 R5, RZ, RZ, 0x45bb8000 ;  /* 0x45bb8000ff057424 */ /* 0x000fe400078e00ff */
[----:B------:R-:W-:-:S07]  /*15af0*/  IMAD.MOV.U32 R21, RZ, RZ, 0x0 ;  /* 0x00000000ff157424 */ /* 0x000fce00078e00ff */
[----:B---3--:R-:W-:Y:S05]  /*15b00*/  CALL.REL.NOINC `($__internal_2_$__cuda_sm3x_div_rn_noftz_f32_slowpath) ;  /* 0x0000002000cc7944 */ /* 0x008fea0003c00000 */
.L_x_293:
[----:B------:R-:W-:Y:S05]  /*15b10*/  BSYNC.RECONVERGENT B8 ;  /* 0x0000000000087941 */ /* 0x000fea0003800200 */
.L_x_292:
[----:B------:R-:W-:Y:S01]  /*15b20*/  VIADD R0, R4, 0xf3000000 ;  /* 0xf300000004007836 */ /* 0x000fe20000000000 */
[----:B------:R0:W1:Y:S01]  /*15b30*/  MUFU.RSQ R5, R4 ;  /* 0x0000000400057308 */ /* 0x0000620000001400 */
[----:B------:R-:W-:Y:S03]  /*15b40*/  BSSY.RECONVERGENT B8, `(.L_x_294) ;  /* 0x000000b000087945 */ /* 0x000fe60003800200 */
[----:B------:R-:W-:-:S13]  /*15b50*/  ISETP.GT.U32.AND P0, PT, R0, 0x727fffff, PT ;  /* 0x727fffff0000780c */ /* 0x000fda0003f04070 */
[----:B01----:R-:W-:Y:S05]  /*15b60*/  @!P0 BRA `(.L_x_295) ;  /* 0x0000000000108947 */ /* 0x003fea0003800000 */
[----:B------:R-:W-:Y:S01]  /*15b70*/  MOV R20, 0x15ba0 ;  /* 0x00015ba000147802 */ /* 0x000fe20000000f00 */
[----:B------:R-:W-:-:S07]  /*15b80*/  IMAD.MOV.U32 R21, RZ, RZ, 0x0 ;  /* 0x00000000ff157424 */ /* 0x000fce00078e00ff */
[----:B---3--:R-:W-:Y:S05]  /*15b90*/  CALL.REL.NOINC `($__internal_1_$__cuda_sm20_sqrt_rn_f32_slowpath) ;  /* 0x00000020003c7944 */ /* 0x008fea0003c00000 */
[----:B------:R-:W-:Y:S05]  /*15ba0*/  BRA `(.L_x_296) ;  /* 0x0000000000107947 */ /* 0x000fea0003800000 */
.L_x_295:
[C---:B------:R-:W-:Y:S01]  /*15bb0*/  FMUL.FTZ R3, R5.reuse, R4 ;  /* 0x0000000405037220 */ /* 0x040fe20000410000 */
[----:B------:R-:W-:-:S03]  /*15bc0*/  FMUL.FTZ R0, R5, 0.5 ;  /* 0x3f00000005007820 */ /* 0x000fc60000410000 */
[----:B------:R-:W-:-:S04]  /*15bd0*/  FFMA R4, -R3, R3, R4 ;  /* 0x0000000303047223 */ /* 0x000fc80000000104 */
[----:B------:R-:W-:-:S07]  /*15be0*/  FFMA R4, R4, R0, R3 ;  /* 0x0000000004047223 */ /* 0x000fce0000000003 */
.L_x_296:
[----:B------:R-:W-:Y:S05]  /*15bf0*/  BSYNC.RECONVERGENT B8 ;  /* 0x0000000000087941 */ /* 0x000fea0003800200 */
.L_x_294:
[----:B------:R-:W-:Y:S01]  /*15c00*/  FADD R0, R4, -|R18| ;  /* 0xc000001204007221 */ /* 0x000fe20000000000 */
[----:B------:R-:W-:Y:S01]  /*15c10*/  IMAD.MOV.U32 R6, RZ, RZ, 0x39aec33e ;  /* 0x39aec33eff067424 */ /* 0x000fe200078e00ff */
[----:B------:R-:W-:Y:S01]  /*15c20*/  BSSY.RECONVERGENT B8, `(.L_x_297) ;  /* 0x000000e000087945 */ /* 0x000fe20003800200 */
[----:B------:R-:W-:Y:S01]  /*15c30*/  IMAD.MOV.U32 R3, RZ, RZ, 0x453b8000 ;  /* 0x453b8000ff037424 */ /* 0x000fe200078e00ff */
[----:B------:R-:W0:Y:S03]  /*15c40*/  FCHK P0, R0, 3000 ;  /* 0x453b800000007902 */ /* 0x000e260000000000 */
[----:B------:R-:W-:-:S04]  /*15c50*/  FFMA R3, R6, -R3, 1 ;  /* 0x3f80000006037423 */ /* 0x000fc80000000803 */
[----:B------:R-:W-:-:S04]  /*15c60*/  FFMA R3, R3, R6, 0.00033333332976326346397 ;  /* 0x39aec33e03037423 */ /* 0x000fc80000000006 */
        /* <DEDUP_REMOVED lines=9> */
.L_x_298:
[----:B------:R-:W-:Y:S05]  /*15d00*/  BSYNC.RECONVERGENT B8 ;  /* 0x0000000000087941 */ /* 0x000fea0003800200 */
.L_x_297:
[C---:B------:R-:W-:Y:S01]  /*15d10*/  FSETP.GEU.AND P0, PT, R4.reuse, RZ, PT ;  /* 0x000000ff0400720b */ /* 0x040fe20003f0e000 */
[----:B------:R-:W-:Y:S01]  /*15d20*/  IMAD.MOV.U32 R17, RZ, RZ, 0x39aec33e ;  /* 0x39aec33eff117424 */ /* 0x000fe200078e00ff */
[----:B------:R-:W-:Y:S01]  /*15d30*/  BSSY.RECONVERGENT B8, `(.L_x_299) ;  /* 0x0000010000087945 */ /* 0x000fe20003800200 */
[----:B------:R-:W-:Y:S01]  /*15d40*/  IMAD.MOV.U32 R0, RZ, RZ, 0x453b8000 ;  /* 0x453b8000ff007424 */ /* 0x000fe200078e00ff */
[----:B------:R-:W-:-:S03]  /*15d50*/  FSEL R25, R4, RZ, P0 ;  /* 0x000000ff04197208 */ /* 0x000fc60000000000 */
[----:B------:R-:W-:Y:S02]  /*15d60*/  FFMA R0, R17, -R0, 1 ;  /* 0x3f80000011007423 */ /* 0x000fe40000000800 */
[----:B------:R-:W-:Y:S02]  /*15d70*/  FFMA R4, R25, 3000, |R18| ;  /* 0x453b800019047823 */ /* 0x000fe40000000412 */
[----:B------:R-:W-:Y:S02]  /*15d80*/  FFMA R17, R0, R17, 0.00033333332976326346397 ;  /* 0x39aec33e00117423 */ /* 0x000fe40000000011 */
[----:B------:R-:W0:Y:S02]  /*15d90*/  FCHK P0, R4, 3000 ;  /* 0x453b800004007902 */ /* 0x000e240000000000 */
[----:B------:R-:W-:-:S04]  /*15da0*/  FFMA R3, R17, R4, RZ ;  /* 0x0000000411037223 */ /* 0x000fc800000000ff */
[----:B------:R-:W-:-:S04]  /*15db0*/  FFMA R0, R3, -3000, R4 ;  /* 0xc53b800003007823 */ /* 0x000fc80000000004 */
[----:B------:R-:W-:Y:S01]  /*15dc0*/  FFMA R17, R17, R0, R3 ;  /* 0x0000000011117223 */ /* 0x000fe20000000003 */
[----:B0-----:R-:W-:Y:S06]  /*15dd0*/  @!P0 BRA `(.L_x_300) ;  /* 0x0000000000148947 */ /* 0x001fec0003800000 */
[----:B------:R-:W-:Y:S01]  /*15de0*/  IMAD.MOV.U32 R5, RZ, RZ, 0x453b8000 ;  /* 0x453b8000ff057424 */ /* 0x000fe200078e00ff */
[----:B------:R-:W-:Y:S01]  /*15df0*/  MOV R20, 0x15e20 ;  /* 0x00015e2000147802 */ /* 0x000fe20000000f00 */
[----:B------:R-:W-:-:S07]  /*15e00*/  IMAD.MOV.U32 R21, RZ, RZ, 0x0 ;  /* 0x00000000ff157424 */ /* 0x000fce00078e00ff */
[----:B---3--:R-:W-:Y:S05]  /*15e10*/  CALL.REL.NOINC `($__internal_2_$__cuda_sm3x_div_rn_noftz_f32_slowpath) ;  /* 0x0000002000087944 */ /* 0x008fea0003c00000 */
[----:B------:R-:W-:-:S07]  /*15e20*/  IMAD.MOV.U32 R17, RZ, RZ, R4 ;  /* 0x000000ffff117224 */ /* 0x000fce00078e0004 */
.L_x_300:
[----:B------:R-:W-:Y:S05]  /*15e30*/  BSYNC.RECONVERGENT B8 ;  /* 0x0000000000087941 */ /* 0x000fea0003800200 */
.L_x_299:
[----:B------:R-:W-:Y:S05]  /*15e40*/  BRA `(.L_x_301) ;  /* 0x0000000c00187947 */ /* 0x000fea0003800000 */
.L_x_287:
[----:B------:R-:W-:Y:S01]  /*15e50*/  IMAD.MOV.U32 R25, RZ, RZ, 0x39aec33e ;  /* 0x39aec33eff197424 */ /* 0x000fe200078e00ff */
[----:B------:R-:W0:Y:S01]  /*15e60*/  FCHK P0, |R18|, 3000 ;  /* 0x453b800012007902 */ /* 0x000e220000000200 */
[----:B------:R-:W-:Y:S01]  /*15e70*/  IMAD.MOV.U32 R0, RZ, RZ, 0x453b8000 ;  /* 0x453b8000ff007424 */ /* 0x000fe200078e00ff */
[----:B------:R-:W-:Y:S03]  /*15e80*/  BSSY.RECONVERGENT B8, `(.L_x_302) ;  /* 0x000000d000087945 */ /* 0x000fe60003800200 */
[----:B------:R-:W-:-:S04]  /*15e90*/  FFMA R0, R25, -R0, 1 ;  /* 0x3f80000019007423 */ /* 0x000fc80000000800 */
[----:B------:R-:W-:-:S04]  /*15ea0*/  FFMA R25, R0, R25, 0.00033333332976326346397 ;  /* 0x39aec33e00197423 */ /* 0x000fc80000000019 */
[----:B------:R-:W-:-:S04]  /*15eb0*/  FFMA R3, R25, |R18|, RZ ;  /* 0x4000001219037223 */ /* 0x000fc800000000ff */
[----:B------:R-:W-:-:S04]  /*15ec0*/  FFMA R0, R3, -3000, |R18| ;  /* 0xc53b800003007823 */ /* 0x000fc80000000412 */
[----:B------:R-:W-:Y:S01]  /*15ed0*/  FFMA R25, R0, R25, R3 ;  /* 0x0000001900197223 */ /* 0x000fe20000000003 */
[----:B0-----:R-:W-:Y:S06]  /*15ee0*/  @!P0 BRA `(.L_x_303) ;  /* 0x0000000000188947 */ /* 0x001fec0003800000 */
[----:B------:R-:W-:Y:S01]  /*15ef0*/  FADD R4, |R18|, -RZ ;  /* 0x800000ff12047221 */ /* 0x000fe20000000200 */
[----:B------:R-:W-:Y:S01]  /*15f00*/  IMAD.MOV.U32 R5, RZ, RZ, 0x453b8000 ;  /* 0x453b8000ff057424 */ /* 0x000fe200078e00ff */
[----:B------:R-:W-:Y:S01]  /*15f10*/  MOV R20, 0x15f40 ;  /* 0x00015f4000147802 */ /* 0x000fe20000000f00 */
[----:B------:R-:W-:-:S07]  /*15f20*/  IMAD.MOV.U32 R21, RZ, RZ, 0x0 ;  /* 0x00000000ff157424 */ /* 0x000fce00078e00ff */
[----:B---3--:R-:W-:Y:S05]  /*15f30*/  CALL.REL.NOINC `($__internal_2_$__cuda_sm3x_div_rn_noftz_f32_slowpath) ;  /* 0x0000001c00c07944 */ /* 0x008fea0003c00000 */
[----:B------:R-:W-:-:S07]  /*15f40*/  IMAD.MOV.U32 R25, RZ, RZ, R4 ;  /* 0x000000ffff197224 */ /* 0x000fce00078e0004 */
.L_x_303:
[----:B------:R-:W-:Y:S05]  /*15f50*/  BSYNC.RECONVERGENT B8 ;  /* 0x0000000000087941 */ /* 0x000fea0003800200 */
.L_x_302:
[----:B------:R-:W-:Y:S01]  /*15f60*/  IMAD.MOV.U32 R3, RZ, RZ, 0x392ec33e ;  /* 0x392ec33eff037424 */ /* 0x000fe200078e00ff */
[----:B------:R-:W-:Y:S01]  /*15f70*/  BSSY.RECONVERGENT B8, `(.L_x_304) ;  /* 0x000000f000087945 */ /* 0x000fe20003800200 */
[----:B------:R-:W-:-:S04]  /*15f80*/  IMAD.MOV.U32 R0, RZ, RZ, 0x45bb8000 ;  /* 0x45bb8000ff007424 */ /* 0x000fc800078e00ff */
[----:B------:R-:W-:Y:S01]  /*15f90*/  FFMA R4, R3, -R0, 1 ;  /* 0x3f80000003047423 */ /* 0x000fe20000000800 */
[----:B------:R-:W-:-:S03]  /*15fa0*/  FMUL R0, R18, R18 ;  /* 0x0000001212007220 */ /* 0x000fc60000400000 */
[----:B------:R-:W-:Y:S01]  /*15fb0*/  FFMA R5, R4, R3, 0.00016666666488163173199 ;  /* 0x392ec33e04057423 */ /* 0x000fe20000000003 */
[----:B------:R-:W0:Y:S03]  /*15fc0*/  FCHK P0, R0, 6000 ;  /* 0x45bb800000007902 */ /* 0x000e260000000000 */
        /* <DEDUP_REMOVED lines=9> */
.L_x_305:
[----:B------:R-:W-:Y:S05]  /*16060*/  BSYNC.RECONVERGENT B8 ;  /* 0x0000000000087941 */ /* 0x000fea0003800200 */
.L_x_304:
[----:B------:R-:W-:Y:S01]  /*16070*/  LOP3.LUT R4, R4, 0x80000000, R18, 0xb8, !PT ;  /* 0x8000000004047812 */ /* 0x000fe200078eb812 */
[----:B------:R-:W-:Y:S01]  /*16080*/  IMAD.MOV.U32 R6, RZ, RZ, R17 ;  /* 0x000000ffff067224 */ /* 0x000fe200078e0011 */
[----:B------:R-:W-:Y:S01]  /*16090*/  MOV R20, 0x160f0 ;  /* 0x000160f000147802 */ /* 0x000fe20000000f00 */
[----:B------:R-:W-:Y:S02]  /*160a0*/  IMAD.MOV.U32 R7, RZ, RZ, R16 ;  /* 0x000000ffff077224 */ /* 0x000fe400078e0010 */
[----:B------:R-:W-:Y:S01]  /*160b0*/  FADD R4, R4, R19 ;  /* 0x0000001304047221 */ /* 0x000fe20000000000 */
[----:B------:R-:W-:Y:S02]  /*160c0*/  IMAD.MOV.U32 R5, RZ, RZ, RZ ;  /* 0x000000ffff057224 */ /* 0x000fe400078e00ff */
[----:B------:R-:W-:-:S07]  /*160d0*/  IMAD.MOV.U32 R21, RZ, RZ, 0x0 ;  /* 0x00000000ff157424 */ /* 0x000fce00078e00ff */
[----:B---3--:R-:W-:Y:S05]  /*160e0*/  CALL.REL.NOINC `($_Z24calculateAllInterInfoV10P6PlayerP5PointP5nTypeiddb$_Z22CUDA_compute_motion_1dfffffffRf) ;  /* 0xfffffff400247944 */ /* 0x008fea0003c3ffff */
[----:B------:R-:W2:Y:S01]  /*160f0*/  LDL R0, [R2] ;  /* 0x0000000002007983 */ /* 0x000ea20000100800 */
[----:B------:R-:W-:Y:S01]  /*16100*/  IMAD.MOV.U32 R4, RZ, RZ, 0x3f4ccccd ;  /* 0x3f4ccccdff047424 */ /* 0x000fe200078e00ff */
[----:B------:R-:W-:Y:S01]  /*16110*/  BSSY.RECONVERGENT B8, `(.L_x_306) ;  /* 0x000000f000087945 */ /* 0x000fe20003800200 */
[----:B------:R-:W-:-:S04]  /*16120*/  IMAD.MOV.U32 R3, RZ, RZ, 0x3fa00000 ;  /* 0x3fa00000ff037424 */ /* 0x000fc800078e00ff */
[----:B------:R-:W-:-:S04]  /*16130*/  FFMA R3, R4, -R3, 1 ;  /* 0x3f80000004037423 */ /* 0x000fc80000000803 */
[----:B------:R-:W-:Y:S01]  /*16140*/  FFMA R4, R3, R4, 0.80000001192092895508 ;  /* 0x3f4ccccd03047423 */ /* 0x000fe20000000004 */
[----:B--2---:R-:W-:-:S04]  /*16150*/  FADD R25, R0, R25 ;  /* 0x0000001900197221 */ /* 0x004fc80000000000 */
[----:B------:R-:W0:Y:S01]  /*16160*/  FCHK P0, R25, 1.25 ;  /* 0x3fa0000019007902 */ /* 0x000e220000000000 */
[----:B------:R-:W-:-:S04]  /*16170*/  FFMA R0, R25, R4, RZ ;  /* 0x0000000419007223 */ /* 0x000fc800000000ff */
[----:B------:R-:W-:-:S04]  /*16180*/  FFMA R3, R0, -1.25, R25 ;  /* 0xbfa0000000037823 */ /* 0x000fc80000000019 */
[----:B------:R-:W-:Y:S01]  /*16190*/  FFMA R4, R4, R3, R0 ;  /* 0x0000000304047223 */ /* 0x000fe20000000000 */
[----:B0-----:R-:W-:Y:S06]  /*161a0*/  @!P0 BRA `(.L_x_307) ;  /* 0x0000000000148947 */ /* 0x001fec0003800000 */
[----:B------:R-:W-:Y:S01]  /*161b0*/  IMAD.MOV.U32 R4, RZ, RZ, R25 ;  /* 0x000000ffff047224 */ /* 0x000fe200078e0019 */
[----:B------:R-:W-:Y:S01]  /*161c0*/  MOV R20, 0x16200 ;  /* 0x0001620000147802 */ /* 0x000fe20000000f00 */
[----:B------:R-:W-:Y:S02]  /*161d0*/  IMAD.MOV.U32 R5, RZ, RZ, 0x3fa00000 ;  /* 0x3fa00000ff057424 */ /* 0x000fe400078e00ff */
[----:B------:R-:W-:-:S07]  /*161e0*/  IMAD.MOV.U32 R21, RZ, RZ, 0x0 ;  /* 0x00000000ff157424 */ /* 0x000fce00078e00ff */
[----:B------:R-:W-:Y:S05]  /*161f0*/  CALL.REL.NOINC `($__internal_2_$__cuda_sm3x_div_rn_noftz_f32_slowpath) ;  /* 0x0000001c00107944 */ /* 0x000fea0003c00000 */
.L_x_307:
[----:B------:R-:W-:Y:S05]  /*16200*/  BSYNC.RECONVERGENT B8 ;  /* 0x0000000000087941 */ /* 0x000fea0003800200 */
.L_x_306:
[----:B------:R0:W-:Y:S01]  /*16210*/  STL [R2], R4 ;  /* 0x0000000402007387 */ /* 0x0001e20000100800 */
[----:B------:R-:W-:Y:S05]  /*16220*/  BRA `(.L_x_286) ;  /* 0x0000000c00f07947 */ /* 0x000fea0003800000 */
.L_x_289:
[----:B------:R-:W0:Y:S01]  /*16230*/  MUFU.RCP64H R5, 3000 ;  /* 0x40a7700000057908 */ /* 0x000e220000001800 */
[----:B------:R-:W-:Y:S02]  /*16240*/  IMAD.MOV.U32 R8, RZ, RZ, 0x0 ;  /* 0x00000000ff087424 */ /* 0x000fe400078e00ff */
[----:B------:R-:W-:Y:S01]  /*16250*/  FADD R0, RZ, -R18 ;  /* 0x80000012ff007221 */ /* 0x000fe20000000000 */
[----:B------:R-:W-:Y:S01]  /*16260*/  IMAD.MOV.U32 R9, RZ, RZ, 0x40a77000 ;  /* 0x40a77000ff097424 */ /* 0x000fe200078e00ff */
[----:B------:R-:W-:Y:S01]  /*16270*/  BSSY.RECONVERGENT B8, `(.L_x_308) ;  /* 0x0000017000087945 */ /* 0x000fe20003800200 */
[----:B------:R-:W-:-:S06]  /*16280*/  IMAD.MOV.U32 R4, RZ, RZ, 0x1 ;  /* 0x00000001ff047424 */ /* 0x000fcc00078e00ff */
[----:B0-----:R-:W-:-:S08]  /*16290*/  DFMA R6, R4, -R8, 1 ;  /* 0x3ff000000406742b */ /* 0x001fd00000000808 */
[----:B------:R-:W-:Y:S02]  /*162a0*/  DFMA R12, R6, R6, R6 ;  /* 0x00000006060c722b */ /* 0x000fe40000000006 */
[----:B------:R-:W0:Y:S06]  /*162b0*/  F2F.F64.F32 R6, |R0| ;  /* 0x4000000000067310 */ /* 0x000e2c0000201800 */
[----:B------:R-:W-:-:S08]  /*162c0*/  DFMA R12, R4, R12, R4 ;  /* 0x0000000c040c722b */ /* 0x000fd00000000004 */
[----:B------:R-:W-:Y:S02]  /*162d0*/  DFMA R8, R12, -R8, 1 ;  /* 0x3ff000000c08742b */ /* 0x000fe40000000808 */
[----:B0-----:R-:W-:-:S06]  /*162e0*/  DMUL R6, R6, |R10| ;  /* 0x4000000a06067228 */ /* 0x001fcc0000000000 */
[----:B------:R-:W-:-:S04]  /*162f0*/  DFMA R12, R12, R8, R12 ;  /* 0x000000080c0c722b */ /* 0x000fc8000000000c */
[----:B------:R-:W-:-:S04]  /*16300*/  FSETP.GEU.AND P1, PT, |R7|, 6.5827683646048100446e-37, PT ;  /* 0x036000000700780b */ /* 0x000fc80003f2e200 */
        /* <DEDUP_REMOVED lines=12> */
[----:B---3--:R-:W-:Y:S05]  /*163d0*/  CALL.REL.NOINC `($__internal_0_$__cuda_sm20_div_rn_f64_full) ;  /* 0x0000000c00d07944 */ /* 0x008fea0003c00000 */
.L_x_309:
[----:B------:R-:W-:Y:S05]  /*163e0*/  BSYNC.RECONVERGENT B8 ;  /* 0x0000000000087941 */ /* 0x000fea0003800200 */
.L_x_308:
[----:B------:R-:W0:Y:S02]  /*163f0*/  F2F.F32.F64 R4, R4 ;  /* 0x0000000400047310 */ /* 0x000e240000301000 */
[----:B0-----:R-:W-:-:S13]  /*16400*/  FSETP.GEU.AND P0, PT, |R19|, R4, PT ;  /* 0x000000041300720b */ /* 0x001fda0003f0e200 */
[----:B------:R-:W-:Y:S05]  /*16410*/  @P0 BRA `(.L_x_310) ;  /* 0x00000000008c0947 */ /* 0x000fea0003800000 */
[----:B------:R-:W-:Y:S01]  /*16420*/  FMUL R3, |R19|, 6000 ;  /* 0x45bb800013037820 */ /* 0x000fe20000400200 */
[----:B------:R-:W-:Y:S03]  /*16430*/  BSSY.RECONVERGENT B8, `(.L_x_311) ;  /* 0x000000e000087945 */ /* 0x000fe60003800200 */
[----:B------:R-:W-:-:S04]  /*16440*/  FFMA R4, R18, R18, R3 ;  /* 0x0000001212047223 */ /* 0x000fc80000000003 */
[----:B------:R-:W-:Y:S01]  /*16450*/  VIADD R0, R4, 0xf3000000 ;  /* 0xf300000004007836 */ /* 0x000fe20000000000 */
[----:B------:R0:W1:Y:S04]  /*16460*/  MUFU.RSQ R5, R4 ;  /* 0x0000000400057308 */ /* 0x0000680000001400 */
[----:B------:R-:W-:-:S13]  /*16470*/  ISETP.GT.U32.AND P0, PT, R0, 0x727fffff, PT ;  /* 0x727fffff0000780c */ /* 0x000fda0003f04070 */
[----:B01----:R-:W-:Y:S05]  /*16480*/  @!P0 BRA `(.L_x_312) ;  /* 0x0000000000108947 */ /* 0x003fea0003800000 */
[----:B------:R-:W-:Y:S01]  /*16490*/  MOV R20, 0x164c0 ;  /* 0x000164c000147802 */ /* 0x000fe20000000f00 */
[----:B------:R-:W-:-:S07]  /*164a0*/  IMAD.MOV.U32 R21, RZ, RZ, 0x0 ;  /* 0x00000000ff157424 */ /* 0x000fce00078e00ff */
[----:B---3--:R-:W-:Y:S05]  /*164b0*/  CALL.REL.NOINC `($__internal_1_$__cuda_sm20_sqrt_rn_f32_slowpath) ;  /* 0x0000001400f47944 */ /* 0x008fea0003c00000 */
[----:B------:R-:W-:Y:S05]  /*164c0*/  BRA `(.L_x_313) ;  /* 0x0000000000107947 */ /* 0x000fea0003800000 */
.L_x_312:
[----:B------:R-:W-:Y:S01]  /*164d0*/  FMUL.FTZ R3, R4, R5 ;  /* 0x0000000504037220 */ /* 0x000fe20000410000 */
[----:B------:R-:W-:-:S03]  /*164e0*/  FMUL.FTZ R0, R5, 0.5 ;  /* 0x3f00000005007820 */ /* 0x000fc60000410000 */
[----:B------:R-:W-:-:S04]  /*164f0*/  FFMA R4, -R3, R3, R4 ;  /* 0x0000000303047223 */ /* 0x000fc80000000104 */
[----:B------:R-:W-:-:S07]  /*16500*/  FFMA R4, R4, R0, R3 ;  /* 0x0000000004047223 */ /* 0x000fce0000000003 */
.L_x_313:
[----:B------:R-:W-:Y:S05]  /*16510*/  BSYNC.RECONVERGENT B8 ;  /* 0x0000000000087941 */ /* 0x000fea0003800200 */
.L_x_311:
[----:B------:R-:W-:Y:S01]  /*16520*/  MOV R0, 0x453b8000 ;  /* 0x453b800000007802 */ /* 0x000fe20000000f00 */
[----:B------:R-:W-:Y:S01]  /*16530*/  FADD R4, R4, -|R18| ;  /* 0xc000001204047221 */ /* 0x000fe20000000000 */
[----:B------:R-:W-:Y:S01]  /*16540*/  IMAD.MOV.U32 R25, RZ, RZ, 0x39aec33e ;  /* 0x39aec33eff197424 */ /* 0x000fe200078e00ff */
[----:B------:R-:W-:Y:S02]  /*16550*/  BSSY.RECONVERGENT B8, `(.L_x_314) ;  /* 0x000000d000087945 */ /* 0x000fe40003800200 */
[----:B------:R-:W0:Y:S01]  /*16560*/  FCHK P0, R4, 3000 ;  /* 0x453b800004007902 */ /* 0x000e220000000000 */
[----:B------:R-:W-:-:S04]  /*16570*/  FFMA R0, R25, -R0, 1 ;  /* 0x3f80000019007423 */ /* 0x000fc80000000800 */
[----:B------:R-:W-:-:S04]  /*16580*/  FFMA R25, R0, R25, 0.00033333332976326346397 ;  /* 0x39aec33e00197423 */ /* 0x000fc80000000019 */
        /* <DEDUP_REMOVED lines=9> */
.L_x_315:
[----:B------:R-:W-:Y:S05]  /*16620*/  BSYNC.RECONVERGENT B8 ;  /* 0x0000000000087941 */ /* 0x000fea0003800200 */
.L_x_314:
[----:B------:R-:W-:Y:S01]  /*16630*/  IMAD.MOV.U32 R17, RZ, RZ, RZ ;  /* 0x000000ffff117224 */ /* 0x000fe200078e00ff */
[----:B------:R-:W-:Y:S06]  /*16640*/  BRA `(.L_x_301) ;  /* 0x0000000400187947 */ /* 0x000fec0003800000 */
.L_x_310:
        /* <DEDUP_REMOVED lines=19> */
.L_x_317:
[----:B------:R-:W-:Y:S05]  /*16780*/  BSYNC.RECONVERGENT B8 ;  /* 0x0000000000087941 */ /* 0x000fea0003800200 */
.L_x_316:
        /* <DEDUP_REMOVED lines=9> */
.L_x_319:
[C---:B------:R-:W-:Y:S01]  /*16820*/  FMUL.FTZ R3, R5.reuse, R4 ;  /* 0x0000000405037220 */ /* 0x040fe20000410000 */
[----:B------:R-:W-:-:S03]  /*16830*/  FMUL.FTZ R0, R5, 0.5 ;  /* 0x3f00000005007820 */ /* 0x000fc60000410000 */
[----:B------:R-:W-:-:S04]  /*16840*/  FFMA R4, -R3, R3, R4 ;  /* 0x0000000303047223 */ /* 0x000fc80000000104 */
[----:B------:R-:W-:-:S07]  /*16850*/  FFMA R4, R4, R0, R3 ;  /* 0x0000000004047223 */ /* 0x000fce0000000003 */
.L_x_320:
[----:B------:R-:W-:Y:S05]  /*16860*/  BSYNC.RECONVERGENT B8 ;  /* 0x0000000000087941 */ /* 0x000fea0003800200 */
.L_x_318:
[----:B------:R-:W-:Y:S01]  /*16870*/  IMAD.MOV.U32 R3, RZ, RZ, 0x39aec33e ;  /* 0x39aec33eff037424 */ /* 0x000fe200078e00ff */
[----:B------:R-:W-:Y:S01]  /*16880*/  BSSY.RECONVERGENT B8, `(.L_x_321) ;  /* 0x000000f000087945 */ /* 0x000fe20003800200 */
[----:B------:R-:W-:-:S04]  /*16890*/  IMAD.MOV.U32 R0, RZ, RZ, 0x453b8000 ;  /* 0x453b8000ff007424 */ /* 0x000fc800078e00ff */
[----:B------:R-:W-:Y:S01]  /*168a0*/  FFMA R6, R3, -R0, 1 ;  /* 0x3f80000003067423 */ /* 0x000fe20000000800 */
[----:B------:R-:W-:-:S03]  /*168b0*/  FADD R0, R4, -|R18| ;  /* 0xc000001204007221 */ /* 0x000fc60000000000 */
[----:B------:R-:W-:Y:S01]  /*168c0*/  FFMA R3, R6, R3, 0.00033333332976326346397 ;  /* 0x39aec33e06037423 */ /* 0x000fe20000000003 */
        /* <DEDUP_REMOVED lines=10> */
.L_x_322:
[----:B------:R-:W-:Y:S05]  /*16970*/  BSYNC.RECONVERGENT B8 ;  /* 0x0000000000087941 */ /* 0x000fea0003800200 */
.L_x_321:
        /* <DEDUP_REMOVED lines=18> */
.L_x_323:
[----:B------:R-:W-:Y:S05]  /*16aa0*/  BSYNC.RECONVERGENT B8 ;  /* 0x0000000000087941 */ /* 0x000fea0003800200 */
.L_x_301:
[----:B------:R-:W-:Y:S05]  /*16ab0*/  BSYNC.RELIABLE B6 ;  /* 0x0000000000067941 */ /* 0x000fea0003800100 */
.L_x_288:
[----:B------:R-:W-:Y:S01]  /*16ac0*/  FFMA R0, R25, 3000, |R18| ;  /* 0x453b800019007823 */ /* 0x000fe20000000412 */
[----:B------:R-:W-:Y:S04]  /*16ad0*/  BSSY.RECONVERGENT B6, `(.L_x_324) ;  /* 0x0000028000067945 */ /* 0x000fe80003800200 */
[----:B------:R-:W-:Y:S01]  /*16ae0*/  FSETP.GT.AND P0, PT, R0, 3000, PT ;  /* 0x453b80000000780b */ /* 0x000fe20003f04000 */
[----:B------:R-:W-:-:S12]  /*16af0*/  IMAD.MOV.U32 R0, RZ, RZ, RZ ;  /* 0x000000ffff007224 */ /* 0x000fd800078e00ff */
[----:B------:R-:W-:Y:S05]  /*16b00*/  @!P0 BRA `(.L_x_325) ;  /* 0x0000000000908947 */ /* 0x000fea0003800000 */
[----:B------:R-:W-:Y:S01]  /*16b10*/  FFMA R18, -R18, R18, 9000000 ;  /* 0x4b09544012127423 */ /* 0x000fe20000000112 */
[----:B------:R-:W-:Y:S01]  /*16b20*/  IMAD.MOV.U32 R3, RZ, RZ, 0x392ec33e ;  /* 0x392ec33eff037424 */ /* 0x000fe200078e00ff */
[----:B------:R-:W-:Y:S01]  /*16b30*/  BSSY.RECONVERGENT B8, `(.L_x_326) ;  /* 0x000000e000087945 */ /* 0x000fe20003800200 */
[----:B------:R-:W-:Y:S01]  /*16b40*/  IMAD.MOV.U32 R0, RZ, RZ, 0x45bb8000 ;  /* 0x45bb8000ff007424 */ /* 0x000fe200078e00ff */
[----:B------:R-:W0:Y:S03]  /*16b50*/  FCHK P0, R18, 6000 ;  /* 0x45bb800012007902 */ /* 0x000e260000000000 */
[----:B------:R-:W-:-:S04]  /*16b60*/  FFMA R0, R3, -R0, 1 ;  /* 0x3f80000003007423 */ /* 0x000fc80000000800 */
        /* <DEDUP_REMOVED lines=10> */
.L_x_327:
[----:B------:R-:W-:Y:S05]  /*16c10*/  BSYNC.RECONVERGENT B8 ;  /* 0x0000000000087941 */ /* 0x000fea0003800200 */
.L_x_326:
[----:B------:R-:W-:Y:S01]  /*16c20*/  FADD R4, R4, 1500 ;  /* 0x44bb800004047421 */ /* 0x000fe20000000000 */
[----:B------:R-:W-:Y:S01]  /*16c30*/  IMAD.MOV.U32 R0, RZ, RZ, 0x39aec33e ;  /* 0x39aec33eff007424 */ /* 0x000fe200078e00ff */
[----:B------:R-:W-:Y:S01]  /*16c40*/  BSSY.RECONVERGENT B8, `(.L_x_328) ;  /* 0x000000f000087945 */ /* 0x000fe20003800200 */
[----:B------:R-:W-:Y:S02]  /*16c50*/  IMAD.MOV.U32 R3, RZ, RZ, 0x453b8000 ;  /* 0x453b8000ff037424 */ /* 0x000fe400078e00ff */
[----:B------:R-:W-:Y:S02]  /*16c60*/  FADD R19, -R4, |R19| ;  /* 0x4000001304137221 */ /* 0x000fe40000000100 */
[----:B------:R-:W-:Y:S02]  /*16c70*/  FFMA R3, R0, -R3, 1 ;  /* 0x3f80000000037423 */ /* 0x000fe40000000803 */
[----:B------:R-:W0:Y:S02]  /*16c80*/  FCHK P0, R19, 3000 ;  /* 0x453b800013007902 */ /* 0x000e240000000000 */
        /* <DEDUP_REMOVED lines=10> */
.L_x_329:
[----:B------:R-:W-:Y:S05]  /*16d30*/  BSYNC.RECONVERGENT B8 ;  /* 0x0000000000087941 */ /* 0x000fea0003800200 */
.L_x_328:
[----:B------:R-:W-:-:S07]  /*16d40*/  IMAD.MOV.U32 R0, RZ, RZ, R4 ;  /* 0x000000ffff007224 */ /* 0x000fce00078e0004 */
.L_x_325:
[----:B------:R-:W-:Y:S05]  /*16d50*/  BSYNC.RECONVERGENT B6 ;  /* 0x0000000000067941 */ /* 0x000fea0003800200 */
.L_x_324:
[----:B------:R-:W-:Y:S01]  /*16d60*/  FSETP.GT.AND P0, PT, R0, 0.025000000372529029846, PT ;  /* 0x3ccccccd0000780b */ /* 0x000fe20003f04000 */
[----:B------:R-:W-:-:S12]  /*16d70*/  DADD R26, R26, 40 ;  /* 0x404400001a1a7429 */ /* 0x000fd80000000000 */
[----:B------:R-:W-:-:S14]  /*16d80*/  DSETP.LEU.OR P0, PT, R26, 3000, !P0 ;  /* 0x40a770001a00742a */ /* 0x000fdc000470b400 */
[----:B------:R-:W-:-:S05]  /*16d90*/  @!P0 FADD R3, R0, R17 ;  /* 0x0000001100038221 */ /* 0x000fca0000000000 */
[----:B------:R0:W-:Y:S01]  /*16da0*/  @!P0 STL [R2], R3 ;  /* 0x0000000302008387 */ /* 0x0001e20000100800 */
[----:B------:R-:W-:Y:S05]  /*16db0*/  @!P0 BRA `(.L_x_286) ;  /* 0x00000004000c8947 */ /* 0x000fea0003800000 */
[----:B------:R-:W-:-:S04]  /*16dc0*/  FSETP.NEU.AND P0, PT, R17, RZ, PT ;  /* 0x000000ff1100720b */ /* 0x000fc80003f0d000 */
[----:B------:R-:W-:-:S13]  /*16dd0*/  FSETP.GEU.OR P0, PT, R25, 0.025000000372529029846, P0 ;  /* 0x3ccccccd1900780b */ /* 0x000fda000070e400 */
[----:B------:R1:W-:Y:S01]  /*16de0*/  @!P0 STL [R2], R25 ;  /* 0x0000001902008387 */ /* 0x0003e20000100800 */
[----:B------:R-:W-:Y:S05]  /*16df0*/  @!P0 BRA `(.L_x_286) ;  /* 0x0000000000fc8947 */ /* 0x000fea0003800000 */
[----:B------:R-:W-:-:S04]  /*16e00*/  FSETP.GT.AND P0, PT, R17, RZ, PT ;  /* 0x000000ff1100720b */ /* 0x000fc80003f04000 */
[----:B------:R-:W-:-:S13]  /*16e10*/  FSETP.GEU.OR P0, PT, R25, 0.025000000372529029846, !P0 ;  /* 0x3ccccccd1900780b */ /* 0x000fda000470e400 */
[----:B------:R2:W-:Y:S01]  /*16e20*/  @!P0 STL [R2], R17 ;  /* 0x0000001102008387 */ /* 0x0005e20000100800 */
[----:B------:R-:W-:Y:S05]  /*16e30*/  @!P0 BRA `(.L_x_286) ;  /* 0x0000000000ec8947 */ /* 0x000fea0003800000 */
[----:B------:R-:W4:Y:S01]  /*16e40*/  MUFU.RCP64H R5, 1.0999994277954101562 ;  /* 0x3ff1999900057908 */ /* 0x000f220000001800 */
[----:B------:R-:W-:Y:S01]  /*16e50*/  IMAD.MOV.U32 R10, RZ, RZ, -0x66666666 ;  /* 0x9999999aff0a7424 */ /* 0x000fe200078e00ff */
[----:B------:R-:W-:Y:S01]  /*16e60*/  BSSY.RECONVERGENT B6, `(.L_x_330) ;  /* 0x0000018000067945 */ /* 0x000fe20003800200 */
[----:B------:R-:W-:Y:S02]  /*16e70*/  IMAD.MOV.U32 R11, RZ, RZ, 0x3ff19999 ;  /* 0x3ff19999ff0b7424 */ /* 0x000fe400078e00ff */
[----:B------:R-:W-:-:S03]  /*16e80*/  IMAD.MOV.U32 R4, RZ, RZ, 0x1 ;  /* 0x00000001ff047424 */ /* 0x000fc600078e00ff */
[----:B------:R-:W-:Y:S03]  /*16e90*/  F2F.F64.F32 R18, R25 ;  /* 0x0000001900127310 */ /* 0x000fe60000201800 */
[----:B----4-:R-:W-:-:S08]  /*16ea0*/  DFMA R6, R4, -R10, 1 ;  /* 0x3ff000000406742b */ /* 0x010fd0000000080a */
[----:B------:R-:W-:-:S08]  /*16eb0*/  DFMA R6, R6, R6, R6 ;  /* 0x000000060606722b */ /* 0x000fd00000000006 */
[----:B------:R-:W-:Y:S02]  /*16ec0*/  DFMA R4, R4, R6, R4 ;  /* 0x000000060404722b */ /* 0x000fe40000000004 */
[----:B------:R-:W4:Y:S06]  /*16ed0*/  F2F.F64.F32 R6, R0 ;  /* 0x0000000000067310 */ /* 0x000f2c0000201800 */
[----:B------:R-:W-:-:S08]  /*16ee0*/  DFMA R8, R4, -R10, 1 ;  /* 0x3ff000000408742b */ /* 0x000fd0000000080a */
[----:B------:R-:W-:Y:S01]  /*16ef0*/  DFMA R4, R4, R8, R4 ;  /* 0x000000080404722b */ /* 0x000fe20000000004 */
[----:B----4-:R-:W-:-:S07]  /*16f00*/  FSETP.GEU.AND P1, PT, |R7|, 6.5827683646048100446e-37, PT ;  /* 0x036000000700780b */ /* 0x010fce0003f2e200 */
[----:B------:R-:W-:-:S08]  /*16f10*/  DMUL R8, R6, R4 ;  /* 0x0000000406087228 */ /* 0x000fd00000000000 */
[----:B------:R-:W-:-:S08]  /*16f20*/  DFMA R10, R8, -R10, R6 ;  /* 0x8000000a080a722b */ /* 0x000fd00000000006 */
[----:B------:R-:W-:-:S10]  /*16f30*/  DFMA R4, R4, R10, R8 ;  /* 0x0000000a0404722b */ /* 0x000fd40000000008 */
[----:B0-----:R-:W-:-:S05]  /*16f40*/  FFMA R3, RZ, 1.8874999284744262695, R5 ;  /* 0x3ff19999ff037823 */ /* 0x001fca0000000005 */
        /* <DEDUP_REMOVED lines=8> */
[----:B-123--:R-:W-:Y:S05]  /*16fd0*/  CALL.REL.NOINC `($__internal_0_$__cuda_sm20_div_rn_f64_full) ;  /* 0x0000000000d07944 */ /* 0x00efea0003c00000 */
.L_x_331:
[----:B------:R-:W-:Y:S05]  /*16fe0*/  BSYNC.RECONVERGENT B6 ;  /* 0x0000000000067941 */ /* 0x000fea0003800200 */
.L_x_330:
[----:B------:R-:W0:Y:S01]  /*16ff0*/  MUFU.RCP64H R7, 1.0999994277954101562 ;  /* 0x3ff1999900077908 */ /* 0x000e220000001800 */
[----:B------:R-:W-:Y:S01]  /*17000*/  IMAD.MOV.U32 R10, RZ, RZ, -0x66666666 ;  /* 0x9999999aff0a7424 */ /* 0x000fe200078e00ff */
[----:B------:R-:W-:Y:S01]  /*17010*/  BSSY.RECONVERGENT B6, `(.L_x_332) ;  /* 0x000001a000067945 */ /* 0x000fe20003800200 */
[----:B------:R-:W-:Y:S01]  /*17020*/  IMAD.MOV.U32 R11, RZ, RZ, 0x3ff19999 ;  /* 0x3ff19999ff0b7424 */ /* 0x000fe200078e00ff */
[----:B------:R-:W-:Y:S01]  /*17030*/  DADD R18, R18, R4 ;  /* 0x0000000012127229 */ /* 0x000fe20000000004 */
[----:B------:R-:W-:-:S06]  /*17040*/  IMAD.MOV.U32 R6, RZ, RZ, 0x1 ;  /* 0x00000001ff067424 */ /* 0x000fcc00078e00ff */
[----:B0-----:R-:W-:-:S08]  /*17050*/  DFMA R8, R6, -R10, 1 ;  /* 0x3ff000000608742b */ /* 0x001fd0000000080a */
[----:B------:R-:W-:-:S08]  /*17060*/  DFMA R8, R8, R8, R8 ;  /* 0x000000080808722b */ /* 0x000fd00000000008 */
[----:B------:R-:W-:Y:S02]  /*17070*/  DFMA R6, R6, R8, R6 ;  /* 0x000000080606722b */ /* 0x000fe40000000006 */
[----:B------:R-:W0:Y:S06]  /*17080*/  F2F.F64.F32 R8, R17 ;  /* 0x0000001100087310 */ /* 0x000e2c0000201800 */
[----:B------:R-:W-:-:S08]  /*17090*/  DFMA R12, R6, -R10, 1 ;  /* 0x3ff00000060c742b */ /* 0x000fd0000000080a */
[----:B------:R-:W-:Y:S01]  /*170a0*/  DFMA R12, R6, R12, R6 ;  /* 0x0000000c060c722b */ /* 0x000fe20000000006 */
[----:B0-----:R-:W-:-:S07]  /*170b0*/  FSETP.GEU.AND P1, PT, |R9|, 6.5827683646048100446e-37, PT ;  /* 0x036000000900780b */ /* 0x001fce0003f2e200 */
[----:B------:R-:W-:-:S08]  /*170c0*/  DMUL R6, R12, R8 ;  /* 0x000000080c067228 */ /* 0x000fd00000000000 */
[----:B------:R-:W-:-:S08]  /*170d0*/  DFMA R10, R6, -R10, R8 ;  /* 0x8000000a060a722b */ /* 0x000fd00000000008 */
[----:B------:R-:W-:-:S10]  /*170e0*/  DFMA R6, R12, R10, R6 ;  /* 0x0000000a0c06722b */ /* 0x000fd40000000006 */
[----:B------:R-:W-:-:S05]  /*170f0*/  FFMA R0, RZ, 1.8874999284744262695, R7 ;  /* 0x3ff19999ff007823 */ /* 0x000fca0000000007 */
[----:B------:R-:W-:-:S13]  /*17100*/  FSETP.GT.AND P0, PT, |R0|, 1.469367938527859385e-39, PT ;  /* 0x001000000000780b */ /* 0x000fda0003f04200 */
[----:B------:R-:W-:Y:S05]  /*17110*/  @P0 BRA P1, `(.L_x_333) ;  /* 0x0000000000240947 */ /* 0x000fea0000800000 */
[----:B------:R-:W-:Y:S01]  /*17120*/  IMAD.MOV.U32 R4, RZ, RZ, R8 ;  /* 0x000000ffff047224 */ /* 0x000fe200078e0008 */
[----:B------:R-:W-:Y:S01]  /*17130*/  MOV R20, 0x17190 ;  /* 0x0001719000147802 */ /* 0x000fe20000000f00 */
[----:B------:R-:W-:Y:S01]  /*17140*/  IMAD.MOV.U32 R5, RZ, RZ, R9 ;  /* 0x000000ffff057224 */ /* 0x000fe200078e0009 */
[----:B------:R-:W-:Y:S01]  /*17150*/  MOV R21, 0x0 ;  /* 0x0000000000157802 */ /* 0x000fe20000000f00 */
[----:B------:R-:W-:Y:S02]  /*17160*/  IMAD.MOV.U32 R6, RZ, RZ, -0x66666666 ;  /* 0x9999999aff067424 */ /* 0x000fe400078e00ff */
[----:B------:R-:W-:-:S07]  /*17170*/  IMAD.MOV.U32 R7, RZ, RZ, 0x3ff19999 ;  /* 0x3ff19999ff077424 */ /* 0x000fce00078e00ff */
[----:B-123--:R-:W-:Y:S05]  /*17180*/  CALL.REL.NOINC `($__internal_0_$__cuda_sm20_div_rn_f64_full) ;  /* 0x0000000000647944 */ /* 0x00efea0003c00000 */
[----:B------:R-:W-:Y:S02]  /*17190*/  IMAD.MOV.U32 R6, RZ, RZ, R4 ;  /* 0x000000ffff067224 */ /* 0x000fe400078e0004 */
[----:B------:R-:W-:-:S07]  /*171a0*/  IMAD.MOV.U32 R7, RZ, RZ, R5 ;  /* 0x000000ffff077224 */ /* 0x000fce00078e0005 */
.L_x_333:
[----:B------:R-:W-:Y:S05]  /*171b0*/  BSYNC.RECONVERGENT B6 ;  /* 0x0000000000067941 */ /* 0x000fea0003800200 */
.L_x_332:
[----:B------:R-:W-:-:S10]  /*171c0*/  DADD R18, R18, R6 ;  /* 0x0000000012127229 */ /* 0x000fd40000000006 */
[----:B------:R-:W0:Y:S02]  /*171d0*/  F2F.F32.F64 R19, R18 ;  /* 0x0000001200137310 */ /* 0x000e240000301000 */
[----:B0-----:R4:W-:Y:S02]  /*171e0*/  STL [R2], R19 ;  /* 0x0000001302007387 */ /* 0x0019e40000100800 */
.L_x_286:
[----:B------:R-:W-:Y:S05]  /*171f0*/  BSYNC.RECONVERGENT B7 ;  /* 0x0000000000077941 */ /* 0x000fea0003800200 */
.L_x_285:
[----:B------:R-:W5:Y:S01]  /*17200*/  LDL R20, [R1+0x14] ;  /* 0x0000140001147983 */ /* 0x000f620000100800 */
[----:B------:R0:W-:Y:S05]  /*17210*/  BMOV.32 B6, R22 ;  /* 0x0000001606007356 */ /* 0x0001ea0000000000 */
[----:B------:R-:W5:Y:S01]  /*17220*/  LDL R21, [R1+0x18] ;  /* 0x0000180001157983 */ /* 0x000f620000100800 */
[----:B------:R0:W-:Y:S05]  /*17230*/  BMOV.32 B7, R23 ;  /* 0x0000001707007356 */ /* 0x0001ea0000000000 */
[----:B------:R0:W-:Y:S05]  /*17240*/  BMOV.32 B8, R24 ;  /* 0x0000001808007356 */ /* 0x0001ea0000000000 */
[----:B01234-:R-:W5:Y:S04]  /*17250*/  LDL R2, [R1] ;  /* 0x0000000001027983 */ /* 0x01ff680000100800 */
[----:B------:R-:W5:Y:S04]  /*17260*/  LDL R16, [R1+0x4] ;  /* 0x0000040001107983 */ /* 0x000f680000100800 */
        /* <DEDUP_REMOVED lines=8> */
[----:B------:R0:W5:Y:S02]  /*172f0*/  LDL R27, [R1+0x30] ;  /* 0x00003000011b7983 */ /* 0x0001640000100800 */
[----:B0-----:R-:W-:Y:S01]  /*17300*/  VIADD R1, R1, 0x38 ;  /* 0x0000003801017836 */ /* 0x001fe20000000000 */
[----:B-----5:R-:W-:Y:S06]  /*17310*/  RET.REL.NODEC R20 `(_Z24calculateAllInterInfoV10P6PlayerP5PointP5nTypeiddb) ;  /* 0xfffffe8c14387950 */ /* 0x020fec0003c3ffff */
        .weak           $__internal_0_$__cuda_sm20_div_rn_f64_full
        .type           $__internal_0_$__cuda_sm20_div_rn_f64_full,@function
        .size           $__internal_0_$__cuda_sm20_div_rn_f64_full,($__internal_3_$__cuda_sm20_dsqrt_rn_f64_mediumpath_v1 - $__internal_0_$__cuda_sm20_div_rn_f64_full)
$__internal_0_$__cuda_sm20_div_rn_f64_full:
[----:B------:R-:W-:Y:S02]  /*17320*/  VIADD R1, R1, 0xffffffe0 ;  /* 0xffffffe001017836 */ /* 0x000fe40000000000 */
[----:B------:R-:W-:-:S03]  /*17330*/  IMAD.MOV.U32 R3, RZ, RZ, R5 ;  /* 0x000000ffff037224 */ /* 0x000fc600078e0005 */
[----:B------:R-:W-:Y:S04]  /*17340*/  STL [R1+0x18], R23 ;  /* 0x0000181701007387 */ /* 0x000fe80000100800 */
[----:B------:R-:W-:Y:S04]  /*17350*/  STL [R1+0x14], R22 ;  /* 0x0000141601007387 */ /* 0x000fe80000100800 */
[----:B------:R-:W-:Y:S04]  /*17360*/  STL [R1+0x10], R19 ;  /* 0x0000101301007387 */ /* 0x000fe80000100800 */
[----:B------:R-:W-:Y:S04]  /*17370*/  STL [R1+0xc], R18 ;  /* 0x00000c1201007387 */ /* 0x000fe80000100800 */
[----:B------:R-:W-:Y:S04]  /*17380*/  STL [R1+0x8], R17 ;  /* 0x0000081101007387 */ /* 0x000fe80000100800 */
[----:B------:R-:W-:Y:S04]  /*17390*/  STL [R1+0x4], R16 ;  /* 0x0000041001007387 */ /* 0x000fe80000100800 */
[----:B------:R0:W-:Y:S02]  /*173a0*/  STL [R1], R2 ;  /* 0x0000000201007387 */ /* 0x0001e40000100800 */
[----:B0-----:R-:W-:Y:S01]  /*173b0*/  IMAD.MOV.U32 R2, RZ, RZ, R4 ;  /* 0x000000ffff027224 */ /* 0x001fe200078e0004 */
[C---:B------:R-:W-:Y:S01]  /*173c0*/  FSETP.GEU.AND P0, PT, |R7|.reuse, 1.469367938527859385e-39, PT ;  /* 0x001000000700780b */ /* 0x040fe20003f0e200 */
[----:B------:R-:W-:Y:S01]  /*173d0*/  IMAD.MOV.U32 R4, RZ, RZ, 0x1 ;  /* 0x00000001ff047424 */ /* 0x000fe200078e00ff */
[----:B------:R-:W-:Y:S01]  /*173e0*/  LOP3.LUT R8, R7, 0x800fffff, RZ, 0xc0, !PT ;  /* 0x800fffff07087812 */ /* 0x000fe200078ec0ff */
[----:B------:R-:W-:Y:S01]  /*173f0*/  IMAD.MOV.U32 R16, RZ, RZ, 0x1ca00000 ;  /* 0x1ca00000ff107424 */ /* 0x000fe200078e00ff */
[----:B------:R-:W-:Y:S01]  /*17400*/  FSETP.GEU.AND P2, PT, |R3|, 1.469367938527859385e-39, PT ;  /* 0x001000000300780b */ /* 0x000fe20003f4e200 */
[----:B------:R-:W-:Y:S01]  /*17410*/  BSSY.RECONVERGENT B0, `(.L_x_334) ;  /* 0x000004f000007945 */ /* 0x000fe20003800200 */
[----:B------:R-:W-:Y:S01]  /*17420*/  LOP3.LUT R9, R8, 0x3ff00000, RZ, 0xfc, !PT ;  /* 0x3ff0000008097812 */ /* 0x000fe200078efcff */
[----:B------:R-:W-:Y:S01]  /*17430*/  IMAD.MOV.U32 R8, RZ, RZ, R6 ;  /* 0x000000ffff087224 */ /* 0x000fe200078e0006 */
[----:B------:R-:W-:-:S02]  /*17440*/  LOP3.LUT R18, R7, 0x7ff00000, RZ, 0xc0, !PT ;  /* 0x7ff0000007127812 */ /* 0x000fc400078ec0ff */
[----:B------:R-:W-:-:S03]  /*17450*/  LOP3.LUT R19, R3, 0x7ff00000, RZ, 0xc0, !PT ;  /* 0x7ff0000003137812 */ /* 0x000fc600078ec0ff */
[----:B------:R-:W-:Y:S01]  /*17460*/  @!P0 DMUL R8, R6, 8.98846567431157953865e+307 ;  /* 0x7fe0000006088828 */ /* 0x000fe20000000000 */
[----:B------:R-:W-:Y:S01]  /*17470*/  ISETP.GE.U32.AND P1, PT, R19, R18, PT ;  /* 0x000000121300720c */ /* 0x000fe20003f26070 */
[----:B------:R-:W-:Y:S02]  /*17480*/  IMAD.MOV.U32 R17, RZ, RZ, R19 ;  /* 0x000000ffff117224 */ /* 0x000fe400078e0013 */
[----:B------:R-:W-:Y:S02]  /*17490*/  IMAD.MOV.U32 R0, RZ, RZ, R18 ;  /* 0x000000ffff007224 */ /* 0x000fe400078e0012 */
[----:B------:R-:W0:Y:S04]  /*174a0*/  MUFU.RCP64H R5, R9 ;  /* 0x0000000900057308 */ /* 0x000e280000001800 */
[----:B------:R-:W-:-:S05]  /*174b0*/  @!P0 LOP3.LUT R0, R9, 0x7ff00000, RZ, 0xc0, !PT ;  /* 0x7ff0000009008812 */ /* 0x000fca00078ec0ff */
[----:B------:R-:W-:Y:S01]  /*174c0*/  VIADD R23, R0, 0xffffffff ;  /* 0xffffffff00177836 */ /* 0x000fe20000000000 */
[----:B0-----:R-:W-:-:S08]  /*174d0*/  DFMA R10, R4, -R8, 1 ;  /* 0x3ff00000040a742b */ /* 0x001fd00000000808 */
[----:B------:R-:W-:-:S08]  /*174e0*/  DFMA R10, R10, R10, R10 ;  /* 0x0000000a0a0a722b */ /* 0x000fd0000000000a */
[----:B------:R-:W-:Y:S01]  /*174f0*/  DFMA R12, R4, R10, R4 ;  /* 0x0000000a040c722b */ /* 0x000fe20000000004 */
[----:B------:R-:W-:Y:S01]  /*17500*/  SEL R11, R16, 0x63400000, !P1 ;  /* 0x63400000100b7807 */ /* 0x000fe20004800000 */
[----:B------:R-:W-:-:S03]  /*17510*/  IMAD.MOV.U32 R10, RZ, RZ, R2 ;  /* 0x000000ffff0a7224 */ /* 0x000fc600078e0002 */
[C-C-:B------:R-:W-:Y:S02]  /*17520*/  @!P2 LOP3.LUT R4, R11.reuse, 0x80000000, R3.reuse, 0xf8, !PT ;  /* 0x800000000b04a812 */ /* 0x140fe400078ef803 */
[----:B------:R-:W-:Y:S01]  /*17530*/  LOP3.LUT R11, R11, 0x800fffff, R3, 0xf8, !PT ;  /* 0x800fffff0b0b7812 */ /* 0x000fe200078ef803 */
[----:B------:R-:W-:Y:S01]  /*17540*/  DFMA R14, R12, -R8, 1 ;  /* 0x3ff000000c0e742b */ /* 0x000fe20000000808 */
[----:B------:R-:W-:Y:S01]  /*17550*/  @!P2 LOP3.LUT R5, R4, 0x100000, RZ, 0xfc, !PT ;  /* 0x001000000405a812 */ /* 0x000fe200078efcff */
[----:B------:R-:W-:-:S06]  /*17560*/  @!P2 IMAD.MOV.U32 R4, RZ, RZ, RZ ;  /* 0x000000ffff04a224 */ /* 0x000fcc00078e00ff */
[----:B------:R-:W-:Y:S02]  /*17570*/  @!P2 DFMA R10, R10, 2, -R4 ;  /* 0x400000000a0aa82b */ /* 0x000fe40000000804 */
[----:B------:R-:W-:-:S08]  /*17580*/  DFMA R14, R12, R14, R12 ;  /* 0x0000000e0c0e722b */ /* 0x000fd0000000000c */
[----:B------:R-:W-:Y:S01]  /*17590*/  @!P2 LOP3.LUT R17, R11, 0x7ff00000, RZ, 0xc0, !PT ;  /* 0x7ff000000b11a812 */ /* 0x000fe200078ec0ff */
[----:B------:R-:W-:-:S04]  /*175a0*/  DMUL R4, R14, R10 ;  /* 0x0000000a0e047228 */ /* 0x000fc80000000000 */
[----:B------:R-:W-:-:S04]  /*175b0*/  VIADD R22, R17, 0xffffffff ;  /* 0xffffffff11167836 */ /* 0x000fc80000000000 */
[----:B------:R-:W-:Y:S01]  /*175c0*/  DFMA R12, R4, -R8, R10 ;  /* 0x80000008040c722b */ /* 0x000fe2000000000a */
[----:B------:R-:W-:-:S04]  /*175d0*/  ISETP.GT.U32.AND P0, PT, R22, 0x7feffffe, PT ;  /* 0x7feffffe1600780c */ /* 0x000fc80003f04070 */
[----:B------:R-:W-:-:S03]  /*175e0*/  ISETP.GT.U32.OR P0, PT, R23, 0x7feffffe, P0 ;  /* 0x7feffffe1700780c */ /* 0x000fc60000704470 */
[----:B------:R-:W-:-:S10]  /*175f0*/  DFMA R12, R14, R12, R4 ;  /* 0x0000000c0e0c722b */ /* 0x000fd40000000004 */
[----:B------:R-:W-:Y:S05]  /*17600*/  @P0 BRA `(.L_x_335) ;  /* 0x0000000000680947 */ /* 0x000fea0003800000 */
[CC--:B------:R-:W-:Y:S01]  /*17610*/  VIADDMNMX R0, R19.reuse, -R18.reuse, 0xb9600000, !PT ;  /* 0xb960000013007446 */ /* 0x0c0fe20007800912 */
[----:B------:R-:W-:Y:S01]  /*17620*/  IMAD.MOV.U32 R2, RZ, RZ, RZ ;  /* 0x000000ffff027224 */ /* 0x000fe200078e00ff */
[----:B------:R-:W-:Y:S02]  /*17630*/  ISETP.GE.U32.AND P0, PT, R19, R18, PT ;  /* 0x000000121300720c */ /* 0x000fe40003f06070 */
[----:B------:R-:W-:Y:S02]  /*17640*/  VIMNMX R0, PT, PT, R0, 0x46a00000, PT ;  /* 0x46a0000000007848 */ /* 0x000fe40003fe0100 */
[----:B------:R-:W-:-:S05]  /*17650*/  SEL R3, R16, 0x63400000, !P0 ;  /* 0x6340000010037807 */ /* 0x000fca0004000000 */
[----:B------:R-:W-:-:S04]  /*17660*/  IMAD.IADD R0, R0, 0x1, -R3 ;  /* 0x0000000100007824 */ /* 0x000fc800078e0a03 */
[----:B------:R-:W-:-:S06]  /*17670*/  VIADD R3, R0, 0x7fe00000 ;  /* 0x7fe0000000037836 */ /* 0x000fcc0000000000 */
[----:B------:R-:W-:-:S10]  /*17680*/  DMUL R4, R12, R2 ;  /* 0x000000020c047228 */ /* 0x000fd40000000000 */
[----:B------:R-:W-:-:S13]  /*17690*/  FSETP.GTU.AND P0, PT, |R5|, 1.469367938527859385e-39, PT ;  /* 0x001000000500780b */ /* 0x000fda0003f0c200 */
[----:B------:R-:W-:Y:S05]  /*176a0*/  @P0 BRA `(.L_x_336) ;  /* 0x0000000000940947 */ /* 0x000fea0003800000 */
[----:B------:R-:W-:Y:S01]  /*176b0*/  DFMA R8, R12, -R8, R10 ;  /* 0x800000080c08722b */ /* 0x000fe2000000000a */
[----:B------:R-:W-:-:S09]  /*176c0*/  IMAD.MOV.U32 R2, RZ, RZ, RZ ;  /* 0x000000ffff027224 */ /* 0x000fd200078e00ff */
[C---:B------:R-:W-:Y:S02]  /*176d0*/  FSETP.NEU.AND P0, PT, R9.reuse, RZ, PT ;  /* 0x000000ff0900720b */ /* 0x040fe40003f0d000 */
[----:B------:R-:W-:-:S04]  /*176e0*/  LOP3.LUT R11, R9, 0x80000000, R7, 0x48, !PT ;  /* 0x80000000090b7812 */ /* 0x000fc800078e4807 */
[----:B------:R-:W-:-:S07]  /*176f0*/  LOP3.LUT R3, R11, R3, RZ, 0xfc, !PT ;  /* 0x000000030b037212 */ /* 0x000fce00078efcff */
[----:B------:R-:W-:Y:S05]  /*17700*/  @!P0 BRA `(.L_x_336) ;  /* 0x00000000007c8947 */ /* 0x000fea0003800000 */
[----:B------:R-:W-:Y:S01]  /*17710*/  IMAD.MOV R7, RZ, RZ, -R0 ;  /* 0x000000ffff077224 */ /* 0x000fe200078e0a00 */
[----:B------:R-:W-:Y:S01]  /*17720*/  DMUL.RP R2, R12, R2 ;  /* 0x000000020c027228 */ /* 0x000fe20000008000 */
[----:B------:R-:W-:-:S06]  /*17730*/  IMAD.MOV.U32 R6, RZ, RZ, RZ ;  /* 0x000000ffff067224 */ /* 0x000fcc00078e00ff */
[----:B------:R-:W-:-:S03]  /*17740*/  DFMA R6, R4, -R6, R12 ;  /* 0x800000060406722b */ /* 0x000fc6000000000c */
[----:B------:R-:W-:-:S03]  /*17750*/  LOP3.LUT R11, R3, R11, RZ, 0x3c, !PT ;  /* 0x0000000b030b7212 */ /* 0x000fc600078e3cff */
[----:B------:R-:W-:-:S04]  /*17760*/  IADD3 R6, PT, PT, -R0, -0x43300000, RZ ;  /* 0xbcd0000000067810 */ /* 0x000fc80007ffe1ff */
[----:B------:R-:W-:-:S04]  /*17770*/  FSETP.NEU.AND P0, PT, |R7|, R6, PT ;  /* 0x000000060700720b */ /* 0x000fc80003f0d200 */
[----:B------:R-:W-:Y:S02]  /*17780*/  FSEL R4, R2, R4, !P0 ;  /* 0x0000000402047208 */ /* 0x000fe40004000000 */
[----:B------:R-:W-:Y:S01]  /*17790*/  FSEL R5, R11, R5, !P0 ;  /* 0x000000050b057208 */ /* 0x000fe20004000000 */
[----:B------:R-:W-:Y:S06]  /*177a0*/  BRA `(.L_x_336) ;  /* 0x0000000000547947 */ /* 0x000fec0003800000 */
.L_x_335:
[----:B------:R-:W-:-:S14]  /*177b0*/  DSETP.NAN.AND P0, PT, R2, R2, PT ;  /* 0x000000020200722a */ /* 0x000fdc0003f08000 */
[----:B------:R-:W-:Y:S05]  /*177c0*/  @P0 BRA `(.L_x_337) ;  /* 0x0000000000440947 */ /* 0x000fea0003800000 */
[----:B------:R-:W-:-:S14]  /*177d0*/  DSETP.NAN.AND P0, PT, R6, R6, PT ;  /* 0x000000060600722a */ /* 0x000fdc0003f08000 */
[----:B------:R-:W-:Y:S05]  /*177e0*/  @P0 BRA `(.L_x_338) ;  /* 0x0000000000300947 */ /* 0x000fea0003800000 */
[----:B------:R-:W-:Y:S01]  /*177f0*/  ISETP.NE.AND P0, PT, R17, R0, PT ;  /* 0x000000001100720c */ /* 0x000fe20003f05270 */
[----:B------:R-:W-:Y:S02]  /*17800*/  IMAD.MOV.U32 R4, RZ, RZ, 0x0 ;  /* 0x00000000ff047424 */ /* 0x000fe400078e00ff */
[----:B------:R-:W-:-:S10]  /*17810*/  IMAD.MOV.U32 R5, RZ, RZ, -0x80000 ;  /* 0xfff80000ff057424 */ /* 0x000fd400078e00ff */
[----:B------:R-:W-:Y:S05]  /*17820*/  @!P0 BRA `(.L_x_336) ;  /* 0x0000000000348947 */ /* 0x000fea0003800000 */
[----:B------:R-:W-:Y:S02]  /*17830*/  ISETP.NE.AND P0, PT, R17, 0x7ff00000, PT ;  /* 0x7ff000001100780c */ /* 0x000fe40003f05270 */
[----:B------:R-:W-:Y:S02]  /*17840*/  LOP3.LUT R5, R3, 0x80000000, R7, 0x48, !PT ;  /* 0x8000000003057812 */ /* 0x000fe400078e4807 */
[----:B------:R-:W-:-:S13]  /*17850*/  ISETP.EQ.OR P0, PT, R0, RZ, !P0 ;  /* 0x000000ff0000720c */ /* 0x000fda0004702670 */
[----:B------:R-:W-:Y:S01]  /*17860*/  @P0 LOP3.LUT R0, R5, 0x7ff00000, RZ, 0xfc, !PT ;  /* 0x7ff0000005000812 */ /* 0x000fe200078efcff */
[----:B------:R-:W-:Y:S02]  /*17870*/  @!P0 IMAD.MOV.U32 R4, RZ, RZ, RZ ;  /* 0x000000ffff048224 */ /* 0x000fe400078e00ff */
[----:B------:R-:W-:Y:S02]  /*17880*/  @P0 IMAD.MOV.U32 R4, RZ, RZ, RZ ;  /* 0x000000ffff040224 */ /* 0x000fe400078e00ff */
[----:B------:R-:W-:Y:S01]  /*17890*/  @P0 IMAD.MOV.U32 R5, RZ, RZ, R0 ;  /* 0x000000ffff050224 */ /* 0x000fe200078e0000 */
[----:B------:R-:W-:Y:S06]  /*178a0*/  BRA `(.L_x_336) ;  /* 0x0000000000147947 */ /* 0x000fec0003800000 */
.L_x_338:
[----:B------:R-:W-:Y:S01]  /*178b0*/  LOP3.LUT R5, R7, 0x80000, RZ, 0xfc, !PT ;  /* 0x0008000007057812 */ /* 0x000fe200078efcff */
[----:B------:R-:W-:Y:S01]  /*178c0*/  IMAD.MOV.U32 R4, RZ, RZ, R6 ;  /* 0x000000ffff047224 */ /* 0x000fe200078e0006 */
[----:B------:R-:W-:Y:S06]  /*178d0*/  BRA `(.L_x_336) ;  /* 0x0000000000087947 */ /* 0x000fec0003800000 */
.L_x_337:
[----:B------:R-:W-:Y:S01]  /*178e0*/  LOP3.LUT R5, R3, 0x80000, RZ, 0xfc, !PT ;  /* 0x0008000003057812 */ /* 0x000fe200078efcff */
[----:B------:R-:W-:-:S07]  /*178f0*/  IMAD.MOV.U32 R4, RZ, RZ, R2 ;  /* 0x000000ffff047224 */ /* 0x000fce00078e0002 */
.L_x_336:
[----:B------:R-:W-:Y:S05]  /*17900*/  BSYNC.RECONVERGENT B0 ;  /* 0x0000000000007941 */ /* 0x000fea0003800200 */
.L_x_334:
[----:B------:R-:W2:Y:S04]  /*17910*/  LDL R2, [R1] ;  /* 0x0000000001027983 */ /* 0x000ea80000100800 */
[----:B------:R-:W2:Y:S04]  /*17920*/  LDL R16, [R1+0x4] ;  /* 0x0000040001107983 */ /* 0x000ea80000100800 */
[----:B------:R-:W2:Y:S04]  /*17930*/  LDL R17, [R1+0x8] ;  /* 0x0000080001117983 */ /* 0x000ea80000100800 */
[----:B------:R-:W2:Y:S04]  /*17940*/  LDL R18, [R1+0xc] ;  /* 0x00000c0001127983 */ /* 0x000ea80000100800 */
[----:B------:R-:W2:Y:S04]  /*17950*/  LDL R19, [R1+0x10] ;  /* 0x0000100001137983 */ /* 0x000ea80000100800 */
[----:B------:R-:W2:Y:S04]  /*17960*/  LDL R22, [R1+0x14] ;  /* 0x0000140001167983 */ /* 0x000ea80000100800 */
[----:B------:R0:W2:Y:S02]  /*17970*/  LDL R23, [R1+0x18] ;  /* 0x0000180001177983 */ /* 0x0000a40000100800 */
[----:B0-----:R-:W-:Y:S01]  /*17980*/  VIADD R1, R1, 0x20 ;  /* 0x0000002001017836 */ /* 0x001fe20000000000 */
[----:B--2---:R-:W-:Y:S06]  /*17990*/  RET.REL.NODEC R20 `(_Z24calculateAllInterInfoV10P6PlayerP5PointP5nTypeiddb) ;  /* 0xfffffe8414987950 */ /* 0x004fec0003c3ffff */
        .weak           $__internal_3_$__cuda_sm20_dsqrt_rn_f64_mediumpath_v1
        .type           $__internal_3_$__cuda_sm20_dsqrt_rn_f64_mediumpath_v1,@function
        .size           $__internal_3_$__cuda_sm20_dsqrt_rn_f64_mediumpath_v1,($__internal_1_$__cuda_sm20_sqrt_rn_f32_slowpath - $__internal_3_$__cuda_sm20_dsqrt_rn_f64_mediumpath_v1)
$__internal_3_$__cuda_sm20_dsqrt_rn_f64_mediumpath_v1:
[----:B------:R-:W-:Y:S01]  /*179a0*/  ISETP.GE.U32.AND P0, PT, R6, -0x3400000, PT ;  /* 0xfcc000000600780c */ /* 0x000fe20003f06070 */
[----:B------:R-:W-:Y:S01]  /*179b0*/  BSSY.RECONVERGENT B1, `(.L_x_339) ;  /* 0x0000028000017945 */ /* 0x000fe20003800200 */
[----:B------:R-:W-:Y:S02]  /*179c0*/  IMAD.MOV.U32 R6, RZ, RZ, R4 ;  /* 0x000000ffff067224 */ /* 0x000fe400078e0004 */
[----:B------:R-:W-:Y:S02]  /*179d0*/  IMAD.MOV.U32 R7, RZ, RZ, R5 ;  /* 0x000000ffff077224 */ /* 0x000fe400078e0005 */
[----:B------:R-:W-:Y:S02]  /*179e0*/  IMAD.MOV.U32 R4, RZ, RZ, R20 ;  /* 0x000000ffff047224 */ /* 0x000fe400078e0014 */
[----:B------:R-:W-:Y:S02]  /*179f0*/  IMAD.MOV.U32 R5, RZ, RZ, R21 ;  /* 0x000000ffff057224 */ /* 0x000fe400078e0015 */
[----:B------:R-:W-:-:S03]  /*17a00*/  IMAD.MOV.U32 R11, RZ, RZ, R13 ;  /* 0x000000ffff0b7224 */ /* 0x000fc600078e000d */
[----:B------:R-:W-:Y:S05]  /*17a10*/  @!P0 BRA `(.L_x_340) ;  /* 0x0000000000208947 */ /* 0x000fea0003800000 */
[----:B------:R-:W-:-:S10]  /*17a20*/  DFMA.RM R4, R4, R8, R10 ;  /* 0x000000080404722b */ /* 0x000fd4000000400a */
[----:B------:R-:W-:-:S05]  /*17a30*/  IADD3 R8, P0, PT, R4, 0x1, RZ ;  /* 0x0000000104087810 */ /* 0x000fca0007f1e0ff */
[----:B------:R-:W-:-:S06]  /*17a40*/  IMAD.X R9, RZ, RZ, R5, P0 ;  /* 0x000000ffff097224 */ /* 0x000fcc00000e0605 */
[----:B------:R-:W-:-:S08]  /*17a50*/  DFMA.RP R6, -R4, R8, R6 ;  /* 0x000000080406722b */ /* 0x000fd00000008106 */
[----:B------:R-:W-:-:S06]  /*17a60*/  DSETP.GT.AND P0, PT, R6, RZ, PT ;  /* 0x000000ff0600722a */ /* 0x000fcc0003f04000 */
[----:B------:R-:W-:Y:S02]  /*17a70*/  FSEL R4, R8, R4, P0 ;  /* 0x0000000408047208 */ /* 0x000fe40000000000 */
[----:B------:R-:W-:Y:S01]  /*17a80*/  FSEL R5, R9, R5, P0 ;  /* 0x0000000509057208 */ /* 0x000fe20000000000 */
[----:B------:R-:W-:Y:S06]  /*17a90*/  BRA `(.L_x_341) ;  /* 0x0000000000647947 */ /* 0x000fec0003800000 */
.L_x_340:
[----:B------:R-:W-:-:S14]  /*17aa0*/  DSETP.NE.AND P0, PT, R6, RZ, PT ;  /* 0x000000ff0600722a */ /* 0x000fdc0003f05000 */
[----:B------:R-:W-:Y:S05]  /*17ab0*/  @!P0 BRA `(.L_x_342) ;  /* 0x0000000000588947 */ /* 0x000fea0003800000 */
[----:B------:R-:W-:-:S13]  /*17ac0*/  ISETP.GE.AND P0, PT, R7, RZ, PT ;  /* 0x000000ff0700720c */ /* 0x000fda0003f06270 */
[----:B------:R-:W-:Y:S02]  /*17ad0*/  @!P0 IMAD.MOV.U32 R4, RZ, RZ, 0x0 ;  /* 0x00000000ff048424 */ /* 0x000fe400078e00ff */
[----:B------:R-:W-:Y:S01]  /*17ae0*/  @!P0 IMAD.MOV.U32 R5, RZ, RZ, -0x80000 ;  /* 0xfff80000ff058424 */ /* 0x000fe200078e00ff */
[----:B------:R-:W-:Y:S06]  /*17af0*/  @!P0 BRA `(.L_x_341) ;  /* 0x00000000004c8947 */ /* 0x000fec0003800000 */
[----:B------:R-:W-:-:S13]  /*17b00*/  ISETP.GT.AND P0, PT, R7, 0x7fefffff, PT ;  /* 0x7fefffff0700780c */ /* 0x000fda0003f04270 */
[----:B------:R-:W-:Y:S05]  /*17b10*/  @P0 BRA `(.L_x_342) ;  /* 0x0000000000400947 */ /* 0x000fea0003800000 */
[----:B------:R-:W-:Y:S01]  /*17b20*/  DMUL R4, R6, 8.11296384146066816958e+31 ;  /* 0x4690000006047828 */ /* 0x000fe20000000000 */
[----:B------:R-:W-:Y:S02]  /*17b30*/  IMAD.MOV.U32 R10, RZ, RZ, 0x0 ;  /* 0x00000000ff0a7424 */ /* 0x000fe400078e00ff */
[----:B------:R-:W-:Y:S02]  /*17b40*/  IMAD.MOV.U32 R6, RZ, RZ, RZ ;  /* 0x000000ffff067224 */ /* 0x000fe400078e00ff */
[----:B------:R-:W-:Y:S01]  /*17b50*/  IMAD.MOV.U32 R11, RZ, RZ, 0x3fd80000 ;  /* 0x3fd80000ff0b7424 */ /* 0x000fe200078e00ff */
[----:B------:R-:W0:Y:S03]  /*17b60*/  MUFU.RSQ64H R7, R5 ;  /* 0x0000000500077308 */ /* 0x000e260000001c00 */
[----:B0-----:R-:W-:-:S08]  /*17b70*/  DMUL R8, R6, R6 ;  /* 0x0000000606087228 */ /* 0x001fd00000000000 */
[----:B------:R-:W-:-:S08]  /*17b80*/  DFMA R8, R4, -R8, 1 ;  /* 0x3ff000000408742b */ /* 0x000fd00000000808 */
[----:B------:R-:W-:Y:S02]  /*17b90*/  DFMA R10, R8, R10, 0.5 ;  /* 0x3fe00000080a742b */ /* 0x000fe4000000000a */
[----:B------:R-:W-:-:S08]  /*17ba0*/  DMUL R8, R6, R8 ;  /* 0x0000000806087228 */ /* 0x000fd00000000000 */
[----:B------:R-:W-:-:S08]  /*17bb0*/  DFMA R8, R10, R8, R6 ;  /* 0x000000080a08722b */ /* 0x000fd00000000006 */
[----:B------:R-:W-:Y:S02]  /*17bc0*/  DMUL R6, R4, R8 ;  /* 0x0000000804067228 */ /* 0x000fe40000000000 */
[----:B------:R-:W-:-:S06]  /*17bd0*/  VIADD R9, R9, 0xfff00000 ;  /* 0xfff0000009097836 */ /* 0x000fcc0000000000 */
[----:B------:R-:W-:-:S08]  /*17be0*/  DFMA R10, R6, -R6, R4 ;  /* 0x80000006060a722b */ /* 0x000fd00000000004 */
[----:B------:R-:W-:-:S10]  /*17bf0*/  DFMA R4, R8, R10, R6 ;  /* 0x0000000a0804722b */ /* 0x000fd40000000006 */
[----:B------:R-:W-:Y:S01]  /*17c00*/  VIADD R5, R5, 0xfcb00000 ;  /* 0xfcb0000005057836 */ /* 0x000fe20000000000 */
[----:B------:R-:W-:Y:S06]  /*17c10*/  BRA `(.L_x_341) ;  /* 0x0000000000047947 */ /* 0x000fec0003800000 */
.L_x_342:
[----:B------:R-:W-:-:S11]  /*17c20*/  DADD R4, R6, R6 ;  /* 0x0000000006047229 */ /* 0x000fd60000000006 */
.L_x_341:
[----:B------:R-:W-:Y:S05]  /*17c30*/  BSYNC.RECONVERGENT B1 ;  /* 0x0000000000017941 */ /* 0x000fea0003800200 */
.L_x_339:
[----:B------:R-:W-:Y:S02]  /*17c40*/  IMAD.MOV.U32 R8, RZ, RZ, R4 ;  /* 0x000000ffff087224 */ /* 0x000fe400078e0004 */
[----:B------:R-:W-:Y:S02]  /*17c50*/  IMAD.MOV.U32 R9, RZ, RZ, R5 ;  /* 0x000000ffff097224 */ /* 0x000fe400078e0005 */
[----:B------:R-:W-:Y:S02]  /*17c60*/  IMAD.MOV.U32 R4, RZ, RZ, R0 ;  /* 0x000000ffff047224 */ /* 0x000fe400078e0000 */
[----:B------:R-:W-:-:S04]  /*17c70*/  IMAD.MOV.U32 R5, RZ, RZ, 0x0 ;  /* 0x00000000ff057424 */ /* 0x000fc800078e00ff */
[----:B------:R-:W-:Y:S05]  /*17c80*/  RET.REL.NODEC R4 `(_Z24calculateAllInterInfoV10P6PlayerP5PointP5nTypeiddb) ;  /* 0xfffffe8004dc7950 */ /* 0x000fea0003c3ffff */
        .weak           $__internal_1_$__cuda_sm20_sqrt_rn_f32_slowpath
        .type           $__internal_1_$__cuda_sm20_sqrt_rn_f32_slowpath,@function
        .size           $__internal_1_$__cuda_sm20_sqrt_rn_f32_slowpath,($__internal_2_$__cuda_sm3x_div_rn_noftz_f32_slowpath - $__internal_1_$__cuda_sm20_sqrt_rn_f32_slowpath)
$__internal_1_$__cuda_sm20_sqrt_rn_f32_slowpath:
[----:B------:R-:W-:Y:S02]  /*17c90*/  VIADD R1, R1, 0xfffffff8 ;  /* 0xfffffff801017836 */ /* 0x000fe40000000000 */
[----:B------:R-:W-:-:S03]  /*17ca0*/  IMAD.MOV.U32 R0, RZ, RZ, R4 ;  /* 0x000000ffff007224 */ /* 0x000fc600078e0004 */
[----:B------:R0:W-:Y:S02]  /*17cb0*/  STL [R1], R2 ;  /* 0x0000000201007387 */ /* 0x0001e40000100800 */
[----:B------:R-:W-:Y:S01]  /*17cc0*/  LOP3.LUT P0, RZ, R0, 0x7fffffff, RZ, 0xc0, !PT ;  /* 0x7fffffff00ff7812 */ /* 0x000fe2000780c0ff */
[----:B------:R-:W-:-:S12]  /*17cd0*/  BSSY.RECONVERGENT B0, `(.L_x_343) ;  /* 0x0000013000007945 */ /* 0x000fd80003800200 */
[----:B------:R-:W-:Y:S01]  /*17ce0*/  @!P0 MOV R4, R0 ;  /* 0x0000000000048202 */ /* 0x000fe20000000f00 */
[----:B0-----:R-:W-:Y:S06]  /*17cf0*/  @!P0 BRA `(.L_x_344) ;  /* 0x0000000000408947 */ /* 0x001fec0003800000 */
[----:B------:R-:W-:-:S13]  /*17d00*/  FSETP.GEU.FTZ.AND P0, PT, R0, RZ, PT ;  /* 0x000000ff0000720b */ /* 0x000fda0003f1e000 */
[----:B------:R-:W-:Y:S01]  /*17d10*/  @!P0 IMAD.MOV.U32 R4, RZ, RZ, 0x7fffffff ;  /* 0x7fffffffff048424 */ /* 0x000fe200078e00ff */
[----:B------:R-:W-:Y:S06]  /*17d20*/  @!P0 BRA `(.L_x_344) ;  /* 0x0000000000348947 */ /* 0x000fec0003800000 */
[----:B------:R-:W-:-:S13]  /*17d30*/  FSETP.GTU.FTZ.AND P0, PT, |R0|, +INF , PT ;  /* 0x7f8000000000780b */ /* 0x000fda0003f1c200 */
[----:B------:R-:W-:Y:S01]  /*17d40*/  @P0 FADD.FTZ R4, R0, 1 ;  /* 0x3f80000000040421 */ /* 0x000fe20000010000 */
[----:B------:R-:W-:Y:S06]  /*17d50*/  @P0 BRA `(.L_x_344) ;  /* 0x0000000000280947 */ /* 0x000fec0003800000 */
[----:B------:R-:W-:-:S13]  /*17d60*/  FSETP.NEU.FTZ.AND P0, PT, |R0|, +INF , PT ;  /* 0x7f8000000000780b */ /* 0x000fda0003f1d200 */
[----:B------:R-:W-:-:S04]  /*17d70*/  @P0 FFMA R2, R0, 1.84467440737095516160e+19, RZ ;  /* 0x5f80000000020823 */ /* 0x000fc800000000ff */
[----:B------:R-:W0:Y:S02]  /*17d80*/  @P0 MUFU.RSQ R3, R2 ;  /* 0x0000000200030308 */ /* 0x000e240000001400 */
[----:B0-----:R-:W-:Y:S01]  /*17d90*/  @P0 FMUL.FTZ R5, R2, R3 ;  /* 0x0000000302050220 */ /* 0x001fe20000410000 */
[----:B------:R-:W-:-:S03]  /*17da0*/  @P0 FMUL.FTZ R3, R3, 0.5 ;  /* 0x3f00000003030820 */ /* 0x000fc60000410000 */
[----:B------:R-:W-:-:S04]  /*17db0*/  @P0 FADD.FTZ R4, -R5, -RZ ;  /* 0x800000ff05040221 */ /* 0x000fc80000010100 */
[----:B------:R-:W-:Y:S01]  /*17dc0*/  @P0 FFMA R6, R5, R4, R2 ;  /* 0x0000000405060223 */ /* 0x000fe20000000002 */
[----:B------:R-:W-:-:S03]  /*17dd0*/  @!P0 IMAD.MOV.U32 R4, RZ, RZ, R0 ;  /* 0x000000ffff048224 */ /* 0x000fc600078e0000 */
[----:B------:R-:W-:-:S04]  /*17de0*/  @P0 FFMA R3, R6, R3, R5 ;  /* 0x0000000306030223 */ /* 0x000fc80000000005 */
[----:B------:R-:W-:-:S07]  /*17df0*/  @P0 FMUL.FTZ R4, R3, 2.3283064365386962891e-10 ;  /* 0x2f80000003040820 */ /* 0x000fce0000410000 */
.L_x_344:
[----:B------:R-:W-:Y:S05]  /*17e00*/  BSYNC.RECONVERGENT B0 ;  /* 0x0000000000007941 */ /* 0x000fea0003800200 */
.L_x_343:
[----:B------:R0:W2:Y:S02]  /*17e10*/  LDL R2, [R1] ;  /* 0x0000000001027983 */ /* 0x0000a40000100800 */
[----:B0-----:R-:W-:Y:S01]  /*17e20*/  VIADD R1, R1, 0x8 ;  /* 0x0000000801017836 */ /* 0x001fe20000000000 */
[----:B--2---:R-:W-:Y:S06]  /*17e30*/  RET.REL.NODEC R20 `(_Z24calculateAllInterInfoV10P6PlayerP5PointP5nTypeiddb) ;  /* 0xfffffe8014707950 */ /* 0x004fec0003c3ffff */
        .weak           $__internal_2_$__cuda_sm3x_div_rn_noftz_f32_slowpath
        .type           $__internal_2_$__cuda_sm3x_div_rn_noftz_f32_slowpath,@function
        .size           $__internal_2_$__cuda_sm3x_div_rn_noftz_f32_slowpath,($_Z24calculateAllInterInfoV10P6PlayerP5PointP5nTypeiddb$__internal_accurate_pow - $__internal_2_$__cuda_sm3x_div_rn_noftz_f32_slowpath)
$__internal_2_$__cuda_sm3x_div_rn_noftz_f32_slowpath:
[----:B------:R-:W-:-:S05]  /*17e40*/  VIADD R1, R1, 0xfffffff8 ;  /* 0xfffffff801017836 */ /* 0x000fca0000000000 */
[----:B------:R0:W-:Y:S02]  /*17e50*/  STL [R1], R2 ;  /* 0x0000000201007387 */ /* 0x0001e40000100800 */
[----:B0-----:R-:W-:Y:S01]  /*17e60*/  SHF.R.U32.HI R2, RZ, 0x17, R5 ;  /* 0x00000017ff027819 */ /* 0x001fe20000011605 */
[----:B------:R-:W-:Y:S01]  /*17e70*/  BSSY.RECONVERGENT B0, `(.L_x_345) ;  /* 0x0000062000007945 */ /* 0x000fe20003800200 */
[----:B------:R-:W-:Y:S02]  /*17e80*/  SHF.R.U32.HI R0, RZ, 0x17, R4 ;  /* 0x00000017ff007819 */ /* 0x000fe40000011604 */
[----:B------:R-:W-:Y:S02]  /*17e90*/  LOP3.LUT R8, R2, 0xff, RZ, 0xc0, !PT ;  /* 0x000000ff02087812 */ /* 0x000fe400078ec0ff */
[----:B------:R-:W-:-:S03]  /*17ea0*/  LOP3.LUT R3, R0, 0xff, RZ, 0xc0, !PT ;  /* 0x000000ff00037812 */ /* 0x000fc600078ec0ff */
[----:B------:R-:W-:Y:S02]  /*17eb0*/  VIADD R6, R8, 0xffffffff ;  /* 0xffffffff08067836 */ /* 0x000fe40000000000 */
[----:B------:R-:W-:-:S03]  /*17ec0*/  VIADD R0, R3, 0xffffffff ;  /* 0xffffffff03007836 */ /* 0x000fc60000000000 */
[----:B------:R-:W-:-:S04]  /*17ed0*/  ISETP.GT.U32.AND P0, PT, R6, 0xfd, PT ;  /* 0x000000fd0600780c */ /* 0x000fc80003f04070 */
[----:B------:R-:W-:-:S13]  /*17ee0*/  ISETP.GT.U32.OR P0, PT, R0, 0xfd, P0 ;  /* 0x000000fd0000780c */ /* 0x000fda0000704470 */
[----:B------:R-:W-:Y:S01]  /*17ef0*/  @!P0 IMAD.MOV.U32 R2, RZ, RZ, RZ ;  /* 0x000000ffff028224 */ /* 0x000fe200078e00ff */
[----:B------:R-:W-:Y:S06]  /*17f00*/  @!P0 BRA `(.L_x_346) ;  /* 0x00000000005c8947 */ /* 0x000fec0003800000 */
[----:B------:R-:W-:Y:S02]  /*17f10*/  FSETP.GTU.FTZ.AND P0, PT, |R4|, +INF , PT ;  /* 0x7f8000000400780b */ /* 0x000fe40003f1c200 */
[----:B------:R-:W-:-:S04]  /*17f20*/  FSETP.GTU.FTZ.AND P1, PT, |R5|, +INF , PT ;  /* 0x7f8000000500780b */ /* 0x000fc80003f3c200 */
[----:B------:R-:W-:-:S13]  /*17f30*/  PLOP3.LUT P0, PT, P0, P1, PT, 0xf8, 0x8f ;  /* 0x00000000008f781c */ /* 0x000fda0000703f70 */
[----:B------:R-:W-:Y:S05]  /*17f40*/  @P0 BRA `(.L_x_347) ;  /* 0x00000004004c0947 */ /* 0x000fea0003800000 */
[----:B------:R-:W-:-:S13]  /*17f50*/  LOP3.LUT P0, RZ, R5, 0x7fffffff, R4, 0xc8, !PT ;  /* 0x7fffffff05ff7812 */ /* 0x000fda000780c804 */
[----:B------:R-:W-:Y:S05]  /*17f60*/  @!P0 BRA `(.L_x_348) ;  /* 0x00000004003c8947 */ /* 0x000fea0003800000 */
[C---:B------:R-:W-:Y:S02]  /*17f70*/  FSETP.NEU.FTZ.AND P0, PT, |R4|.reuse, +INF , PT ;  /* 0x7f8000000400780b */ /* 0x040fe40003f1d200 */
[----:B------:R-:W-:Y:S02]  /*17f80*/  FSETP.NEU.FTZ.AND P2, PT, |R5|, +INF , PT ;  /* 0x7f8000000500780b */ /* 0x000fe40003f5d200 */
[----:B------:R-:W-:-:S11]  /*17f90*/  FSETP.NEU.FTZ.AND P1, PT, |R4|, +INF , PT ;  /* 0x7f8000000400780b */ /* 0x000fd60003f3d200 */
[----:B------:R-:W-:Y:S05]  /*17fa0*/  @!P2 BRA !P0, `(.L_x_348) ;  /* 0x00000004002ca947 */ /* 0x000fea0004000000 */
[----:B------:R-:W-:-:S04]  /*17fb0*/  LOP3.LUT P0, RZ, R4, 0x7fffffff, RZ, 0xc0, !PT ;  /* 0x7fffffff04ff7812 */ /* 0x000fc8000780c0ff */
[----:B------:R-:W-:-:S13]  /*17fc0*/  PLOP3.LUT P0, PT, P2, P0, PT, 0x2f, 0xf2 ;  /* 0x0000000000f2781c */ /* 0x000fda0001700577 */
[----:B------:R-:W-:Y:S05]  /*17fd0*/  @P0 BRA `(.L_x_349) ;  /* 0x0000000400180947 */ /* 0x000fea0003800000 */
[----:B------:R-:W-:-:S04]  /*17fe0*/  LOP3.LUT P0, RZ, R5, 0x7fffffff, RZ, 0xc0, !PT ;  /* 0x7fffffff05ff7812 */ /* 0x000fc8000780c0ff */
[----:B------:R-:W-:-:S13]  /*17ff0*/  PLOP3.LUT P0, PT, P1, P0, PT, 0x2f, 0xf2 ;  /* 0x0000000000f2781c */ /* 0x000fda0000f00577 */
[----:B------:R-:W-:Y:S05]  /*18000*/  @P0 BRA `(.L_x_350) ;  /* 0x0000000400000947 */ /* 0x000fea0003800000 */
[----:B------:R-:W-:Y:S02]  /*18010*/  ISETP.GE.AND P0, PT, R0, RZ, PT ;  /* 0x000000ff0000720c */ /* 0x000fe40003f06270 */
[----:B------:R-:W-:-:S11]  /*18020*/  ISETP.GE.AND P1, PT, R6, RZ, PT ;  /* 0x000000ff0600720c */ /* 0x000fd60003f26270 */
[----:B------:R-:W-:Y:S02]  /*18030*/  @P0 IMAD.MOV.U32 R2, RZ, RZ, RZ ;  /* 0x000000ffff020224 */ /* 0x000fe400078e00ff */
[----:B------:R-:W-:Y:S01]  /*18040*/  @!P0 FFMA R4, R4, 1.84467440737095516160e+19, RZ ;  /* 0x5f80000004048823 */ /* 0x000fe200000000ff */
[----:B------:R-:W-:Y:S02]  /*18050*/  @!P0 IMAD.MOV.U32 R2, RZ, RZ, -0x40 ;  /* 0xffffffc0ff028424 */ /* 0x000fe400078e00ff */
[----:B------:R-:W-:Y:S02]  /*18060*/  @!P1 FFMA R5, R5, 1.84467440737095516160e+19, RZ ;  /* 0x5f80000005059823 */ /* 0x000fe400000000ff */
[----:B------:R-:W-:-:S07]  /*18070*/  @!P1 VIADD R2, R2, 0x40 ;  /* 0x0000004002029836 */ /* 0x000fce0000000000 */
.L_x_346:
[----:B------:R-:W-:Y:S01]  /*18080*/  LEA R0, R8, 0xc0800000, 0x17 ;  /* 0xc080000008007811 */ /* 0x000fe200078eb8ff */
[----:B------:R-:W-:Y:S01]  /*18090*/  VIADD R3, R3, 0xffffff81 ;  /* 0xffffff8103037836 */ /* 0x000fe20000000000 */
[----:B------:R-:W-:Y:S03]  /*180a0*/  BSSY.RECONVERGENT B1, `(.L_x_351) ;  /* 0x0000035000017945 */ /* 0x000fe60003800200 */
[----:B------:R-:W-:Y:S02]  /*180b0*/  IMAD.IADD R5, R5, 0x1, -R0 ;  /* 0x0000000105057824 */ /* 0x000fe400078e0a00 */
[C---:B------:R-:W-:Y:S01]  /*180c0*/  IMAD R0, R3.reuse, -0x800000, R4 ;  /* 0xff80000003007824 */ /* 0x040fe200078e0204 */
[----:B------:R-:W-:Y:S01]  /*180d0*/  IADD3 R3, PT, PT, R3, 0x7f, -R8 ;  /* 0x0000007f03037810 */ /* 0x000fe20007ffe808 */
[----:B------:R-:W0:Y:S01]  /*180e0*/  MUFU.RCP R6, R5 ;  /* 0x0000000500067308 */ /* 0x000e220000001000 */
[----:B------:R-:W-:-:S03]  /*180f0*/  FADD.FTZ R7, -R5, -RZ ;  /* 0x800000ff05077221 */ /* 0x000fc60000010100 */
[----:B------:R-:W-:Y:S02]  /*18100*/  IMAD.IADD R3, R3, 0x1, R2 ;  /* 0x0000000103037824 */ /* 0x000fe400078e0202 */
[----:B0-----:R-:W-:-:S04]  /*18110*/  FFMA R9, R6, R7, 1 ;  /* 0x3f80000006097423 */ /* 0x001fc80000000007 */
[----:B------:R-:W-:-:S04]  /*18120*/  FFMA R11, R6, R9, R6 ;  /* 0x00000009060b7223 */ /* 0x000fc80000000006 */
[----:B------:R-:W-:-:S04]  /*18130*/  FFMA R4, R0, R11, RZ ;  /* 0x0000000b00047223 */ /* 0x000fc800000000ff */
[----:B------:R-:W-:-:S04]  /*18140*/  FFMA R9, R7, R4, R0 ;  /* 0x0000000407097223 */ /* 0x000fc80000000000 */
[----:B------:R-:W-:-:S04]  /*18150*/  FFMA R6, R11, R9, R4 ;  /* 0x000000090b067223 */ /* 0x000fc80000000004 */
[----:B------:R-:W-:-:S04]  /*18160*/  FFMA R7, R7, R6, R0 ;  /* 0x0000000607077223 */ /* 0x000fc80000000000 */
[----:B------:R-:W-:-:S05]  /*18170*/  FFMA R4, R11, R7, R6 ;  /* 0x000000070b047223 */ /* 0x000fca0000000006 */
[----:B------:R-:W-:-:S04]  /*18180*/  SHF.R.U32.HI R0, RZ, 0x17, R4 ;  /* 0x00000017ff007819 */ /* 0x000fc80000011604 */
[----:B------:R-:W-:-:S05]  /*18190*/  LOP3.LUT R0, R0, 0xff, RZ, 0xc0, !PT ;  /* 0x000000ff00007812 */ /* 0x000fca00078ec0ff */
[----:B------:R-:W-:-:S04]  /*181a0*/  IMAD.IADD R8, R0, 0x1, R3 ;  /* 0x0000000100087824 */ /* 0x000fc800078e0203 */
[----:B------:R-:W-:-:S05]  /*181b0*/  VIADD R0, R8, 0xffffffff ;  /* 0xffffffff08007836 */ /* 0x000fca0000000000 */
[----:B------:R-:W-:-:S13]  /*181c0*/  ISETP.GE.U32.AND P0, PT, R0, 0xfe, PT ;  /* 0x000000fe0000780c */ /* 0x000fda0003f06070 */
[----:B------:R-:W-:Y:S05]  /*181d0*/  @!P0 BRA `(.L_x_352) ;  /* 0x0000000000808947 */ /* 0x000fea0003800000 */
[----:B------:R-:W-:-:S13]  /*181e0*/  ISETP.GT.AND P0, PT, R8, 0xfe, PT ;  /* 0x000000fe0800780c */ /* 0x000fda0003f04270 */
[----:B------:R-:W-:Y:S05]  /*181f0*/  @P0 BRA `(.L_x_353) ;  /* 0x00000000006c0947 */ /* 0x000fea0003800000 */
[----:B------:R-:W-:-:S13]  /*18200*/  ISETP.GE.AND P0, PT, R8, 0x1, PT ;  /* 0x000000010800780c */ /* 0x000fda0003f06270 */
[----:B------:R-:W-:Y:S05]  /*18210*/  @P0 BRA `(.L_x_354) ;  /* 0x0000000000740947 */ /* 0x000fea0003800000 */
[----:B------:R-:W-:Y:S02]  /*18220*/  ISETP.GE.AND P0, PT, R8, -0x18, PT ;  /* 0xffffffe80800780c */ /* 0x000fe40003f06270 */
[----:B------:R-:W-:-:S11]  /*18230*/  LOP3.LUT R4, R4, 0x80000000, RZ, 0xc0, !PT ;  /* 0x8000000004047812 */ /* 0x000fd600078ec0ff */
[----:B------:R-:W-:Y:S05]  /*18240*/  @!P0 BRA `(.L_x_354) ;  /* 0x0000000000688947 */ /* 0x000fea0003800000 */
[CCC-:B------:R-:W-:Y:S01]  /*18250*/  FFMA.RZ R0, R11.reuse, R7.reuse, R6.reuse ;  /* 0x000000070b007223 */ /* 0x1c0fe2000000c006 */
[C---:B------:R-:W-:Y:S02]  /*18260*/  VIADD R5, R8.reuse, 0x20 ;  /* 0x0000002008057836 */ /* 0x040fe40000000000 */
[CCC-:B------:R-:W-:Y:S01]  /*18270*/  FFMA.RM R3, R11.reuse, R7.reuse, R6.reuse ;  /* 0x000000070b037223 */ /* 0x1c0fe20000004006 */
[----:B------:R-:W-:Y:S02]  /*18280*/  ISETP.NE.AND P2, PT, R8, RZ, PT ;  /* 0x000000ff0800720c */ /* 0x000fe40003f45270 */
[----:B------:R-:W-:Y:S01]  /*18290*/  LOP3.LUT R2, R0, 0x7fffff, RZ, 0xc0, !PT ;  /* 0x007fffff00027812 */ /* 0x000fe200078ec0ff */
[----:B------:R-:W-:Y:S01]  /*182a0*/  FFMA.RP R0, R11, R7, R6 ;  /* 0x000000070b007223 */ /* 0x000fe20000008006 */
[----:B------:R-:W-:Y:S01]  /*182b0*/  IMAD.MOV R6, RZ, RZ, -R8 ;  /* 0x000000ffff067224 */ /* 0x000fe200078e0a08 */
[----:B------:R-:W-:Y:S02]  /*182c0*/  ISETP.NE.AND P1, PT, R8, RZ, PT ;  /* 0x000000ff0800720c */ /* 0x000fe40003f25270 */
[----:B------:R-:W-:-:S02]  /*182d0*/  LOP3.LUT R2, R2, 0x800000, RZ, 0xfc, !PT ;  /* 0x0080000002027812 */ /* 0x000fc400078efcff */
[----:B------:R-:W-:Y:S02]  /*182e0*/  FSETP.NEU.FTZ.AND P0, PT, R0, R3, PT ;  /* 0x000000030000720b */ /* 0x000fe40003f1d000 */
[----:B------:R-:W-:Y:S02]  /*182f0*/  SHF.L.U32 R5, R2, R5, RZ ;  /* 0x0000000502057219 */ /* 0x000fe400000006ff */
[----:B------:R-:W-:Y:S02]  /*18300*/  SEL R3, R6, RZ, P2 ;  /* 0x000000ff06037207 */ /* 0x000fe40001000000 */
[----:B------:R-:W-:Y:S02]  /*18310*/  ISETP.NE.AND P1, PT, R5, RZ, P1 ;  /* 0x000000ff0500720c */ /* 0x000fe40000f25270 */
[----:B------:R-:W-:Y:S02]  /*18320*/  SHF.R.U32.HI R3, RZ, R3, R2 ;  /* 0x00000003ff037219 */ /* 0x000fe40000011602 */
[----:B------:R-:W-:-:S02]  /*18330*/  PLOP3.LUT P0, PT, P0, P1, PT, 0xf8, 0x8f ;  /* 0x00000000008f781c */ /* 0x000fc40000703f70 */
[----:B------:R-:W-:Y:S02]  /*18340*/  SHF.R.U32.HI R5, RZ, 0x1, R3 ;  /* 0x00000001ff057819 */ /* 0x000fe40000011603 */
[----:B------:R-:W-:-:S04]  /*18350*/  SEL R0, RZ, 0x1, !P0 ;  /* 0x00000001ff007807 */ /* 0x000fc80004000000 */
[----:B------:R-:W-:-:S04]  /*18360*/  LOP3.LUT R0, R0, 0x1, R5, 0xf8, !PT ;  /* 0x0000000100007812 */ /* 0x000fc800078ef805 */
[----:B------:R-:W-:-:S05]  /*18370*/  LOP3.LUT R0, R0, R3, RZ, 0xc0, !PT ;  /* 0x0000000300007212 */ /* 0x000fca00078ec0ff */
[----:B------:R-:W-:-:S05]  /*18380*/  IMAD.IADD R5, R5, 0x1, R0 ;  /* 0x0000000105057824 */ /* 0x000fca00078e0200 */
[----:B------:R-:W-:Y:S01]  /*18390*/  LOP3.LUT R4, R5, R4, RZ, 0xfc, !PT ;  /* 0x0000000405047212 */ /* 0x000fe200078efcff */
[----:B------:R-:W-:Y:S06]  /*183a0*/  BRA `(.L_x_354) ;  /* 0x0000000000107947 */ /* 0x000fec0003800000 */
.L_x_353:
[----:B------:R-:W-:-:S04]  /*183b0*/  LOP3.LUT R4, R4, 0x80000000, RZ, 0xc0, !PT ;  /* 0x8000000004047812 */ /* 0x000fc800078ec0ff */
[----:B------:R-:W-:Y:S01]  /*183c0*/  LOP3.LUT R4, R4, 0x7f800000, RZ, 0xfc, !PT ;  /* 0x7f80000004047812 */ /* 0x000fe200078efcff */
[----:B------:R-:W-:Y:S06]  /*183d0*/  BRA `(.L_x_354) ;  /* 0x0000000000047947 */ /* 0x000fec0003800000 */
.L_x_352:
[----:B------:R-:W-:-:S07]  /*183e0*/  IMAD R4, R3, 0x800000, R4 ;  /* 0x0080000003047824 */ /* 0x000fce00078e0204 */
.L_x_354:
[----:B------:R-:W-:Y:S05]  /*183f0*/  BSYNC.RECONVERGENT B1 ;  /* 0x0000000000017941 */ /* 0x000fea0003800200 */
.L_x_351:
[----:B------:R-:W-:Y:S05]  /*18400*/  BRA `(.L_x_355) ;  /* 0x0000000000207947 */ /* 0x000fea0003800000 */
.L_x_350:
[----:B------:R-:W-:-:S04]  /*18410*/  LOP3.LUT R4, R5, 0x80000000, R4, 0x48, !PT ;  /* 0x8000000005047812 */ /* 0x000fc800078e4804 */
[----:B------:R-:W-:Y:S01]  /*18420*/  LOP3.LUT R4, R4, 0x7f800000, RZ, 0xfc, !PT ;  /* 0x7f80000004047812 */ /* 0x000fe200078efcff */
[----:B------:R-:W-:Y:S06]  /*18430*/  BRA `(.L_x_355) ;  /* 0x0000000000147947 */ /* 0x000fec0003800000 */
.L_x_349:
[----:B------:R-:W-:Y:S01]  /*18440*/  LOP3.LUT R4, R5, 0x80000000, R4, 0x48, !PT ;  /* 0x8000000005047812 */ /* 0x000fe200078e4804 */
[----:B------:R-:W-:Y:S06]  /*18450*/  BRA `(.L_x_355) ;  /* 0x00000000000c7947 */ /* 0x000fec0003800000 */
.L_x_348:
[----:B------:R-:W0:Y:S01]  /*18460*/  MUFU.RSQ R4, -QNAN ;  /* 0xffc0000000047908 */ /* 0x000e220000001400 */
[----:B------:R-:W-:Y:S05]  /*18470*/  BRA `(.L_x_355) ;  /* 0x0000000000047947 */ /* 0x000fea0003800000 */
.L_x_347:
[----:B------:R-:W-:-:S07]  /*18480*/  FADD.FTZ R4, R4, R5 ;  /* 0x0000000504047221 */ /* 0x000fce0000010000 */
.L_x_355:
[----:B------:R-:W-:Y:S05]  /*18490*/  BSYNC.RECONVERGENT B0 ;  /* 0x0000000000007941 */ /* 0x000fea0003800200 */
.L_x_345:
[----:B------:R1:W0:Y:S02]  /*184a0*/  LDL R2, [R1] ;  /* 0x0000000001027983 */ /* 0x0002240000100800 */
[----:B-1----:R-:W-:Y:S01]  /*184b0*/  VIADD R1, R1, 0x8 ;  /* 0x0000000801017836 */ /* 0x002fe20000000000 */
[----:B0-----:R-:W-:Y:S06]  /*184c0*/  RET.REL.NODEC R20 `(_Z24calculateAllInterInfoV10P6PlayerP5PointP5nTypeiddb) ;  /* 0xfffffe7814cc7950 */ /* 0x001fec0003c3ffff */
        .type           $_Z24calculateAllInterInfoV10P6PlayerP5PointP5nTypeiddb$__internal_accurate_pow,@function
        .size           $_Z24calculateAllInterInfoV10P6PlayerP5PointP5nTypeiddb$__internal_accurate_pow,(.L_x_363 - $_Z24calculateAllInterInfoV10P6PlayerP5PointP5nTypeiddb$__internal_accurate_pow)
$_Z24calculateAllInterInfoV10P6PlayerP5PointP5nTypeiddb$__internal_accurate_pow:
[----:B------:R-:W-:Y:S01]  /*184d0*/  ISETP.GT.U32.AND P6, PT, R11, 0xfffff, PT ;  /* 0x000fffff0b00780c */ /* 0x000fe20003fc4070 */
[----:B------:R-:W-:Y:S01]  /*184e0*/  IMAD.MOV.U32 R6, RZ, RZ, R10 ;  /* 0x000000ffff067224 */ /* 0x000fe200078e000a */
[--C-:B------:R-:W-:Y:S01]  /*184f0*/  SHF.R.U32.HI R8, RZ, 0x14, R11.reuse ;  /* 0x00000014ff087819 */ /* 0x100fe2000001160b */
[--C-:B------:R-:W-:Y:S01]  /*18500*/  IMAD.MOV.U32 R7, RZ, RZ, R11.reuse ;  /* 0x000000ffff077224 */ /* 0x100fe200078e000b */
[----:B------:R-:W-:Y:S01]  /*18510*/  UMOV UR4, 0x7d2cafe2 ;  /* 0x7d2cafe200047882 */ /* 0x000fe20000000000 */
[----:B------:R-:W-:Y:S01]  /*18520*/  IMAD.MOV.U32 R3, RZ, RZ, R11 ;  /* 0x000000ffff037224 */ /* 0x000fe200078e000b */
[----:B------:R-:W-:Y:S01]  /*18530*/  UMOV UR5, 0x3eb0f5ff ;  /* 0x3eb0f5ff00057882 */ /* 0x000fe20000000000 */
[----:B------:R-:W-:Y:S01]  /*18540*/  UMOV UR6, 0x3b39803f ;  /* 0x3b39803f00067882 */ /* 0x000fe20000000000 */
[----:B------:R-:W-:-:S05]  /*18550*/  UMOV UR7, 0x3c7abc9e ;  /* 0x3c7abc9e00077882 */ /* 0x000fca0000000000 */
[----:B------:R-:W-:-:S10]  /*18560*/  @!P6 DMUL R6, R6, 1.80143985094819840000e+16 ;  /* 0x435000000606e828 */ /* 0x000fd40000000000 */
[----:B------:R-:W-:Y:S01]  /*18570*/  @!P6 IMAD.MOV.U32 R3, RZ, RZ, R7 ;  /* 0x000000ffff03e224 */ /* 0x000fe200078e0007 */
[----:B------:R-:W-:Y:S01]  /*18580*/  @!P6 LEA.HI R8, R7, 0xffffffca, RZ, 0xc ;  /* 0xffffffca0708e811 */ /* 0x000fe200078f60ff */
[----:B------:R-:W-:Y:S02]  /*18590*/  @!P6 IMAD.MOV.U32 R10, RZ, RZ, R6 ;  /* 0x000000ffff0ae224 */ /* 0x000fe400078e0006 */
[----:B------:R-:W-:Y:S01]  /*185a0*/  IMAD.MOV.U32 R6, RZ, RZ, RZ ;  /* 0x000000ffff067224 */ /* 0x000fe200078e00ff */
[----:B------:R-:W-:Y:S01]  /*185b0*/  LOP3.LUT R3, R3, 0x800fffff, RZ, 0xc0, !PT ;  /* 0x800fffff03037812 */ /* 0x000fe200078ec0ff */
[----:B------:R-:W-:-:S03]  /*185c0*/  IMAD.MOV.U32 R12, RZ, RZ, R10 ;  /* 0x000000ffff0c7224 */ /* 0x000fc600078e000a */
[----:B------:R-:W-:Y:S01]  /*185d0*/  LOP3.LUT R13, R3, 0x3ff00000, RZ, 0xfc, !PT ;  /* 0x3ff00000030d7812 */ /* 0x000fe200078efcff */
[----:B------:R-:W-:-:S03]  /*185e0*/  VIADD R3, R8, 0xfffffc01 ;  /* 0xfffffc0108037836 */ /* 0x000fc60000000000 */
[----:B------:R-:W-:-:S13]  /*185f0*/  ISETP.GE.U32.AND P6, PT, R13, 0x3ff6a09f, PT ;  /* 0x3ff6a09f0d00780c */ /* 0x000fda0003fc6070 */
[----:B------:R-:W-:Y:S02]  /*18600*/  @P6 VIADD R7, R13, 0xfff00000 ;  /* 0xfff000000d076836 */ /* 0x000fe40000000000 */
[----:B------:R-:W-:Y:S02]  /*18610*/  @P6 VIADD R3, R8, 0xfffffc02 ;  /* 0xfffffc0208036836 */ /* 0x000fe40000000000 */
[----:B------:R-:W-:-:S06]  /*18620*/  @P6 IMAD.MOV.U32 R13, RZ, RZ, R7 ;  /* 0x000000ffff0d6224 */ /* 0x000fcc00078e0007 */
[C---:B------:R-:W-:Y:S02]  /*18630*/  DADD R14, R12.reuse, 1 ;  /* 0x3ff000000c0e7429 */ /* 0x040fe40000000000 */
[----:B------:R-:W-:-:S04]  /*18640*/  DADD R12, R12, -1 ;  /* 0xbff000000c0c7429 */ /* 0x000fc80000000000 */
[----:B------:R-:W0:Y:S02]  /*18650*/  MUFU.RCP64H R7, R15 ;  /* 0x0000000f00077308 */ /* 0x000e240000001800 */
[----:B0-----:R-:W-:-:S08]  /*18660*/  DFMA R8, -R14, R6, 1 ;  /* 0x3ff000000e08742b */ /* 0x001fd00000000106 */
[----:B------:R-:W-:-:S08]  /*18670*/  DFMA R8, R8, R8, R8 ;  /* 0x000000080808722b */ /* 0x000fd00000000008 */
[----:B------:R-:W-:Y:S01]  /*18680*/  DFMA R8, R6, R8, R6 ;  /* 0x000000080608722b */ /* 0x000fe20000000006 */
[----:B------:R-:W-:Y:S02]  /*18690*/  IMAD.MOV.U32 R6, RZ, RZ, 0x41ad3b5a ;  /* 0x41ad3b5aff067424 */ /* 0x000fe400078e00ff */
[----:B------:R-:W-:-:S05]  /*186a0*/  IMAD.MOV.U32 R7, RZ, RZ, 0x3ed0f5d2 ;  /* 0x3ed0f5d2ff077424 */ /* 0x000fca00078e00ff */
[----:B------:R-:W-:-:S08]  /*186b0*/  DMUL R40, R12, R8 ;  /* 0x000000080c287228 */ /* 0x000fd00000000000 */
[----:B------:R-:W-:-:S08]  /*186c0*/  DFMA R40, R12, R8, R40 ;  /* 0x000000080c28722b */ /* 0x000fd00000000028 */
[----:B------:R-:W-:Y:S02]  /*186d0*/  DMUL R10, R40, R40 ;  /* 0x00000028280a7228 */ /* 0x000fe40000000000 */
[----:B------:R-:W-:-:S06]  /*186e0*/  DADD R34, R12, -R40 ;  /* 0x000000000c227229 */ /* 0x000fcc0000000828 */
[----:B------:R-:W-:Y:S01]  /*186f0*/  DFMA R6, R10, UR4, R6 ;  /* 0x000000040a067c2b */ /* 0x000fe20008000006 */
[----:B------:R-:W-:Y:S01]  /*18700*/  UMOV UR4, 0x75488a3f ;  /* 0x75488a3f00047882 */ /* 0x000fe20000000000 */
[----:B------:R-:W-:Y:S01]  /*18710*/  UMOV UR5, 0x3ef3b20a ;  /* 0x3ef3b20a00057882 */ /* 0x000fe20000000000 */
[----:B------:R-:W-:-:S05]  /*18720*/  DADD R34, R34, R34 ;  /* 0x0000000022227229 */ /* 0x000fca0000000022 */
[----:B------:R-:W-:Y:S01]  /*18730*/  DFMA R6, R10, R6, UR4 ;  /* 0x000000040a067e2b */ /* 0x000fe20008000006 */
[----:B------:R-:W-:Y:S01]  /*18740*/  UMOV UR4, 0xe4faecd5 ;  /* 0xe4faecd500047882 */ /* 0x000fe20000000000 */
[----:B------:R-:W-:Y:S01]  /*18750*/  UMOV UR5, 0x3f1745cd ;  /* 0x3f1745cd00057882 */ /* 0x000fe20000000000 */
[----:B------:R-:W-:-:S05]  /*18760*/  DFMA R34, R12, -R40, R34 ;  /* 0x800000280c22722b */ /* 0x000fca0000000022 */
[----:B------:R-:W-:Y:S01]  /*18770*/  DFMA R6, R10, R6, UR4 ;  /* 0x000000040a067e2b */ /* 0x000fe20008000006 */
[----:B------:R-:W-:Y:S01]  /*18780*/  UMOV UR4, 0x258a578b ;  /* 0x258a578b00047882 */ /* 0x000fe20000000000 */
[----:B------:R-:W-:Y:S01]  /*18790*/  UMOV UR5, 0x3f3c71c7 ;  /* 0x3f3c71c700057882 */ /* 0x000fe20000000000 */
[----:B------:R-:W-:Y:S02]  /*187a0*/  DMUL R34, R8, R34 ;  /* 0x0000002208227228 */ /* 0x000fe40000000000 */
[----:B------:R-:W-:-:S03]  /*187b0*/  DMUL R8, R40, R40 ;  /* 0x0000002828087228 */ /* 0x000fc60000000000 */
[----:B------:R-:W-:Y:S01]  /*187c0*/  DFMA R6, R10, R6, UR4 ;  /* 0x000000040a067e2b */ /* 0x000fe20008000006 */
[----:B------:R-:W-:Y:S01]  /*187d0*/  UMOV UR4, 0x9242b910 ;  /* 0x9242b91000047882 */ /* 0x000fe20000000000 */
[----:B------:R-:W-:-:S03]  /*187e0*/  UMOV UR5, 0x3f624924 ;  /* 0x3f62492400057882 */ /* 0x000fc60000000000 */
[----:B------:R-:W-:-:S03]  /*187f0*/  DMUL R12, R40, R8 ;  /* 0x00000008280c7228 */ /* 0x000fc60000000000 */
[----:B------:R-:W-:Y:S01]  /*18800*/  DFMA R6, R10, R6, UR4 ;  /* 0x000000040a067e2b */ /* 0x000fe20008000006 */
[----:B------:R-:W-:Y:S01]  /*18810*/  UMOV UR4, 0x99999dfb ;  /* 0x99999dfb00047882 */ /* 0x000fe20000000000 */
[----:B------:R-:W-:-:S06]  /*18820*/  UMOV UR5, 0x3f899999 ;  /* 0x3f89999900057882 */ /* 0x000fcc0000000000 */
[----:B------:R-:W-:Y:S01]  /*18830*/  DFMA R6, R10, R6, UR4 ;  /* 0x000000040a067e2b */ /* 0x000fe20008000006 */
[----:B------:R-:W-:Y:S01]  /*18840*/  UMOV UR4, 0x55555555 ;  /* 0x5555555500047882 */ /* 0x000fe20000000000 */
[----:B------:R-:W-:-:S06]  /*18850*/  UMOV UR5, 0x3fb55555 ;  /* 0x3fb5555500057882 */ /* 0x000fcc0000000000 */
[----:B------:R-:W-:-:S08]  /*18860*/  DFMA R14, R10, R6, UR4 ;  /* 0x000000040a0e7e2b */ /* 0x000fd00008000006 */
[----:B------:R-:W-:Y:S01]  /*18870*/  DADD R32, -R14, UR4 ;  /* 0x000000040e207e29 */ /* 0x000fe20008000100 */
[----:B------:R-:W-:Y:S01]  /*18880*/  UMOV UR4, 0xb9e7b0 ;  /* 0x00b9e7b000047882 */ /* 0x000fe20000000000 */
[----:B------:R-:W-:-:S06]  /*18890*/  UMOV UR5, 0x3c46a4cb ;  /* 0x3c46a4cb00057882 */ /* 0x000fcc0000000000 */
[----:B------:R-:W-:Y:S02]  /*188a0*/  DFMA R32, R10, R6, R32 ;  /* 0x000000060a20722b */ /* 0x000fe40000000020 */
[----:B------:R-:W-:Y:S01]  /*188b0*/  DFMA R10, R40, R40, -R8 ;  /* 0x00000028280a722b */ /* 0x000fe20000000808 */
[----:B------:R-:W-:Y:S02]  /*188c0*/  VIADD R7, R35, 0x100000 ;  /* 0x0010000023077836 */ /* 0x000fe40000000000 */
[----:B------:R-:W-:-:S03]  /*188d0*/  IMAD.MOV.U32 R6, RZ, RZ, R34 ;  /* 0x000000ffff067224 */ /* 0x000fc600078e0022 */
[----:B------:R-:W-:Y:S01]  /*188e0*/  DADD R32, R32, -UR4 ;  /* 0x8000000420207e29 */ /* 0x000fe20008000000 */
[----:B------:R-:W-:Y:S01]  /*188f0*/  UMOV UR4, 0x80000000 ;  /* 0x8000000000047882 */ /* 0x000fe20000000000 */
[----:B------:R-:W-:Y:S01]  /*18900*/  UMOV UR5, 0x43300000 ;  /* 0x4330000000057882 */ /* 0x000fe20000000000 */
[C---:B------:R-:W-:Y:S02]  /*18910*/  DFMA R6, R40.reuse, R6, R10 ;  /* 0x000000062806722b */ /* 0x040fe4000000000a */
[----:B------:R-:W-:-:S03]  /*18920*/  DFMA R10, R40, R8, -R12 ;  /* 0x00000008280a722b */ /* 0x000fc6000000080c */
[----:B------:R-:W-:-:S05]  /*18930*/  DADD R20, R14, R32 ;  /* 0x000000000e147229 */ /* 0x000fca0000000020 */
[----:B------:R-:W-:-:S03]  /*18940*/  DFMA R10, R34, R8, R10 ;  /* 0x00000008220a722b */ /* 0x000fc6000000000a */
[----:B------:R-:W-:Y:S02]  /*18950*/  DMUL R8, R20, R12 ;  /* 0x0000000c14087228 */ /* 0x000fe40000000000 */
[----:B------:R-:W-:-:S03]  /*18960*/  DADD R14, R14, -R20 ;  /* 0x000000000e0e7229 */ /* 0x000fc60000000814 */
[----:B------:R-:W-:-:S03]  /*18970*/  DFMA R10, R40, R6, R10 ;  /* 0x00000006280a722b */ /* 0x000fc6000000000a */
[----:B------:R-:W-:Y:S02]  /*18980*/  DFMA R6, R20, R12, -R8 ;  /* 0x0000000c1406722b */ /* 0x000fe40000000808 */
[----:B------:R-:W-:-:S06]  /*18990*/  DADD R14, R32, R14 ;  /* 0x00000000200e7229 */ /* 0x000fcc000000000e */
[----:B------:R-:W-:-:S08]  /*189a0*/  DFMA R6, R20, R10, R6 ;  /* 0x0000000a1406722b */ /* 0x000fd00000000006 */
[----:B------:R-:W-:-:S08]  /*189b0*/  DFMA R12, R14, R12, R6 ;  /* 0x0000000c0e0c722b */ /* 0x000fd00000000006 */
[----:B------:R-:W-:-:S08]  /*189c0*/  DADD R10, R8, R12 ;  /* 0x00000000080a7229 */ /* 0x000fd0000000000c */
[--C-:B------:R-:W-:Y:S02]  /*189d0*/  DADD R6, R40, R10.reuse ;  /* 0x0000000028067229 */ /* 0x100fe4000000000a */
[----:B------:R-:W-:-:S06]  /*189e0*/  DADD R8, R8, -R10 ;  /* 0x0000000008087229 */ /* 0x000fcc000000080a */
[----:B------:R-:W-:Y:S02]  /*189f0*/  DADD R40, R40, -R6 ;  /* 0x0000000028287229 */ /* 0x000fe40000000806 */
[----:B------:R-:W-:-:S06]  /*18a00*/  DADD R8, R12, R8 ;  /* 0x000000000c087229 */ /* 0x000fcc0000000008 */
[----:B------:R-:W-:Y:S01]  /*18a10*/  DADD R40, R10, R40 ;  /* 0x000000000a287229 */ /* 0x000fe20000000028 */
[----:B------:R-:W-:Y:S01]  /*18a20*/  LOP3.LUT R10, R3, 0x80000000, RZ, 0x3c, !PT ;  /* 0x80000000030a7812 */ /* 0x000fe200078e3cff */
[----:B------:R-:W-:-:S06]  /*18a30*/  IMAD.MOV.U32 R11, RZ, RZ, 0x43300000 ;  /* 0x43300000ff0b7424 */ /* 0x000fcc00078e00ff */
[----:B------:R-:W-:Y:S02]  /*18a40*/  DADD R8, R8, R40 ;  /* 0x0000000008087229 */ /* 0x000fe40000000028 */
[----:B------:R-:W-:Y:S01]  /*18a50*/  DADD R10, R10, -UR4 ;  /* 0x800000040a0a7e29 */ /* 0x000fe20008000000 */
[----:B------:R-:W-:Y:S01]  /*18a60*/  UMOV UR4, 0xfefa39ef ;  /* 0xfefa39ef00047882 */ /* 0x000fe20000000000 */
[----:B------:R-:W-:-:S04]  /*18a70*/  UMOV UR5, 0x3fe62e42 ;  /* 0x3fe62e4200057882 */ /* 0x000fc80000000000 */
[----:B------:R-:W-:-:S08]  /*18a80*/  DADD R34, R34, R8 ;  /* 0x0000000022227229 */ /* 0x000fd00000000008 */
[----:B------:R-:W-:-:S08]  /*18a90*/  DADD R12, R6, R34 ;  /* 0x00000000060c7229 */ /* 0x000fd00000000022 */
[--C-:B------:R-:W-:Y:S02]  /*18aa0*/  DFMA R8, R10, UR4, R12.reuse ;  /* 0x000000040a087c2b */ /* 0x100fe4000800000c */
[----:B------:R-:W-:-:S06]  /*18ab0*/  DADD R14, R6, -R12 ;  /* 0x00000000060e7229 */ /* 0x000fcc000000080c */
[----:B------:R-:W-:Y:S02]  /*18ac0*/  DFMA R6, R10, -UR4, R8 ;  /* 0x800000040a067c2b */ /* 0x000fe40008000008 */
[----:B------:R-:W-:-:S06]  /*18ad0*/  DADD R14, R34, R14 ;  /* 0x00000000220e7229 */ /* 0x000fcc000000000e */
[----:B------:R-:W-:-:S08]  /*18ae0*/  DADD R6, -R12, R6 ;  /* 0x000000000c067229 */ /* 0x000fd00000000106 */
[----:B------:R-:W-:-:S08]  /*18af0*/  DADD R6, R14, -R6 ;  /* 0x000000000e067229 */ /* 0x000fd00000000806 */
[----:B------:R-:W-:-:S08]  /*18b00*/  DFMA R10, R10, UR6, R6 ;  /* 0x000000060a0a7c2b */ /* 0x000fd00008000006 */
[----:B------:R-:W-:-:S08]  /*18b10*/  DADD R6, R8, R10 ;  /* 0x0000000008067229 */ /* 0x000fd0000000000a */
[----:B------:R-:W-:Y:S02]  /*18b20*/  DADD R8, R8, -R6 ;  /* 0x0000000008087229 */ /* 0x000fe40000000806 */
[----:B------:R-:W-:-:S06]  /*18b30*/  DMUL R20, R6, 2 ;  /* 0x4000000006147828 */ /* 0x000fcc0000000000 */
[----:B------:R-:W-:Y:S02]  /*18b40*/  DADD R8, R10, R8 ;  /* 0x000000000a087229 */ /* 0x000fe40000000008 */
[----:B------:R-:W-:Y:S01]  /*18b50*/  DFMA R14, R6, 2, -R20 ;  /* 0x40000000060e782b */ /* 0x000fe20000000814 */
[----:B------:R-:W-:Y:S02]  /*18b60*/  IMAD.MOV.U32 R6, RZ, RZ, 0x652b82fe ;  /* 0x652b82feff067424 */ /* 0x000fe400078e00ff */
[----:B------:R-:W-:-:S05]  /*18b70*/  IMAD.MOV.U32 R7, RZ, RZ, 0x3ff71547 ;  /* 0x3ff71547ff077424 */ /* 0x000fca00078e00ff */
[----:B------:R-:W-:-:S08]  /*18b80*/  DFMA R14, R8, 2, R14 ;  /* 0x40000000080e782b */ /* 0x000fd0000000000e */
[----:B------:R-:W-:-:S08]  /*18b90*/  DADD R8, R20, R14 ;  /* 0x0000000014087229 */ /* 0x000fd0000000000e */
[----:B------:R-:W-:Y:S02]  /*18ba0*/  DFMA R6, R8, R6, 6.75539944105574400000e+15 ;  /* 0x433800000806742b */ /* 0x000fe40000000006 */
[----:B------:R-:W-:Y:S01]  /*18bb0*/  FSETP.GEU.AND P6, PT, |R9|, 4.1917929649353027344, PT ;  /* 0x4086232b0900780b */ /* 0x000fe20003fce200 */
[----:B------:R-:W-:-:S05]  /*18bc0*/  DADD R20, R20, -R8 ;  /* 0x0000000014147229 */ /* 0x000fca0000000808 */
[----:B------:R-:W-:-:S03]  /*18bd0*/  DADD R10, R6, -6.75539944105574400000e+15 ;  /* 0xc3380000060a7429 */ /* 0x000fc60000000000 */
[----:B------:R-:W-:-:S05]  /*18be0*/  DADD R20, R14, R20 ;  /* 0x000000000e147229 */ /* 0x000fca0000000014 */
[----:B------:R-:W-:Y:S01]  /*18bf0*/  DFMA R12, R10, -UR4, R8 ;  /* 0x800000040a0c7c2b */ /* 0x000fe20008000008 */
[----:B------:R-:W-:Y:S01]  /*18c00*/  UMOV UR4, 0x3b39803f ;  /* 0x3b39803f00047882 */ /* 0x000fe20000000000 */
[----:B------:R-:W-:-:S06]  /*18c10*/  UMOV UR5, 0x3c7abc9e ;  /* 0x3c7abc9e00057882 */ /* 0x000fcc0000000000 */
[----:B------:R-:W-:Y:S01]  /*18c20*/  DFMA R12, R10, -UR4, R12 ;  /* 0x800000040a0c7c2b */ /* 0x000fe2000800000c */
[----:B------:R-:W-:Y:S01]  /*18c30*/  UMOV UR4, 0x69ce2bdf ;  /* 0x69ce2bdf00047882 */ /* 0x000fe20000000000 */
[----:B------:R-:W-:Y:S01]  /*18c40*/  IMAD.MOV.U32 R10, RZ, RZ, -0x35dec16 ;  /* 0xfca213eaff0a7424 */ /* 0x000fe200078e00ff */
[----:B------:R-:W-:Y:S01]  /*18c50*/  UMOV UR5, 0x3e5ade15 ;  /* 0x3e5ade1500057882 */ /* 0x000fe20000000000 */
[----:B------:R-:W-:-:S06]  /*18c60*/  IMAD.MOV.U32 R11, RZ, RZ, 0x3e928af3 ;  /* 0x3e928af3ff0b7424 */ /* 0x000fcc00078e00ff */
[----:B------:R-:W-:Y:S01]  /*18c70*/  DFMA R10, R12, UR4, R10 ;  /* 0x000000040c0a7c2b */ /* 0x000fe2000800000a */
[----:B------:R-:W-:Y:S01]  /*18c80*/  UMOV UR4, 0x62401315 ;  /* 0x6240131500047882 */ /* 0x000fe20000000000 */
[----:B------:R-:W-:-:S06]  /*18c90*/  UMOV UR5, 0x3ec71dee ;  /* 0x3ec71dee00057882 */ /* 0x000fcc0000000000 */
[----:B------:R-:W-:Y:S01]  /*18ca0*/  DFMA R10, R12, R10, UR4 ;  /* 0x000000040c0a7e2b */ /* 0x000fe2000800000a */
        /* <DEDUP_REMOVED lines=20> */
[----:B------:R-:W-:-:S08]  /*18df0*/  DFMA R10, R12, R10, UR4 ;  /* 0x000000040c0a7e2b */ /* 0x000fd0000800000a */
[----:B------:R-:W-:-:S08]  /*18e00*/  DFMA R10, R12, R10, 1 ;  /* 0x3ff000000c0a742b */ /* 0x000fd0000000000a */
[----:B------:R-:W-:-:S10]  /*18e10*/  DFMA R10, R12, R10, 1 ;  /* 0x3ff000000c0a742b */ /* 0x000fd4000000000a */
[----:B------:R-:W-:Y:S02]  /*18e20*/  IMAD R13, R6, 0x100000, R11 ;  /* 0x00100000060d7824 */ /* 0x000fe400078e020b */
[----:B------:R-:W-:Y:S01]  /*18e30*/  IMAD.MOV.U32 R12, RZ, RZ, R10 ;  /* 0x000000ffff0c7224 */ /* 0x000fe200078e000a */
[----:B------:R-:W-:Y:S06]  /*18e40*/  @!P6 BRA `(.L_x_356) ;  /* 0x000000000030e947 */ /* 0x000fec0003800000 */
[C---:B------:R-:W-:Y:S02]  /*18e50*/  DADD R12, R8.reuse, +INF ;  /* 0x7ff00000080c7429 */ /* 0x040fe40000000000 */
[----:B------:R-:W-:-:S08]  /*18e60*/  DSETP.GEU.AND P6, PT, R8, RZ, PT ;  /* 0x000000ff0800722a */ /* 0x000fd00003fce000 */
[----:B------:R-:W-:Y:S02]  /*18e70*/  FSEL R12, R12, RZ, P6 ;  /* 0x000000ff0c0c7208 */ /* 0x000fe40003000000 */
[----:B------:R-:W-:Y:S02]  /*18e80*/  FSEL R13, R13, RZ, P6 ;  /* 0x000000ff0d0d7208 */ /* 0x000fe40003000000 */
[----:B------:R-:W-:-:S13]  /*18e90*/  FSETP.GEU.AND P6, PT, |R9|, 4.2275390625, PT ;  /* 0x408748000900780b */ /* 0x000fda0003fce200 */
[----:B------:R-:W-:-:S04]  /*18ea0*/  @!P6 LEA.HI R3, R6, R6, RZ, 0x1 ;  /* 0x000000060603e211 */ /* 0x000fc800078f08ff */
[----:B------:R-:W-:-:S05]  /*18eb0*/  @!P6 SHF.R.S32.HI R3, RZ, 0x1, R3 ;  /* 0x00000001ff03e819 */ /* 0x000fca0000011403 */
[----:B------:R-:W-:Y:S02]  /*18ec0*/  @!P6 IMAD.IADD R6, R6, 0x1, -R3 ;  /* 0x000000010606e824 */ /* 0x000fe400078e0a03 */
[----:B------:R-:W-:-:S03]  /*18ed0*/  @!P6 IMAD R11, R3, 0x100000, R11 ;  /* 0x00100000030be824 */ /* 0x000fc600078e020b */
[----:B------:R-:W-:Y:S01]  /*18ee0*/  @!P6 LEA R7, R6, 0x3ff00000, 0x14 ;  /* 0x3ff000000607e811 */ /* 0x000fe200078ea0ff */
[----:B------:R-:W-:-:S06]  /*18ef0*/  @!P6 IMAD.MOV.U32 R6, RZ, RZ, RZ ;  /* 0x000000ffff06e224 */ /* 0x000fcc00078e00ff */
[----:B------:R-:W-:-:S11]  /*18f00*/  @!P6 DMUL R12, R10, R6 ;  /* 0x000000060a0ce228 */ /* 0x000fd60000000000 */
.L_x_356:
[----:B------:R-:W-:Y:S01]  /*18f10*/  DFMA R20, R20, R12, R12 ;  /* 0x0000000c1414722b */ /* 0x000fe2000000000c */
[----:B------:R-:W-:Y:S01]  /*18f20*/  IMAD.MOV.U32 R6, RZ, RZ, R0 ;  /* 0x000000ffff067224 */ /* 0x000fe200078e0000 */
[----:B------:R-:W-:Y:S01]  /*18f30*/  DSETP.NEU.AND P6, PT, |R12|, +INF , PT ;  /* 0x7ff000000c00742a */ /* 0x000fe20003fcd200 */
[----:B------:R-:W-:-:S07]  /*18f40*/  IMAD.MOV.U32 R7, RZ, RZ, 0x0 ;  /* 0x00000000ff077424 */ /* 0x000fce00078e00ff */
[----:B------:R-:W-:Y:S02]  /*18f50*/  FSEL R8, R12, R20, !P6 ;  /* 0x000000140c087208 */ /* 0x000fe40007000000 */
[----:B------:R-:W-:Y:S01]  /*18f60*/  FSEL R9, R13, R21, !P6 ;  /* 0x000000150d097208 */ /* 0x000fe20007000000 */
[----:B------:R-:W-:Y:S06]  /*18f70*/  RET.REL.NODEC R6 `(_Z24calculateAllInterInfoV10P6PlayerP5PointP5nTypeiddb) ;  /* 0xfffffe7006207950 */ /* 0x000fec0003c3ffff */
.L_x_357:
[----:B------:R-:W-:-:S00]  /*18f80*/  BRA `(.L_x_357) ;  /* 0xfffffffc00fc7947 */ /* 0x000fc0000383ffff */
[----:B------:R-:W-:-:S00]  /*18f90*/  NOP ;  /* 0x0000000000007918 */ /* 0x000fc00000000000 */
        /* <DEDUP_REMOVED lines=14> */
.L_x_363:


//--------------------- .nv.global.init           --------------------------
	.section	.nv.global.init,"aw",@progbits
	.align	16
.nv.global.init:
	.type		__cudart_sin_cos_coeffs,@object
	.size		__cudart_sin_cos_coeffs,(__cudart_i2opi_f - __cudart_sin_cos_coeffs)
__cudart_sin_cos_coeffs:
        /* <DEDUP_REMOVED lines=8> */
	.type		__cudart_i2opi_f,@object
	.size		__cudart_i2opi_f,(.L_0 - __cudart_i2opi_f)
__cudart_i2opi_f:
        /*0080*/ 	.byte	0x41, 0x90, 0x43, 0x3c, 0x99, 0x95, 0x62, 0xdb, 0xc0, 0xdd, 0x34, 0xf5, 0xd1, 0x57, 0x27, 0xfc
        /*0090*/ 	.byte	0x29, 0x15, 0x44, 0x4e, 0x6e, 0x83, 0xf9, 0xa2
.L_0:


//--------------------- .nv.shared.reserved.0     --------------------------
	.section	.nv.shared.reserved.0,"aw",@nobits
	.weak		__nv_reservedSMEM_offset_0_alias
	.size		__nv_reservedSMEM_offset_0_alias, 0, 64
	.other		__nv_reservedSMEM_offset_0_alias,@"STO_CUDA_RESERVED_SHARED STV_DEFAULT"
__nv_reservedSMEM_offset_0_alias:
	.zero		0
	.zero		64


//--------------------- .nv.constant0._Z24calculateAllInterInfoV10P6PlayerP5PointP5nTypeiddb --------------------------
	.section	.nv.constant0._Z24calculateAllInterInfoV10P6PlayerP5PointP5nTypeiddb,"a",@progbits
	.sectionflags	@""
	.align	4
.nv.constant0._Z24calculateAllInterInfoV10P6PlayerP5PointP5nTypeiddb:
	.zero		945


//--------------------- SYMBOLS --------------------------

	.type		.nv.reservedSmem.offset0,@object
	.size		.nv.reservedSmem.offset0,0x4
